//
// Generated by NVIDIA NVVM Compiler
//
// Compiler Build ID: CL-36424714
// Cuda compilation tools, release 13.0, V13.0.88
// Based on NVVM 20.0.0
//

.version 9.0
.target sm_100
.address_size 64

	// .globl	ghmatecd_kernel
// _ZZ15ghmatecd_kernelE2co has been demoted
// _ZZ15ghmatecd_kernelE9rn_cached has been demoted
// _ZZ15ghmatecd_kernelE6zhelem has been demoted
// _ZZ15ghmatecd_kernelE6zgelem has been demoted
.global .align 1 .b8 _ZN34_INTERNAL_5b7fbeca_4_k_cu_7aaf08d24cuda3std3__45__cpo5beginE[1];
.global .align 1 .b8 _ZN34_INTERNAL_5b7fbeca_4_k_cu_7aaf08d24cuda3std3__45__cpo3endE[1];
.global .align 1 .b8 _ZN34_INTERNAL_5b7fbeca_4_k_cu_7aaf08d24cuda3std3__45__cpo6cbeginE[1];
.global .align 1 .b8 _ZN34_INTERNAL_5b7fbeca_4_k_cu_7aaf08d24cuda3std3__45__cpo4cendE[1];
.global .align 1 .b8 _ZN34_INTERNAL_5b7fbeca_4_k_cu_7aaf08d24cuda3std3__45__cpo6rbeginE[1];
.global .align 1 .b8 _ZN34_INTERNAL_5b7fbeca_4_k_cu_7aaf08d24cuda3std3__45__cpo4rendE[1];
.global .align 1 .b8 _ZN34_INTERNAL_5b7fbeca_4_k_cu_7aaf08d24cuda3std3__45__cpo7crbeginE[1];
.global .align 1 .b8 _ZN34_INTERNAL_5b7fbeca_4_k_cu_7aaf08d24cuda3std3__45__cpo5crendE[1];
.global .align 1 .b8 _ZN34_INTERNAL_5b7fbeca_4_k_cu_7aaf08d24cuda3std3__436_GLOBAL__N__5b7fbeca_4_k_cu_7aaf08d26ignoreE[1];
.global .align 1 .b8 _ZN34_INTERNAL_5b7fbeca_4_k_cu_7aaf08d24cuda3std3__419piecewise_constructE[1];
.global .align 1 .b8 _ZN34_INTERNAL_5b7fbeca_4_k_cu_7aaf08d24cuda3std3__48in_placeE[1];
.global .align 1 .b8 _ZN34_INTERNAL_5b7fbeca_4_k_cu_7aaf08d24cuda3std3__420unreachable_sentinelE[1];
.global .align 1 .b8 _ZN34_INTERNAL_5b7fbeca_4_k_cu_7aaf08d24cuda3std6ranges3__45__cpo4swapE[1];
.global .align 1 .b8 _ZN34_INTERNAL_5b7fbeca_4_k_cu_7aaf08d24cuda3std6ranges3__45__cpo9iter_moveE[1];
.global .align 1 .b8 _ZN34_INTERNAL_5b7fbeca_4_k_cu_7aaf08d24cuda3std6ranges3__45__cpo5beginE[1];
.global .align 1 .b8 _ZN34_INTERNAL_5b7fbeca_4_k_cu_7aaf08d24cuda3std6ranges3__45__cpo3endE[1];
.global .align 1 .b8 _ZN34_INTERNAL_5b7fbeca_4_k_cu_7aaf08d24cuda3std6ranges3__45__cpo6cbeginE[1];
.global .align 1 .b8 _ZN34_INTERNAL_5b7fbeca_4_k_cu_7aaf08d24cuda3std6ranges3__45__cpo4cendE[1];
.global .align 1 .b8 _ZN34_INTERNAL_5b7fbeca_4_k_cu_7aaf08d24cuda3std6ranges3__45__cpo7advanceE[1];
.global .align 1 .b8 _ZN34_INTERNAL_5b7fbeca_4_k_cu_7aaf08d24cuda3std6ranges3__45__cpo9iter_swapE[1];
.global .align 1 .b8 _ZN34_INTERNAL_5b7fbeca_4_k_cu_7aaf08d24cuda3std6ranges3__45__cpo4nextE[1];
.global .align 1 .b8 _ZN34_INTERNAL_5b7fbeca_4_k_cu_7aaf08d24cuda3std6ranges3__45__cpo4prevE[1];
.global .align 1 .b8 _ZN34_INTERNAL_5b7fbeca_4_k_cu_7aaf08d24cuda3std6ranges3__45__cpo4dataE[1];
.global .align 1 .b8 _ZN34_INTERNAL_5b7fbeca_4_k_cu_7aaf08d24cuda3std6ranges3__45__cpo5cdataE[1];
.global .align 1 .b8 _ZN34_INTERNAL_5b7fbeca_4_k_cu_7aaf08d24cuda3std6ranges3__45__cpo4sizeE[1];
.global .align 1 .b8 _ZN34_INTERNAL_5b7fbeca_4_k_cu_7aaf08d24cuda3std6ranges3__45__cpo5ssizeE[1];
.global .align 1 .b8 _ZN34_INTERNAL_5b7fbeca_4_k_cu_7aaf08d24cuda3std6ranges3__45__cpo8distanceE[1];
.global .align 1 .b8 _ZN34_INTERNAL_5b7fbeca_4_k_cu_7aaf08d26thrust24THRUST_300001_SM_1000_NS6system6detail10sequential3seqE[1];
.global .align 4 .b8 __cudart_i2opi_f[24] = {65, 144, 67, 60, 153, 149, 98, 219, 192, 221, 52, 245, 209, 87, 39, 252, 41, 21, 68, 78, 110, 131, 249, 162};

.visible .entry ghmatecd_kernel(
	.param .u64 .ptr .align 1 ghmatecd_kernel_param_0,
	.param .u64 .ptr .align 1 ghmatecd_kernel_param_1,
	.param .u64 .ptr .align 1 ghmatecd_kernel_param_2,
	.param .u64 .ptr .align 1 ghmatecd_kernel_param_3,
	.param .u64 .ptr .align 1 ghmatecd_kernel_param_4,
	.param .u64 .ptr .align 1 ghmatecd_kernel_param_5,
	.param .u64 .ptr .align 1 ghmatecd_kernel_param_6,
	.param .u64 .ptr .align 1 ghmatecd_kernel_param_7,
	.param .u64 .ptr .align 1 ghmatecd_kernel_param_8,
	.param .u64 .ptr .align 1 ghmatecd_kernel_param_9,
	.param .align 8 .b8 ghmatecd_kernel_param_10[8],
	.param .align 8 .b8 ghmatecd_kernel_param_11[8],
	.param .align 8 .b8 ghmatecd_kernel_param_12[8],
	.param .u64 .ptr .align 1 ghmatecd_kernel_param_13,
	.param .f32 ghmatecd_kernel_param_14,
	.param .f32 ghmatecd_kernel_param_15,
	.param .u64 .ptr .align 1 ghmatecd_kernel_param_16,
	.param .u64 .ptr .align 1 ghmatecd_kernel_param_17,
	.param .f32 ghmatecd_kernel_param_18,
	.param .f32 ghmatecd_kernel_param_19,
	.param .f32 ghmatecd_kernel_param_20,
	.param .f32 ghmatecd_kernel_param_21,
	.param .u32 ghmatecd_kernel_param_22,
	.param .u32 ghmatecd_kernel_param_23,
	.param .u32 ghmatecd_kernel_param_24,
	.param .u32 ghmatecd_kernel_param_25,
	.param .u32 ghmatecd_kernel_param_26,
	.param .u64 .ptr .align 1 ghmatecd_kernel_param_27
)
{
	.local .align 4 .b8 	__local_depot0[28];
	.reg .b64 	%SP;
	.reg .b64 	%SPL;
	.reg .pred 	%p<128>;
	.reg .b16 	%rs<9>;
	.reg .b32 	%r<541>;
	.reg .b32 	%f<1334>;
	.reg .b64 	%rd<279>;
	.reg .b64 	%fd<26>;
	// demoted variable
	.shared .align 4 .b8 _ZZ15ghmatecd_kernelE2co[48];
	// demoted variable
	.shared .align 4 .b8 _ZZ15ghmatecd_kernelE9rn_cached[12];
	// demoted variable
	.shared .align 8 .b8 _ZZ15ghmatecd_kernelE6zhelem[72];
	// demoted variable
	.shared .align 8 .b8 _ZZ15ghmatecd_kernelE6zgelem[72];
	mov.u64 	%SPL, __local_depot0;
	ld.param.u64 	%rd90, [ghmatecd_kernel_param_0];
	ld.param.u64 	%rd91, [ghmatecd_kernel_param_1];
	ld.param.u64 	%rd92, [ghmatecd_kernel_param_2];
	ld.param.u64 	%rd93, [ghmatecd_kernel_param_3];
	ld.param.u64 	%rd99, [ghmatecd_kernel_param_9];
	ld.param.v2.f32 	{%f2, %f1}, [ghmatecd_kernel_param_10];
	ld.param.v2.f32 	{%f4, %f3}, [ghmatecd_kernel_param_11];
	ld.param.v2.f32 	{%f6, %f5}, [ghmatecd_kernel_param_12];
	ld.param.u32 	%r170, [ghmatecd_kernel_param_26];
	add.u64 	%rd1, %SPL, 0;
	mov.u32 	%r171, %tid.y;
	mov.u32 	%r2, %tid.x;
	mov.u32 	%r3, %ctaid.y;
	mov.u32 	%r4, %ctaid.x;
	max.u32 	%r172, %r2, %r171;
	setp.lt.u32 	%p1, %r172, 3;
	setp.gt.u32 	%p2, %r172, 2;
	mul.lo.s32 	%r173, %r2, 24;
	mov.u32 	%r174, _ZZ15ghmatecd_kernelE6zgelem;
	add.s32 	%r175, %r174, %r173;
	shl.b32 	%r176, %r171, 3;
	add.s32 	%r5, %r175, %r176;
	mov.u32 	%r177, _ZZ15ghmatecd_kernelE6zhelem;
	add.s32 	%r6, %r177, %r173;
	@%p2 bra 	$L__BB0_2;
	mov.f32 	%f256, 0f00000000;
	st.shared.v2.f32 	[%r5], {%f256, %f256};
	shl.b32 	%r178, %r2, 3;
	add.s32 	%r179, %r6, %r178;
	st.shared.v2.f32 	[%r179], {%f256, %f256};
$L__BB0_2:
	setp.gt.u32 	%p3, %r2, 3;
	setp.ne.s32 	%p4, %r171, 1;
	or.pred  	%p5, %p3, %p4;
	@%p5 bra 	$L__BB0_4;
	mad.lo.s32 	%r180, %r170, %r2, %r4;
	cvta.to.global.u64 	%rd105, %rd90;
	mul.wide.u32 	%rd106, %r180, 4;
	add.s64 	%rd107, %rd105, %rd106;
	ld.global.u32 	%r181, [%rd107];
	cvta.to.global.u64 	%rd108, %rd91;
	mul.wide.s32 	%rd109, %r181, 4;
	add.s64 	%rd110, %rd108, %rd109;
	ld.global.f32 	%f257, [%rd110+-4];
	shl.b32 	%r182, %r2, 2;
	mov.u32 	%r183, _ZZ15ghmatecd_kernelE2co;
	add.s32 	%r184, %r183, %r182;
	st.shared.f32 	[%r184], %f257;
	cvta.to.global.u64 	%rd111, %rd92;
	add.s64 	%rd112, %rd111, %rd109;
	ld.global.f32 	%f258, [%rd112+-4];
	st.shared.f32 	[%r184+16], %f258;
	cvta.to.global.u64 	%rd113, %rd93;
	add.s64 	%rd114, %rd113, %rd109;
	ld.global.f32 	%f259, [%rd114+-4];
	st.shared.f32 	[%r184+32], %f259;
$L__BB0_4:
	setp.ne.s32 	%p6, %r171, 1;
	setp.gt.u32 	%p7, %r2, 2;
	or.pred  	%p8, %p7, %p6;
	@%p8 bra 	$L__BB0_6;
	cvta.to.global.u64 	%rd115, %rd99;
	mul.wide.u32 	%rd116, %r4, 12;
	add.s64 	%rd117, %rd115, %rd116;
	mul.wide.u32 	%rd118, %r2, 4;
	add.s64 	%rd119, %rd117, %rd118;
	ld.global.f32 	%f260, [%rd119];
	shl.b32 	%r185, %r2, 2;
	mov.u32 	%r186, _ZZ15ghmatecd_kernelE9rn_cached;
	add.s32 	%r187, %r186, %r185;
	st.shared.f32 	[%r187], %f260;
$L__BB0_6:
	ld.param.u64 	%rd241, [ghmatecd_kernel_param_17];
	ld.param.u64 	%rd240, [ghmatecd_kernel_param_16];
	ld.param.u64 	%rd236, [ghmatecd_kernel_param_6];
	ld.param.u64 	%rd235, [ghmatecd_kernel_param_5];
	ld.param.u64 	%rd234, [ghmatecd_kernel_param_4];
	cvta.to.global.u64 	%rd120, %rd241;
	cvta.to.global.u64 	%rd121, %rd240;
	bar.sync 	0;
	cvta.to.global.u64 	%rd122, %rd234;
	mul.wide.u32 	%rd123, %r3, 4;
	add.s64 	%rd2, %rd122, %rd123;
	cvta.to.global.u64 	%rd124, %rd235;
	add.s64 	%rd3, %rd124, %rd123;
	cvta.to.global.u64 	%rd125, %rd236;
	add.s64 	%rd4, %rd125, %rd123;
	mul.wide.u32 	%rd126, %r2, 4;
	add.s64 	%rd127, %rd121, %rd126;
	ld.global.f32 	%f261, [%rd127];
	add.s64 	%rd128, %rd120, %rd126;
	ld.global.f32 	%f7, [%rd128];
	add.f32 	%f8, %f261, 0f3F800000;
	mov.f32 	%f262, 0f3F800000;
	sub.f32 	%f9, %f262, %f261;
	mul.f32 	%f263, %f9, 0fBE800000;
	mul.f32 	%f264, %f9, 0f3E800000;
	mul.f32 	%f265, %f8, 0f3E800000;
	mul.f32 	%f266, %f8, 0fBE800000;
	mul.wide.u32 	%rd129, %r171, 4;
	add.s64 	%rd130, %rd121, %rd129;
	ld.global.f32 	%f267, [%rd130];
	add.s64 	%rd131, %rd120, %rd129;
	ld.global.f32 	%f10, [%rd131];
	add.f32 	%f268, %f267, 0f3F800000;
	sub.f32 	%f269, %f262, %f267;
	mul.f32 	%f11, %f269, 0f3E800000;
	mul.f32 	%f12, %f268, 0f3E800000;
	mul.f32 	%f270, %f269, 0fBE800000;
	mul.f32 	%f271, %f268, 0fBE800000;
	ld.shared.f32 	%f13, [_ZZ15ghmatecd_kernelE2co];
	ld.shared.f32 	%f14, [_ZZ15ghmatecd_kernelE2co+4];
	mul.f32 	%f272, %f264, %f14;
	fma.rn.f32 	%f273, %f263, %f13, %f272;
	ld.shared.f32 	%f15, [_ZZ15ghmatecd_kernelE2co+8];
	fma.rn.f32 	%f274, %f265, %f15, %f273;
	ld.shared.f32 	%f16, [_ZZ15ghmatecd_kernelE2co+12];
	fma.rn.f32 	%f275, %f266, %f16, %f274;
	ld.shared.f32 	%f17, [_ZZ15ghmatecd_kernelE2co+16];
	ld.shared.f32 	%f18, [_ZZ15ghmatecd_kernelE2co+20];
	mul.f32 	%f276, %f264, %f18;
	fma.rn.f32 	%f277, %f263, %f17, %f276;
	ld.shared.f32 	%f19, [_ZZ15ghmatecd_kernelE2co+24];
	fma.rn.f32 	%f278, %f265, %f19, %f277;
	ld.shared.f32 	%f20, [_ZZ15ghmatecd_kernelE2co+28];
	fma.rn.f32 	%f279, %f266, %f20, %f278;
	ld.shared.f32 	%f21, [_ZZ15ghmatecd_kernelE2co+32];
	ld.shared.f32 	%f22, [_ZZ15ghmatecd_kernelE2co+36];
	mul.f32 	%f280, %f264, %f22;
	fma.rn.f32 	%f281, %f263, %f21, %f280;
	ld.shared.f32 	%f23, [_ZZ15ghmatecd_kernelE2co+40];
	fma.rn.f32 	%f282, %f265, %f23, %f281;
	ld.shared.f32 	%f24, [_ZZ15ghmatecd_kernelE2co+44];
	fma.rn.f32 	%f283, %f266, %f24, %f282;
	mul.f32 	%f284, %f271, %f14;
	fma.rn.f32 	%f285, %f270, %f13, %f284;
	fma.rn.f32 	%f286, %f12, %f15, %f285;
	fma.rn.f32 	%f287, %f11, %f16, %f286;
	mul.f32 	%f288, %f271, %f18;
	fma.rn.f32 	%f289, %f270, %f17, %f288;
	fma.rn.f32 	%f290, %f12, %f19, %f289;
	fma.rn.f32 	%f291, %f11, %f20, %f290;
	mul.f32 	%f292, %f271, %f22;
	fma.rn.f32 	%f293, %f270, %f21, %f292;
	fma.rn.f32 	%f294, %f12, %f23, %f293;
	fma.rn.f32 	%f295, %f11, %f24, %f294;
	mul.f32 	%f296, %f279, %f295;
	mul.f32 	%f297, %f291, %f283;
	sub.f32 	%f298, %f296, %f297;
	mul.f32 	%f299, %f283, %f287;
	mul.f32 	%f300, %f275, %f295;
	sub.f32 	%f301, %f299, %f300;
	mul.f32 	%f302, %f275, %f291;
	mul.f32 	%f303, %f287, %f279;
	sub.f32 	%f304, %f302, %f303;
	mul.f32 	%f305, %f301, %f301;
	fma.rn.f32 	%f306, %f298, %f298, %f305;
	fma.rn.f32 	%f307, %f304, %f304, %f306;
	sqrt.rn.f32 	%f25, %f307;
	cvt.f64.f32 	%fd1, %f25;
	setp.geu.f64 	%p9, %fd1, 0d3EE4F8B588E368F1;
	@%p9 bra 	$L__BB0_8;
	ld.param.u64 	%rd242, [ghmatecd_kernel_param_27];
	cvta.to.global.u64 	%rd233, %rd242;
	mov.b32 	%r491, 1;
	st.global.u32 	[%rd233], %r491;
	bra.uni 	$L__BB0_146;
$L__BB0_8:
	ld.param.f32 	%f1279, [ghmatecd_kernel_param_15];
	ld.param.f32 	%f1277, [ghmatecd_kernel_param_14];
	mul.f32 	%f308, %f9, %f11;
	mul.f32 	%f309, %f9, %f12;
	mul.f32 	%f310, %f8, %f12;
	mul.f32 	%f311, %f8, %f11;
	ld.global.f32 	%f312, [%rd4];
	ld.global.f32 	%f313, [%rd3];
	ld.global.f32 	%f314, [%rd2];
	fma.rn.f32 	%f315, %f13, %f308, 0f00000000;
	fma.rn.f32 	%f316, %f308, %f17, 0f00000000;
	fma.rn.f32 	%f317, %f21, %f308, 0f00000000;
	fma.rn.f32 	%f318, %f14, %f309, %f315;
	fma.rn.f32 	%f319, %f309, %f18, %f316;
	fma.rn.f32 	%f320, %f22, %f309, %f317;
	fma.rn.f32 	%f321, %f15, %f310, %f318;
	fma.rn.f32 	%f322, %f310, %f19, %f319;
	fma.rn.f32 	%f323, %f23, %f310, %f320;
	fma.rn.f32 	%f324, %f16, %f311, %f321;
	fma.rn.f32 	%f325, %f311, %f20, %f322;
	fma.rn.f32 	%f326, %f24, %f311, %f323;
	sub.f32 	%f327, %f324, %f314;
	sub.f32 	%f328, %f325, %f313;
	sub.f32 	%f329, %f326, %f312;
	mul.f32 	%f330, %f328, %f328;
	fma.rn.f32 	%f331, %f327, %f327, %f330;
	fma.rn.f32 	%f332, %f329, %f329, %f331;
	sqrt.rn.f32 	%f26, %f332;
	ld.shared.f32 	%f27, [_ZZ15ghmatecd_kernelE9rn_cached];
	ld.shared.f32 	%f333, [_ZZ15ghmatecd_kernelE9rn_cached+4];
	mul.f32 	%f334, %f328, %f333;
	fma.rn.f32 	%f335, %f327, %f27, %f334;
	ld.shared.f32 	%f336, [_ZZ15ghmatecd_kernelE9rn_cached+8];
	fma.rn.f32 	%f337, %f329, %f336, %f335;
	div.rn.f32 	%f28, %f337, %f26;
	div.rn.f32 	%f29, %f327, %f26;
	div.rn.f32 	%f30, %f328, %f26;
	div.rn.f32 	%f31, %f329, %f26;
	mul.f32 	%f338, %f1277, 0f40800000;
	mul.f32 	%f339, %f2, %f338;
	mul.f32 	%f340, %f1, %f338;
	abs.f32 	%f341, %f339;
	abs.f32 	%f342, %f340;
	add.f32 	%f343, %f341, %f342;
	rcp.rn.f32 	%f344, %f343;
	mul.f32 	%f345, %f344, 0f00000000;
	mul.f32 	%f346, %f339, %f344;
	mul.f32 	%f347, %f340, %f344;
	mul.f32 	%f348, %f347, %f347;
	fma.rn.f32 	%f349, %f346, %f346, %f348;
	rcp.rn.f32 	%f350, %f349;
	mul.f32 	%f351, %f345, %f347;
	fma.rn.f32 	%f352, %f344, %f346, %f351;
	mul.f32 	%f32, %f352, %f350;
	mul.f32 	%f353, %f345, %f346;
	mul.f32 	%f354, %f344, %f347;
	sub.f32 	%f355, %f353, %f354;
	mul.f32 	%f33, %f355, %f350;
	abs.f32 	%f356, %f4;
	abs.f32 	%f357, %f3;
	add.f32 	%f358, %f356, %f357;
	rcp.rn.f32 	%f359, %f358;
	mul.f32 	%f360, %f6, %f359;
	mul.f32 	%f361, %f5, %f359;
	mul.f32 	%f362, %f4, %f359;
	mul.f32 	%f363, %f3, %f359;
	mul.f32 	%f364, %f363, %f363;
	fma.rn.f32 	%f365, %f362, %f362, %f364;
	rcp.rn.f32 	%f366, %f365;
	mul.f32 	%f367, %f361, %f363;
	fma.rn.f32 	%f368, %f360, %f362, %f367;
	mul.f32 	%f369, %f368, %f366;
	mul.f32 	%f370, %f361, %f362;
	mul.f32 	%f371, %f360, %f363;
	sub.f32 	%f372, %f370, %f371;
	mul.f32 	%f373, %f372, %f366;
	mul.f32 	%f374, %f369, %f369;
	mul.f32 	%f375, %f373, %f373;
	sub.f32 	%f34, %f374, %f375;
	mul.f32 	%f376, %f369, %f373;
	fma.rn.f32 	%f35, %f369, %f373, %f376;
	abs.f32 	%f377, %f6;
	abs.f32 	%f378, %f5;
	add.f32 	%f379, %f377, %f378;
	rcp.rn.f32 	%f380, %f379;
	mul.f32 	%f381, %f4, %f380;
	mul.f32 	%f382, %f3, %f380;
	mul.f32 	%f383, %f6, %f380;
	mul.f32 	%f384, %f5, %f380;
	mul.f32 	%f385, %f384, %f384;
	fma.rn.f32 	%f386, %f383, %f383, %f385;
	rcp.rn.f32 	%f387, %f386;
	mul.f32 	%f388, %f382, %f384;
	fma.rn.f32 	%f389, %f381, %f383, %f388;
	mul.f32 	%f390, %f389, %f387;
	mul.f32 	%f391, %f382, %f383;
	mul.f32 	%f392, %f381, %f384;
	sub.f32 	%f393, %f391, %f392;
	mul.f32 	%f394, %f393, %f387;
	mul.f32 	%f395, %f390, %f390;
	mul.f32 	%f396, %f394, %f394;
	sub.f32 	%f36, %f395, %f396;
	mul.f32 	%f397, %f390, %f394;
	fma.rn.f32 	%f37, %f390, %f394, %f397;
	neg.f32 	%f398, %f1279;
	mul.f32 	%f399, %f380, 0f80000000;
	mul.f32 	%f400, %f380, %f398;
	mul.f32 	%f401, %f400, %f384;
	fma.rn.f32 	%f402, %f399, %f383, %f401;
	mul.f32 	%f403, %f402, %f387;
	mul.f32 	%f404, %f400, %f383;
	mul.f32 	%f405, %f399, %f384;
	sub.f32 	%f406, %f404, %f405;
	mul.f32 	%f407, %f406, %f387;
	mul.f32 	%f408, %f359, 0f80000000;
	mul.f32 	%f409, %f359, %f398;
	mul.f32 	%f410, %f409, %f363;
	fma.rn.f32 	%f411, %f408, %f362, %f410;
	mul.f32 	%f412, %f411, %f366;
	mul.f32 	%f413, %f409, %f362;
	mul.f32 	%f414, %f408, %f363;
	sub.f32 	%f415, %f413, %f414;
	mul.f32 	%f416, %f415, %f366;
	mul.f32 	%f38, %f403, %f26;
	mul.f32 	%f39, %f407, %f26;
	mul.f32 	%f40, %f412, %f26;
	mul.f32 	%f41, %f416, %f26;
	mov.b32 	%r7, %f39;
	and.b32  	%r8, %r7, 2147483647;
	setp.ne.s32 	%p10, %r8, 0;
	@%p10 bra 	$L__BB0_10;
	fma.rn.f32 	%f552, %f38, 0f3BBB989D, 0f3F000000;
	cvt.sat.f32.f32 	%f553, %f552;
	mov.f32 	%f554, 0f4B400001;
	mov.f32 	%f555, 0f437C0000;
	fma.rm.f32 	%f556, %f553, %f555, %f554;
	add.f32 	%f557, %f556, 0fCB40007F;
	neg.f32 	%f558, %f557;
	fma.rn.f32 	%f559, %f38, 0f3FB8AA3B, %f558;
	fma.rn.f32 	%f560, %f38, 0f32A57060, %f559;
	mov.b32 	%r332, %f556;
	shl.b32 	%r333, %r332, 23;
	mov.b32 	%f561, %r333;
	ex2.approx.ftz.f32 	%f562, %f560;
	mul.f32 	%f1306, %f562, %f561;
	mov.f32 	%f1307, %f39;
	bra.uni 	$L__BB0_67;
$L__BB0_10:
	mov.b32 	%r9, %f38;
	and.b32  	%r10, %r9, 2147483647;
	setp.ne.s32 	%p11, %r10, 0;
	@%p11 bra 	$L__BB0_28;
	mul.f32 	%f518, %f39, 0f3F22F983;
	cvt.rni.s32.f32 	%r500, %f518;
	cvt.rn.f32.s32 	%f519, %r500;
	fma.rn.f32 	%f520, %f519, 0fBFC90FDA, %f39;
	fma.rn.f32 	%f521, %f519, 0fB3A22168, %f520;
	fma.rn.f32 	%f1301, %f519, 0fA7C234C5, %f521;
	abs.f32 	%f44, %f39;
	setp.ltu.f32 	%p48, %f44, 0f47CE4780;
	mov.u32 	%r496, %r500;
	mov.f32 	%f1300, %f1301;
	@%p48 bra 	$L__BB0_19;
	setp.neu.f32 	%p49, %f44, 0f7F800000;
	@%p49 bra 	$L__BB0_14;
	mov.f32 	%f524, 0f00000000;
	mul.rn.f32 	%f1300, %f39, %f524;
	mov.b32 	%r496, 0;
	bra.uni 	$L__BB0_19;
$L__BB0_14:
	shl.b32 	%r290, %r7, 8;
	or.b32  	%r12, %r290, -2147483648;
	mov.b64 	%rd245, 0;
	mov.b32 	%r493, 0;
	mov.u64 	%rd243, __cudart_i2opi_f;
	mov.u64 	%rd244, %rd1;
$L__BB0_15:
	.pragma "nounroll";
	ld.global.nc.u32 	%r291, [%rd243];
	mad.wide.u32 	%rd166, %r291, %r12, %rd245;
	shr.u64 	%rd245, %rd166, 32;
	st.local.u32 	[%rd244], %rd166;
	add.s32 	%r493, %r493, 1;
	add.s64 	%rd244, %rd244, 4;
	add.s64 	%rd243, %rd243, 4;
	setp.ne.s32 	%p50, %r493, 6;
	@%p50 bra 	$L__BB0_15;
	shr.u32 	%r292, %r7, 23;
	st.local.u32 	[%rd1+24], %rd245;
	and.b32  	%r15, %r292, 31;
	and.b32  	%r293, %r292, 224;
	add.s32 	%r294, %r293, -128;
	shr.u32 	%r295, %r294, 5;
	mul.wide.u32 	%rd167, %r295, 4;
	sub.s64 	%rd11, %rd1, %rd167;
	ld.local.u32 	%r494, [%rd11+24];
	ld.local.u32 	%r495, [%rd11+20];
	setp.eq.s32 	%p51, %r15, 0;
	@%p51 bra 	$L__BB0_18;
	shf.l.wrap.b32 	%r494, %r495, %r494, %r15;
	ld.local.u32 	%r296, [%rd11+16];
	shf.l.wrap.b32 	%r495, %r296, %r495, %r15;
$L__BB0_18:
	shr.u32 	%r297, %r494, 30;
	shf.l.wrap.b32 	%r298, %r495, %r494, 2;
	shl.b32 	%r299, %r495, 2;
	shr.u32 	%r300, %r298, 31;
	add.s32 	%r301, %r300, %r297;
	neg.s32 	%r302, %r301;
	setp.lt.s32 	%p52, %r7, 0;
	selp.b32 	%r496, %r302, %r301, %p52;
	xor.b32  	%r303, %r298, %r7;
	shr.s32 	%r304, %r298, 31;
	xor.b32  	%r305, %r304, %r298;
	xor.b32  	%r306, %r304, %r299;
	cvt.u64.u32 	%rd168, %r305;
	shl.b64 	%rd169, %rd168, 32;
	cvt.u64.u32 	%rd170, %r306;
	or.b64  	%rd171, %rd169, %rd170;
	cvt.rn.f64.s64 	%fd10, %rd171;
	mul.f64 	%fd11, %fd10, 0d3BF921FB54442D19;
	cvt.rn.f32.f64 	%f522, %fd11;
	neg.f32 	%f523, %f522;
	setp.lt.s32 	%p53, %r303, 0;
	selp.f32 	%f1300, %f523, %f522, %p53;
$L__BB0_19:
	setp.ltu.f32 	%p54, %f44, 0f47CE4780;
	add.s32 	%r308, %r496, 1;
	mul.rn.f32 	%f525, %f1300, %f1300;
	and.b32  	%r309, %r496, 1;
	setp.eq.b32 	%p55, %r309, 1;
	selp.f32 	%f526, %f1300, 0f3F800000, %p55;
	fma.rn.f32 	%f527, %f525, %f526, 0f00000000;
	fma.rn.f32 	%f528, %f525, 0f37CBAC00, 0fBAB607ED;
	selp.f32 	%f529, 0fB94D4153, %f528, %p55;
	selp.f32 	%f530, 0f3C0885E4, 0f3D2AAABB, %p55;
	fma.rn.f32 	%f531, %f529, %f525, %f530;
	selp.f32 	%f532, 0fBE2AAAA8, 0fBEFFFFFF, %p55;
	fma.rn.f32 	%f533, %f531, %f525, %f532;
	fma.rn.f32 	%f534, %f533, %f527, %f526;
	and.b32  	%r310, %r308, 2;
	setp.eq.s32 	%p56, %r310, 0;
	mov.f32 	%f535, 0f00000000;
	sub.f32 	%f536, %f535, %f534;
	selp.f32 	%f1306, %f534, %f536, %p56;
	@%p54 bra 	$L__BB0_27;
	setp.neu.f32 	%p57, %f44, 0f7F800000;
	@%p57 bra 	$L__BB0_22;
	mov.f32 	%f539, 0f00000000;
	mul.rn.f32 	%f1301, %f39, %f539;
	mov.b32 	%r500, 0;
	bra.uni 	$L__BB0_27;
$L__BB0_22:
	shl.b32 	%r312, %r7, 8;
	or.b32  	%r24, %r312, -2147483648;
	mov.b64 	%rd248, 0;
	mov.b32 	%r497, 0;
	mov.u64 	%rd246, __cudart_i2opi_f;
	mov.u64 	%rd247, %rd1;
$L__BB0_23:
	.pragma "nounroll";
	ld.global.nc.u32 	%r313, [%rd246];
	mad.wide.u32 	%rd174, %r313, %r24, %rd248;
	shr.u64 	%rd248, %rd174, 32;
	st.local.u32 	[%rd247], %rd174;
	add.s32 	%r497, %r497, 1;
	add.s64 	%rd247, %rd247, 4;
	add.s64 	%rd246, %rd246, 4;
	setp.ne.s32 	%p58, %r497, 6;
	@%p58 bra 	$L__BB0_23;
	shr.u32 	%r314, %r7, 23;
	st.local.u32 	[%rd1+24], %rd248;
	and.b32  	%r27, %r314, 31;
	and.b32  	%r315, %r314, 224;
	add.s32 	%r316, %r315, -128;
	shr.u32 	%r317, %r316, 5;
	mul.wide.u32 	%rd175, %r317, 4;
	sub.s64 	%rd18, %rd1, %rd175;
	ld.local.u32 	%r498, [%rd18+24];
	ld.local.u32 	%r499, [%rd18+20];
	setp.eq.s32 	%p59, %r27, 0;
	@%p59 bra 	$L__BB0_26;
	shf.l.wrap.b32 	%r498, %r499, %r498, %r27;
	ld.local.u32 	%r318, [%rd18+16];
	shf.l.wrap.b32 	%r499, %r318, %r499, %r27;
$L__BB0_26:
	shr.u32 	%r319, %r498, 30;
	shf.l.wrap.b32 	%r320, %r499, %r498, 2;
	shl.b32 	%r321, %r499, 2;
	shr.u32 	%r322, %r320, 31;
	add.s32 	%r323, %r322, %r319;
	neg.s32 	%r324, %r323;
	setp.lt.s32 	%p60, %r7, 0;
	selp.b32 	%r500, %r324, %r323, %p60;
	xor.b32  	%r325, %r320, %r7;
	shr.s32 	%r326, %r320, 31;
	xor.b32  	%r327, %r326, %r320;
	xor.b32  	%r328, %r326, %r321;
	cvt.u64.u32 	%rd176, %r327;
	shl.b64 	%rd177, %rd176, 32;
	cvt.u64.u32 	%rd178, %r328;
	or.b64  	%rd179, %rd177, %rd178;
	cvt.rn.f64.s64 	%fd12, %rd179;
	mul.f64 	%fd13, %fd12, 0d3BF921FB54442D19;
	cvt.rn.f32.f64 	%f537, %fd13;
	neg.f32 	%f538, %f537;
	setp.lt.s32 	%p61, %r325, 0;
	selp.f32 	%f1301, %f538, %f537, %p61;
$L__BB0_27:
	mul.rn.f32 	%f540, %f1301, %f1301;
	and.b32  	%r330, %r500, 1;
	setp.eq.b32 	%p62, %r330, 1;
	selp.f32 	%f541, 0f3F800000, %f1301, %p62;
	fma.rn.f32 	%f542, %f540, %f541, 0f00000000;
	fma.rn.f32 	%f543, %f540, 0f37CBAC00, 0fBAB607ED;
	selp.f32 	%f544, %f543, 0fB94D4153, %p62;
	selp.f32 	%f545, 0f3D2AAABB, 0f3C0885E4, %p62;
	fma.rn.f32 	%f546, %f544, %f540, %f545;
	selp.f32 	%f547, 0fBEFFFFFF, 0fBE2AAAA8, %p62;
	fma.rn.f32 	%f548, %f546, %f540, %f547;
	fma.rn.f32 	%f549, %f548, %f542, %f541;
	and.b32  	%r331, %r500, 2;
	setp.eq.s32 	%p63, %r331, 0;
	mov.f32 	%f550, 0f00000000;
	sub.f32 	%f551, %f550, %f549;
	selp.f32 	%f1307, %f549, %f551, %p63;
	bra.uni 	$L__BB0_67;
$L__BB0_28:
	setp.lt.u32 	%p12, %r8, 2139095040;
	@%p12 bra 	$L__BB0_32;
	setp.eq.s32 	%p46, %r10, 2139095040;
	@%p46 bra 	$L__BB0_31;
	sub.f32 	%f1306, %f39, %f39;
	mov.f32 	%f1307, %f1306;
	bra.uni 	$L__BB0_67;
$L__BB0_31:
	setp.gt.s32 	%p47, %r9, -1;
	sub.f32 	%f517, %f39, %f39;
	selp.f32 	%f1306, %f38, 0f00000000, %p47;
	selp.f32 	%f1307, %f517, 0f00000000, %p47;
	bra.uni 	$L__BB0_67;
$L__BB0_32:
	add.s32 	%r188, %r9, -1118925336;
	setp.gt.u32 	%p13, %r188, 9342556;
	@%p13 bra 	$L__BB0_50;
	add.f32 	%f464, %f38, 0fC322E3BC;
	fma.rn.f32 	%f465, %f464, 0f3BBB989D, 0f3F000000;
	cvt.sat.f32.f32 	%f466, %f465;
	mov.f32 	%f467, 0f4B400001;
	mov.f32 	%f468, 0f437C0000;
	fma.rm.f32 	%f469, %f466, %f468, %f467;
	add.f32 	%f470, %f469, 0fCB40007F;
	neg.f32 	%f471, %f470;
	fma.rn.f32 	%f472, %f464, 0f3FB8AA3B, %f471;
	fma.rn.f32 	%f473, %f464, 0f32A57060, %f472;
	mov.b32 	%r234, %f469;
	shl.b32 	%r235, %r234, 23;
	mov.b32 	%f474, %r235;
	ex2.approx.ftz.f32 	%f475, %f473;
	mul.f32 	%f476, %f475, %f474;
	mov.b32 	%r236, %f476;
	shr.u32 	%r237, %r236, 23;
	add.s32 	%r238, %r237, -19;
	and.b32  	%r239, %r236, 8388607;
	or.b32  	%r240, %r239, 2130706432;
	mov.b32 	%f56, %r240;
	cvt.u16.u32 	%rs1, %r238;
	shr.u16 	%rs2, %rs1, 15;
	add.s16 	%rs3, %rs1, %rs2;
	shr.s16 	%rs4, %rs3, 1;
	cvt.s32.s16 	%r241, %rs4;
	shl.b32 	%r242, %r241, 23;
	add.s32 	%r243, %r242, 1065353216;
	mov.b32 	%f57, %r243;
	sub.s32 	%r244, %r238, %r241;
	shl.b32 	%r245, %r244, 23;
	add.s32 	%r36, %r245, 1065353216;
	mul.f32 	%f477, %f39, 0f3F22F983;
	cvt.rni.s32.f32 	%r508, %f477;
	cvt.rn.f32.s32 	%f478, %r508;
	fma.rn.f32 	%f479, %f478, 0fBFC90FDA, %f39;
	fma.rn.f32 	%f480, %f478, 0fB3A22168, %f479;
	fma.rn.f32 	%f1303, %f478, 0fA7C234C5, %f480;
	abs.f32 	%f59, %f39;
	setp.ltu.f32 	%p30, %f59, 0f47CE4780;
	mov.u32 	%r504, %r508;
	mov.f32 	%f1302, %f1303;
	@%p30 bra 	$L__BB0_41;
	setp.neu.f32 	%p31, %f59, 0f7F800000;
	@%p31 bra 	$L__BB0_36;
	mov.f32 	%f483, 0f00000000;
	mul.rn.f32 	%f1302, %f39, %f483;
	mov.b32 	%r504, 0;
	bra.uni 	$L__BB0_41;
$L__BB0_36:
	shl.b32 	%r247, %r7, 8;
	or.b32  	%r38, %r247, -2147483648;
	mov.b64 	%rd251, 0;
	mov.b32 	%r501, 0;
	mov.u64 	%rd249, __cudart_i2opi_f;
	mov.u64 	%rd250, %rd1;
$L__BB0_37:
	.pragma "nounroll";
	ld.global.nc.u32 	%r248, [%rd249];
	mad.wide.u32 	%rd150, %r248, %r38, %rd251;
	shr.u64 	%rd251, %rd150, 32;
	st.local.u32 	[%rd250], %rd150;
	add.s32 	%r501, %r501, 1;
	add.s64 	%rd250, %rd250, 4;
	add.s64 	%rd249, %rd249, 4;
	setp.ne.s32 	%p32, %r501, 6;
	@%p32 bra 	$L__BB0_37;
	shr.u32 	%r249, %r7, 23;
	st.local.u32 	[%rd1+24], %rd251;
	and.b32  	%r41, %r249, 31;
	and.b32  	%r250, %r249, 224;
	add.s32 	%r251, %r250, -128;
	shr.u32 	%r252, %r251, 5;
	mul.wide.u32 	%rd151, %r252, 4;
	sub.s64 	%rd25, %rd1, %rd151;
	ld.local.u32 	%r502, [%rd25+24];
	ld.local.u32 	%r503, [%rd25+20];
	setp.eq.s32 	%p33, %r41, 0;
	@%p33 bra 	$L__BB0_40;
	shf.l.wrap.b32 	%r502, %r503, %r502, %r41;
	ld.local.u32 	%r253, [%rd25+16];
	shf.l.wrap.b32 	%r503, %r253, %r503, %r41;
$L__BB0_40:
	shr.u32 	%r254, %r502, 30;
	shf.l.wrap.b32 	%r255, %r503, %r502, 2;
	shl.b32 	%r256, %r503, 2;
	shr.u32 	%r257, %r255, 31;
	add.s32 	%r258, %r257, %r254;
	neg.s32 	%r259, %r258;
	setp.lt.s32 	%p34, %r7, 0;
	selp.b32 	%r504, %r259, %r258, %p34;
	xor.b32  	%r260, %r255, %r7;
	shr.s32 	%r261, %r255, 31;
	xor.b32  	%r262, %r261, %r255;
	xor.b32  	%r263, %r261, %r256;
	cvt.u64.u32 	%rd152, %r262;
	shl.b64 	%rd153, %rd152, 32;
	cvt.u64.u32 	%rd154, %r263;
	or.b64  	%rd155, %rd153, %rd154;
	cvt.rn.f64.s64 	%fd6, %rd155;
	mul.f64 	%fd7, %fd6, 0d3BF921FB54442D19;
	cvt.rn.f32.f64 	%f481, %fd7;
	neg.f32 	%f482, %f481;
	setp.lt.s32 	%p35, %r260, 0;
	selp.f32 	%f1302, %f482, %f481, %p35;
$L__BB0_41:
	setp.ltu.f32 	%p36, %f59, 0f47CE4780;
	add.s32 	%r265, %r504, 1;
	mul.rn.f32 	%f484, %f1302, %f1302;
	and.b32  	%r266, %r504, 1;
	setp.eq.b32 	%p37, %r266, 1;
	selp.f32 	%f485, %f1302, 0f3F800000, %p37;
	fma.rn.f32 	%f486, %f484, %f485, 0f00000000;
	fma.rn.f32 	%f487, %f484, 0f37CBAC00, 0fBAB607ED;
	selp.f32 	%f488, 0fB94D4153, %f487, %p37;
	selp.f32 	%f489, 0f3C0885E4, 0f3D2AAABB, %p37;
	fma.rn.f32 	%f490, %f488, %f484, %f489;
	selp.f32 	%f491, 0fBE2AAAA8, 0fBEFFFFFF, %p37;
	fma.rn.f32 	%f492, %f490, %f484, %f491;
	fma.rn.f32 	%f493, %f492, %f486, %f485;
	and.b32  	%r267, %r265, 2;
	setp.eq.s32 	%p38, %r267, 0;
	mov.f32 	%f494, 0f00000000;
	sub.f32 	%f495, %f494, %f493;
	selp.f32 	%f496, %f493, %f495, %p38;
	mul.f32 	%f497, %f496, %f56;
	mul.f32 	%f63, %f497, %f57;
	@%p36 bra 	$L__BB0_49;
	setp.neu.f32 	%p39, %f59, 0f7F800000;
	@%p39 bra 	$L__BB0_44;
	mov.f32 	%f500, 0f00000000;
	mul.rn.f32 	%f1303, %f39, %f500;
	mov.b32 	%r508, 0;
	bra.uni 	$L__BB0_49;
$L__BB0_44:
	shl.b32 	%r269, %r7, 8;
	or.b32  	%r50, %r269, -2147483648;
	mov.b64 	%rd254, 0;
	mov.b32 	%r505, 0;
	mov.u64 	%rd252, __cudart_i2opi_f;
	mov.u64 	%rd253, %rd1;
$L__BB0_45:
	.pragma "nounroll";
	ld.global.nc.u32 	%r270, [%rd252];
	mad.wide.u32 	%rd158, %r270, %r50, %rd254;
	shr.u64 	%rd254, %rd158, 32;
	st.local.u32 	[%rd253], %rd158;
	add.s32 	%r505, %r505, 1;
	add.s64 	%rd253, %rd253, 4;
	add.s64 	%rd252, %rd252, 4;
	setp.ne.s32 	%p40, %r505, 6;
	@%p40 bra 	$L__BB0_45;
	shr.u32 	%r271, %r7, 23;
	st.local.u32 	[%rd1+24], %rd254;
	and.b32  	%r53, %r271, 31;
	and.b32  	%r272, %r271, 224;
	add.s32 	%r273, %r272, -128;
	shr.u32 	%r274, %r273, 5;
	mul.wide.u32 	%rd159, %r274, 4;
	sub.s64 	%rd32, %rd1, %rd159;
	ld.local.u32 	%r506, [%rd32+24];
	ld.local.u32 	%r507, [%rd32+20];
	setp.eq.s32 	%p41, %r53, 0;
	@%p41 bra 	$L__BB0_48;
	shf.l.wrap.b32 	%r506, %r507, %r506, %r53;
	ld.local.u32 	%r275, [%rd32+16];
	shf.l.wrap.b32 	%r507, %r275, %r507, %r53;
$L__BB0_48:
	shr.u32 	%r276, %r506, 30;
	shf.l.wrap.b32 	%r277, %r507, %r506, 2;
	shl.b32 	%r278, %r507, 2;
	shr.u32 	%r279, %r277, 31;
	add.s32 	%r280, %r279, %r276;
	neg.s32 	%r281, %r280;
	setp.lt.s32 	%p42, %r7, 0;
	selp.b32 	%r508, %r281, %r280, %p42;
	xor.b32  	%r282, %r277, %r7;
	shr.s32 	%r283, %r277, 31;
	xor.b32  	%r284, %r283, %r277;
	xor.b32  	%r285, %r283, %r278;
	cvt.u64.u32 	%rd160, %r284;
	shl.b64 	%rd161, %rd160, 32;
	cvt.u64.u32 	%rd162, %r285;
	or.b64  	%rd163, %rd161, %rd162;
	cvt.rn.f64.s64 	%fd8, %rd163;
	mul.f64 	%fd9, %fd8, 0d3BF921FB54442D19;
	cvt.rn.f32.f64 	%f498, %fd9;
	neg.f32 	%f499, %f498;
	setp.lt.s32 	%p43, %r282, 0;
	selp.f32 	%f1303, %f499, %f498, %p43;
$L__BB0_49:
	mov.b32 	%f501, %r36;
	mul.rn.f32 	%f502, %f1303, %f1303;
	and.b32  	%r287, %r508, 1;
	setp.eq.b32 	%p44, %r287, 1;
	selp.f32 	%f503, 0f3F800000, %f1303, %p44;
	fma.rn.f32 	%f504, %f502, %f503, 0f00000000;
	fma.rn.f32 	%f505, %f502, 0f37CBAC00, 0fBAB607ED;
	selp.f32 	%f506, %f505, 0fB94D4153, %p44;
	selp.f32 	%f507, 0f3D2AAABB, 0f3C0885E4, %p44;
	fma.rn.f32 	%f508, %f506, %f502, %f507;
	selp.f32 	%f509, 0fBEFFFFFF, 0fBE2AAAA8, %p44;
	fma.rn.f32 	%f510, %f508, %f502, %f509;
	fma.rn.f32 	%f511, %f510, %f504, %f503;
	and.b32  	%r288, %r508, 2;
	setp.eq.s32 	%p45, %r288, 0;
	mov.f32 	%f512, 0f00000000;
	sub.f32 	%f513, %f512, %f511;
	selp.f32 	%f514, %f511, %f513, %p45;
	mul.f32 	%f515, %f514, %f56;
	mul.f32 	%f516, %f515, %f57;
	mul.f32 	%f1307, %f516, %f501;
	mul.f32 	%f1306, %f63, %f501;
	bra.uni 	$L__BB0_67;
$L__BB0_50:
	mul.f32 	%f417, %f39, 0f3F22F983;
	cvt.rni.s32.f32 	%r516, %f417;
	cvt.rn.f32.s32 	%f418, %r516;
	fma.rn.f32 	%f419, %f418, 0fBFC90FDA, %f39;
	fma.rn.f32 	%f420, %f418, 0fB3A22168, %f419;
	fma.rn.f32 	%f1305, %f418, 0fA7C234C5, %f420;
	abs.f32 	%f70, %f39;
	setp.ltu.f32 	%p14, %f70, 0f47CE4780;
	mov.u32 	%r512, %r516;
	mov.f32 	%f1304, %f1305;
	@%p14 bra 	$L__BB0_58;
	setp.neu.f32 	%p15, %f70, 0f7F800000;
	@%p15 bra 	$L__BB0_53;
	mov.f32 	%f423, 0f00000000;
	mul.rn.f32 	%f1304, %f39, %f423;
	mov.b32 	%r512, 0;
	bra.uni 	$L__BB0_58;
$L__BB0_53:
	shl.b32 	%r190, %r7, 8;
	or.b32  	%r63, %r190, -2147483648;
	mov.b64 	%rd257, 0;
	mov.b32 	%r509, 0;
	mov.u64 	%rd255, __cudart_i2opi_f;
	mov.u64 	%rd256, %rd1;
$L__BB0_54:
	.pragma "nounroll";
	ld.global.nc.u32 	%r191, [%rd255];
	mad.wide.u32 	%rd134, %r191, %r63, %rd257;
	shr.u64 	%rd257, %rd134, 32;
	st.local.u32 	[%rd256], %rd134;
	add.s32 	%r509, %r509, 1;
	add.s64 	%rd256, %rd256, 4;
	add.s64 	%rd255, %rd255, 4;
	setp.ne.s32 	%p16, %r509, 6;
	@%p16 bra 	$L__BB0_54;
	shr.u32 	%r192, %r7, 23;
	st.local.u32 	[%rd1+24], %rd257;
	and.b32  	%r66, %r192, 31;
	and.b32  	%r193, %r192, 224;
	add.s32 	%r194, %r193, -128;
	shr.u32 	%r195, %r194, 5;
	mul.wide.u32 	%rd135, %r195, 4;
	sub.s64 	%rd39, %rd1, %rd135;
	ld.local.u32 	%r510, [%rd39+24];
	ld.local.u32 	%r511, [%rd39+20];
	setp.eq.s32 	%p17, %r66, 0;
	@%p17 bra 	$L__BB0_57;
	shf.l.wrap.b32 	%r510, %r511, %r510, %r66;
	ld.local.u32 	%r196, [%rd39+16];
	shf.l.wrap.b32 	%r511, %r196, %r511, %r66;
$L__BB0_57:
	shr.u32 	%r197, %r510, 30;
	shf.l.wrap.b32 	%r198, %r511, %r510, 2;
	shl.b32 	%r199, %r511, 2;
	shr.u32 	%r200, %r198, 31;
	add.s32 	%r201, %r200, %r197;
	neg.s32 	%r202, %r201;
	setp.lt.s32 	%p18, %r7, 0;
	selp.b32 	%r512, %r202, %r201, %p18;
	xor.b32  	%r203, %r198, %r7;
	shr.s32 	%r204, %r198, 31;
	xor.b32  	%r205, %r204, %r198;
	xor.b32  	%r206, %r204, %r199;
	cvt.u64.u32 	%rd136, %r205;
	shl.b64 	%rd137, %rd136, 32;
	cvt.u64.u32 	%rd138, %r206;
	or.b64  	%rd139, %rd137, %rd138;
	cvt.rn.f64.s64 	%fd2, %rd139;
	mul.f64 	%fd3, %fd2, 0d3BF921FB54442D19;
	cvt.rn.f32.f64 	%f421, %fd3;
	neg.f32 	%f422, %f421;
	setp.lt.s32 	%p19, %r203, 0;
	selp.f32 	%f1304, %f422, %f421, %p19;
$L__BB0_58:
	setp.ltu.f32 	%p20, %f70, 0f47CE4780;
	add.s32 	%r208, %r512, 1;
	mul.rn.f32 	%f424, %f1304, %f1304;
	and.b32  	%r209, %r512, 1;
	setp.eq.b32 	%p21, %r209, 1;
	selp.f32 	%f425, %f1304, 0f3F800000, %p21;
	fma.rn.f32 	%f426, %f424, %f425, 0f00000000;
	fma.rn.f32 	%f427, %f424, 0f37CBAC00, 0fBAB607ED;
	selp.f32 	%f428, 0fB94D4153, %f427, %p21;
	selp.f32 	%f429, 0f3C0885E4, 0f3D2AAABB, %p21;
	fma.rn.f32 	%f430, %f428, %f424, %f429;
	selp.f32 	%f431, 0fBE2AAAA8, 0fBEFFFFFF, %p21;
	fma.rn.f32 	%f432, %f430, %f424, %f431;
	fma.rn.f32 	%f433, %f432, %f426, %f425;
	and.b32  	%r210, %r208, 2;
	setp.eq.s32 	%p22, %r210, 0;
	mov.f32 	%f434, 0f00000000;
	sub.f32 	%f435, %f434, %f433;
	selp.f32 	%f74, %f433, %f435, %p22;
	@%p20 bra 	$L__BB0_66;
	setp.neu.f32 	%p23, %f70, 0f7F800000;
	@%p23 bra 	$L__BB0_61;
	mov.f32 	%f438, 0f00000000;
	mul.rn.f32 	%f1305, %f39, %f438;
	mov.b32 	%r516, 0;
	bra.uni 	$L__BB0_66;
$L__BB0_61:
	shl.b32 	%r212, %r7, 8;
	or.b32  	%r75, %r212, -2147483648;
	mov.b64 	%rd260, 0;
	mov.b32 	%r513, 0;
	mov.u64 	%rd258, __cudart_i2opi_f;
	mov.u64 	%rd259, %rd1;
$L__BB0_62:
	.pragma "nounroll";
	ld.global.nc.u32 	%r213, [%rd258];
	mad.wide.u32 	%rd142, %r213, %r75, %rd260;
	shr.u64 	%rd260, %rd142, 32;
	st.local.u32 	[%rd259], %rd142;
	add.s32 	%r513, %r513, 1;
	add.s64 	%rd259, %rd259, 4;
	add.s64 	%rd258, %rd258, 4;
	setp.ne.s32 	%p24, %r513, 6;
	@%p24 bra 	$L__BB0_62;
	shr.u32 	%r214, %r7, 23;
	st.local.u32 	[%rd1+24], %rd260;
	and.b32  	%r78, %r214, 31;
	and.b32  	%r215, %r214, 224;
	add.s32 	%r216, %r215, -128;
	shr.u32 	%r217, %r216, 5;
	mul.wide.u32 	%rd143, %r217, 4;
	sub.s64 	%rd46, %rd1, %rd143;
	ld.local.u32 	%r514, [%rd46+24];
	ld.local.u32 	%r515, [%rd46+20];
	setp.eq.s32 	%p25, %r78, 0;
	@%p25 bra 	$L__BB0_65;
	shf.l.wrap.b32 	%r514, %r515, %r514, %r78;
	ld.local.u32 	%r218, [%rd46+16];
	shf.l.wrap.b32 	%r515, %r218, %r515, %r78;
$L__BB0_65:
	shr.u32 	%r219, %r514, 30;
	shf.l.wrap.b32 	%r220, %r515, %r514, 2;
	shl.b32 	%r221, %r515, 2;
	shr.u32 	%r222, %r220, 31;
	add.s32 	%r223, %r222, %r219;
	neg.s32 	%r224, %r223;
	setp.lt.s32 	%p26, %r7, 0;
	selp.b32 	%r516, %r224, %r223, %p26;
	xor.b32  	%r225, %r220, %r7;
	shr.s32 	%r226, %r220, 31;
	xor.b32  	%r227, %r226, %r220;
	xor.b32  	%r228, %r226, %r221;
	cvt.u64.u32 	%rd144, %r227;
	shl.b64 	%rd145, %rd144, 32;
	cvt.u64.u32 	%rd146, %r228;
	or.b64  	%rd147, %rd145, %rd146;
	cvt.rn.f64.s64 	%fd4, %rd147;
	mul.f64 	%fd5, %fd4, 0d3BF921FB54442D19;
	cvt.rn.f32.f64 	%f436, %fd5;
	neg.f32 	%f437, %f436;
	setp.lt.s32 	%p27, %r225, 0;
	selp.f32 	%f1305, %f437, %f436, %p27;
$L__BB0_66:
	fma.rn.f32 	%f439, %f38, 0f3BBB989D, 0f3F000000;
	cvt.sat.f32.f32 	%f440, %f439;
	mov.f32 	%f441, 0f4B400001;
	mov.f32 	%f442, 0f437C0000;
	fma.rm.f32 	%f443, %f440, %f442, %f441;
	add.f32 	%f444, %f443, 0fCB40007F;
	neg.f32 	%f445, %f444;
	fma.rn.f32 	%f446, %f38, 0f3FB8AA3B, %f445;
	fma.rn.f32 	%f447, %f38, 0f32A57060, %f446;
	ex2.approx.ftz.f32 	%f448, %f447;
	mov.b32 	%r230, %f443;
	shl.b32 	%r231, %r230, 23;
	mov.b32 	%f449, %r231;
	mul.f32 	%f450, %f448, %f449;
	mul.rn.f32 	%f451, %f1305, %f1305;
	and.b32  	%r232, %r516, 1;
	setp.eq.b32 	%p28, %r232, 1;
	selp.f32 	%f452, 0f3F800000, %f1305, %p28;
	fma.rn.f32 	%f453, %f451, %f452, 0f00000000;
	fma.rn.f32 	%f454, %f451, 0f37CBAC00, 0fBAB607ED;
	selp.f32 	%f455, %f454, 0fB94D4153, %p28;
	selp.f32 	%f456, 0f3D2AAABB, 0f3C0885E4, %p28;
	fma.rn.f32 	%f457, %f455, %f451, %f456;
	selp.f32 	%f458, 0fBEFFFFFF, 0fBE2AAAA8, %p28;
	fma.rn.f32 	%f459, %f457, %f451, %f458;
	fma.rn.f32 	%f460, %f459, %f453, %f452;
	and.b32  	%r233, %r516, 2;
	setp.eq.s32 	%p29, %r233, 0;
	mov.f32 	%f461, 0f00000000;
	sub.f32 	%f462, %f461, %f460;
	selp.f32 	%f463, %f460, %f462, %p29;
	mul.f32 	%f1307, %f450, %f463;
	mul.f32 	%f1306, %f450, %f74;
$L__BB0_67:
	mov.b32 	%r87, %f41;
	and.b32  	%r88, %r87, 2147483647;
	setp.ne.s32 	%p64, %r88, 0;
	@%p64 bra 	$L__BB0_69;
	fma.rn.f32 	%f698, %f40, 0f3BBB989D, 0f3F000000;
	cvt.sat.f32.f32 	%f699, %f698;
	mov.f32 	%f700, 0f4B400001;
	mov.f32 	%f701, 0f437C0000;
	fma.rm.f32 	%f702, %f699, %f701, %f700;
	add.f32 	%f703, %f702, 0fCB40007F;
	neg.f32 	%f704, %f703;
	fma.rn.f32 	%f705, %f40, 0f3FB8AA3B, %f704;
	fma.rn.f32 	%f706, %f40, 0f32A57060, %f705;
	mov.b32 	%r478, %f702;
	shl.b32 	%r479, %r478, 23;
	mov.b32 	%f707, %r479;
	ex2.approx.ftz.f32 	%f708, %f706;
	mul.f32 	%f1314, %f708, %f707;
	mov.f32 	%f1315, %f41;
	bra.uni 	$L__BB0_126;
$L__BB0_69:
	mov.b32 	%r89, %f40;
	and.b32  	%r90, %r89, 2147483647;
	setp.ne.s32 	%p65, %r90, 0;
	@%p65 bra 	$L__BB0_87;
	mul.f32 	%f664, %f41, 0f3F22F983;
	cvt.rni.s32.f32 	%r524, %f664;
	cvt.rn.f32.s32 	%f665, %r524;
	fma.rn.f32 	%f666, %f665, 0fBFC90FDA, %f41;
	fma.rn.f32 	%f667, %f665, 0fB3A22168, %f666;
	fma.rn.f32 	%f1309, %f665, 0fA7C234C5, %f667;
	abs.f32 	%f84, %f41;
	setp.ltu.f32 	%p102, %f84, 0f47CE4780;
	mov.u32 	%r520, %r524;
	mov.f32 	%f1308, %f1309;
	@%p102 bra 	$L__BB0_78;
	setp.neu.f32 	%p103, %f84, 0f7F800000;
	@%p103 bra 	$L__BB0_73;
	mov.f32 	%f670, 0f00000000;
	mul.rn.f32 	%f1308, %f41, %f670;
	mov.b32 	%r520, 0;
	bra.uni 	$L__BB0_78;
$L__BB0_73:
	shl.b32 	%r436, %r87, 8;
	or.b32  	%r92, %r436, -2147483648;
	mov.b64 	%rd263, 0;
	mov.b32 	%r517, 0;
	mov.u64 	%rd261, __cudart_i2opi_f;
	mov.u64 	%rd262, %rd1;
$L__BB0_74:
	.pragma "nounroll";
	ld.global.nc.u32 	%r437, [%rd261];
	mad.wide.u32 	%rd214, %r437, %r92, %rd263;
	shr.u64 	%rd263, %rd214, 32;
	st.local.u32 	[%rd262], %rd214;
	add.s32 	%r517, %r517, 1;
	add.s64 	%rd262, %rd262, 4;
	add.s64 	%rd261, %rd261, 4;
	setp.ne.s32 	%p104, %r517, 6;
	@%p104 bra 	$L__BB0_74;
	shr.u32 	%r438, %r87, 23;
	st.local.u32 	[%rd1+24], %rd263;
	and.b32  	%r95, %r438, 31;
	and.b32  	%r439, %r438, 224;
	add.s32 	%r440, %r439, -128;
	shr.u32 	%r441, %r440, 5;
	mul.wide.u32 	%rd215, %r441, 4;
	sub.s64 	%rd53, %rd1, %rd215;
	ld.local.u32 	%r518, [%rd53+24];
	ld.local.u32 	%r519, [%rd53+20];
	setp.eq.s32 	%p105, %r95, 0;
	@%p105 bra 	$L__BB0_77;
	shf.l.wrap.b32 	%r518, %r519, %r518, %r95;
	ld.local.u32 	%r442, [%rd53+16];
	shf.l.wrap.b32 	%r519, %r442, %r519, %r95;
$L__BB0_77:
	shr.u32 	%r443, %r518, 30;
	shf.l.wrap.b32 	%r444, %r519, %r518, 2;
	shl.b32 	%r445, %r519, 2;
	shr.u32 	%r446, %r444, 31;
	add.s32 	%r447, %r446, %r443;
	neg.s32 	%r448, %r447;
	setp.lt.s32 	%p106, %r87, 0;
	selp.b32 	%r520, %r448, %r447, %p106;
	xor.b32  	%r449, %r444, %r87;
	shr.s32 	%r450, %r444, 31;
	xor.b32  	%r451, %r450, %r444;
	xor.b32  	%r452, %r450, %r445;
	cvt.u64.u32 	%rd216, %r451;
	shl.b64 	%rd217, %rd216, 32;
	cvt.u64.u32 	%rd218, %r452;
	or.b64  	%rd219, %rd217, %rd218;
	cvt.rn.f64.s64 	%fd22, %rd219;
	mul.f64 	%fd23, %fd22, 0d3BF921FB54442D19;
	cvt.rn.f32.f64 	%f668, %fd23;
	neg.f32 	%f669, %f668;
	setp.lt.s32 	%p107, %r449, 0;
	selp.f32 	%f1308, %f669, %f668, %p107;
$L__BB0_78:
	setp.ltu.f32 	%p108, %f84, 0f47CE4780;
	add.s32 	%r454, %r520, 1;
	mul.rn.f32 	%f671, %f1308, %f1308;
	and.b32  	%r455, %r520, 1;
	setp.eq.b32 	%p109, %r455, 1;
	selp.f32 	%f672, %f1308, 0f3F800000, %p109;
	fma.rn.f32 	%f673, %f671, %f672, 0f00000000;
	fma.rn.f32 	%f674, %f671, 0f37CBAC00, 0fBAB607ED;
	selp.f32 	%f675, 0fB94D4153, %f674, %p109;
	selp.f32 	%f676, 0f3C0885E4, 0f3D2AAABB, %p109;
	fma.rn.f32 	%f677, %f675, %f671, %f676;
	selp.f32 	%f678, 0fBE2AAAA8, 0fBEFFFFFF, %p109;
	fma.rn.f32 	%f679, %f677, %f671, %f678;
	fma.rn.f32 	%f680, %f679, %f673, %f672;
	and.b32  	%r456, %r454, 2;
	setp.eq.s32 	%p110, %r456, 0;
	mov.f32 	%f681, 0f00000000;
	sub.f32 	%f682, %f681, %f680;
	selp.f32 	%f1314, %f680, %f682, %p110;
	@%p108 bra 	$L__BB0_86;
	setp.neu.f32 	%p111, %f84, 0f7F800000;
	@%p111 bra 	$L__BB0_81;
	mov.f32 	%f685, 0f00000000;
	mul.rn.f32 	%f1309, %f41, %f685;
	mov.b32 	%r524, 0;
	bra.uni 	$L__BB0_86;
$L__BB0_81:
	shl.b32 	%r458, %r87, 8;
	or.b32  	%r104, %r458, -2147483648;
	mov.b64 	%rd266, 0;
	mov.b32 	%r521, 0;
	mov.u64 	%rd264, __cudart_i2opi_f;
	mov.u64 	%rd265, %rd1;
$L__BB0_82:
	.pragma "nounroll";
	ld.global.nc.u32 	%r459, [%rd264];
	mad.wide.u32 	%rd222, %r459, %r104, %rd266;
	shr.u64 	%rd266, %rd222, 32;
	st.local.u32 	[%rd265], %rd222;
	add.s32 	%r521, %r521, 1;
	add.s64 	%rd265, %rd265, 4;
	add.s64 	%rd264, %rd264, 4;
	setp.ne.s32 	%p112, %r521, 6;
	@%p112 bra 	$L__BB0_82;
	shr.u32 	%r460, %r87, 23;
	st.local.u32 	[%rd1+24], %rd266;
	and.b32  	%r107, %r460, 31;
	and.b32  	%r461, %r460, 224;
	add.s32 	%r462, %r461, -128;
	shr.u32 	%r463, %r462, 5;
	mul.wide.u32 	%rd223, %r463, 4;
	sub.s64 	%rd60, %rd1, %rd223;
	ld.local.u32 	%r522, [%rd60+24];
	ld.local.u32 	%r523, [%rd60+20];
	setp.eq.s32 	%p113, %r107, 0;
	@%p113 bra 	$L__BB0_85;
	shf.l.wrap.b32 	%r522, %r523, %r522, %r107;
	ld.local.u32 	%r464, [%rd60+16];
	shf.l.wrap.b32 	%r523, %r464, %r523, %r107;
$L__BB0_85:
	shr.u32 	%r465, %r522, 30;
	shf.l.wrap.b32 	%r466, %r523, %r522, 2;
	shl.b32 	%r467, %r523, 2;
	shr.u32 	%r468, %r466, 31;
	add.s32 	%r469, %r468, %r465;
	neg.s32 	%r470, %r469;
	setp.lt.s32 	%p114, %r87, 0;
	selp.b32 	%r524, %r470, %r469, %p114;
	xor.b32  	%r471, %r466, %r87;
	shr.s32 	%r472, %r466, 31;
	xor.b32  	%r473, %r472, %r466;
	xor.b32  	%r474, %r472, %r467;
	cvt.u64.u32 	%rd224, %r473;
	shl.b64 	%rd225, %rd224, 32;
	cvt.u64.u32 	%rd226, %r474;
	or.b64  	%rd227, %rd225, %rd226;
	cvt.rn.f64.s64 	%fd24, %rd227;
	mul.f64 	%fd25, %fd24, 0d3BF921FB54442D19;
	cvt.rn.f32.f64 	%f683, %fd25;
	neg.f32 	%f684, %f683;
	setp.lt.s32 	%p115, %r471, 0;
	selp.f32 	%f1309, %f684, %f683, %p115;
$L__BB0_86:
	mul.rn.f32 	%f686, %f1309, %f1309;
	and.b32  	%r476, %r524, 1;
	setp.eq.b32 	%p116, %r476, 1;
	selp.f32 	%f687, 0f3F800000, %f1309, %p116;
	fma.rn.f32 	%f688, %f686, %f687, 0f00000000;
	fma.rn.f32 	%f689, %f686, 0f37CBAC00, 0fBAB607ED;
	selp.f32 	%f690, %f689, 0fB94D4153, %p116;
	selp.f32 	%f691, 0f3D2AAABB, 0f3C0885E4, %p116;
	fma.rn.f32 	%f692, %f690, %f686, %f691;
	selp.f32 	%f693, 0fBEFFFFFF, 0fBE2AAAA8, %p116;
	fma.rn.f32 	%f694, %f692, %f686, %f693;
	fma.rn.f32 	%f695, %f694, %f688, %f687;
	and.b32  	%r477, %r524, 2;
	setp.eq.s32 	%p117, %r477, 0;
	mov.f32 	%f696, 0f00000000;
	sub.f32 	%f697, %f696, %f695;
	selp.f32 	%f1315, %f695, %f697, %p117;
	bra.uni 	$L__BB0_126;
$L__BB0_87:
	setp.lt.u32 	%p66, %r88, 2139095040;
	@%p66 bra 	$L__BB0_91;
	setp.eq.s32 	%p100, %r90, 2139095040;
	@%p100 bra 	$L__BB0_90;
	sub.f32 	%f1314, %f41, %f41;
	mov.f32 	%f1315, %f1314;
	bra.uni 	$L__BB0_126;
$L__BB0_90:
	setp.gt.s32 	%p101, %r89, -1;
	sub.f32 	%f663, %f41, %f41;
	selp.f32 	%f1314, %f40, 0f00000000, %p101;
	selp.f32 	%f1315, %f663, 0f00000000, %p101;
	bra.uni 	$L__BB0_126;
$L__BB0_91:
	add.s32 	%r334, %r89, -1118925336;
	setp.gt.u32 	%p67, %r334, 9342556;
	@%p67 bra 	$L__BB0_109;
	add.f32 	%f610, %f40, 0fC322E3BC;
	fma.rn.f32 	%f611, %f610, 0f3BBB989D, 0f3F000000;
	cvt.sat.f32.f32 	%f612, %f611;
	mov.f32 	%f613, 0f4B400001;
	mov.f32 	%f614, 0f437C0000;
	fma.rm.f32 	%f615, %f612, %f614, %f613;
	add.f32 	%f616, %f615, 0fCB40007F;
	neg.f32 	%f617, %f616;
	fma.rn.f32 	%f618, %f610, 0f3FB8AA3B, %f617;
	fma.rn.f32 	%f619, %f610, 0f32A57060, %f618;
	mov.b32 	%r380, %f615;
	shl.b32 	%r381, %r380, 23;
	mov.b32 	%f620, %r381;
	ex2.approx.ftz.f32 	%f621, %f619;
	mul.f32 	%f622, %f621, %f620;
	mov.b32 	%r382, %f622;
	shr.u32 	%r383, %r382, 23;
	add.s32 	%r384, %r383, -19;
	and.b32  	%r385, %r382, 8388607;
	or.b32  	%r386, %r385, 2130706432;
	mov.b32 	%f96, %r386;
	cvt.u16.u32 	%rs5, %r384;
	shr.u16 	%rs6, %rs5, 15;
	add.s16 	%rs7, %rs5, %rs6;
	shr.s16 	%rs8, %rs7, 1;
	cvt.s32.s16 	%r387, %rs8;
	shl.b32 	%r388, %r387, 23;
	add.s32 	%r389, %r388, 1065353216;
	mov.b32 	%f97, %r389;
	sub.s32 	%r390, %r384, %r387;
	shl.b32 	%r391, %r390, 23;
	add.s32 	%r116, %r391, 1065353216;
	mul.f32 	%f623, %f41, 0f3F22F983;
	cvt.rni.s32.f32 	%r532, %f623;
	cvt.rn.f32.s32 	%f624, %r532;
	fma.rn.f32 	%f625, %f624, 0fBFC90FDA, %f41;
	fma.rn.f32 	%f626, %f624, 0fB3A22168, %f625;
	fma.rn.f32 	%f1311, %f624, 0fA7C234C5, %f626;
	abs.f32 	%f99, %f41;
	setp.ltu.f32 	%p84, %f99, 0f47CE4780;
	mov.u32 	%r528, %r532;
	mov.f32 	%f1310, %f1311;
	@%p84 bra 	$L__BB0_100;
	setp.neu.f32 	%p85, %f99, 0f7F800000;
	@%p85 bra 	$L__BB0_95;
	mov.f32 	%f629, 0f00000000;
	mul.rn.f32 	%f1310, %f41, %f629;
	mov.b32 	%r528, 0;
	bra.uni 	$L__BB0_100;
$L__BB0_95:
	shl.b32 	%r393, %r87, 8;
	or.b32  	%r118, %r393, -2147483648;
	mov.b64 	%rd269, 0;
	mov.b32 	%r525, 0;
	mov.u64 	%rd267, __cudart_i2opi_f;
	mov.u64 	%rd268, %rd1;
$L__BB0_96:
	.pragma "nounroll";
	ld.global.nc.u32 	%r394, [%rd267];
	mad.wide.u32 	%rd198, %r394, %r118, %rd269;
	shr.u64 	%rd269, %rd198, 32;
	st.local.u32 	[%rd268], %rd198;
	add.s32 	%r525, %r525, 1;
	add.s64 	%rd268, %rd268, 4;
	add.s64 	%rd267, %rd267, 4;
	setp.ne.s32 	%p86, %r525, 6;
	@%p86 bra 	$L__BB0_96;
	shr.u32 	%r395, %r87, 23;
	st.local.u32 	[%rd1+24], %rd269;
	and.b32  	%r121, %r395, 31;
	and.b32  	%r396, %r395, 224;
	add.s32 	%r397, %r396, -128;
	shr.u32 	%r398, %r397, 5;
	mul.wide.u32 	%rd199, %r398, 4;
	sub.s64 	%rd67, %rd1, %rd199;
	ld.local.u32 	%r526, [%rd67+24];
	ld.local.u32 	%r527, [%rd67+20];
	setp.eq.s32 	%p87, %r121, 0;
	@%p87 bra 	$L__BB0_99;
	shf.l.wrap.b32 	%r526, %r527, %r526, %r121;
	ld.local.u32 	%r399, [%rd67+16];
	shf.l.wrap.b32 	%r527, %r399, %r527, %r121;
$L__BB0_99:
	shr.u32 	%r400, %r526, 30;
	shf.l.wrap.b32 	%r401, %r527, %r526, 2;
	shl.b32 	%r402, %r527, 2;
	shr.u32 	%r403, %r401, 31;
	add.s32 	%r404, %r403, %r400;
	neg.s32 	%r405, %r404;
	setp.lt.s32 	%p88, %r87, 0;
	selp.b32 	%r528, %r405, %r404, %p88;
	xor.b32  	%r406, %r401, %r87;
	shr.s32 	%r407, %r401, 31;
	xor.b32  	%r408, %r407, %r401;
	xor.b32  	%r409, %r407, %r402;
	cvt.u64.u32 	%rd200, %r408;
	shl.b64 	%rd201, %rd200, 32;
	cvt.u64.u32 	%rd202, %r409;
	or.b64  	%rd203, %rd201, %rd202;
	cvt.rn.f64.s64 	%fd18, %rd203;
	mul.f64 	%fd19, %fd18, 0d3BF921FB54442D19;
	cvt.rn.f32.f64 	%f627, %fd19;
	neg.f32 	%f628, %f627;
	setp.lt.s32 	%p89, %r406, 0;
	selp.f32 	%f1310, %f628, %f627, %p89;
$L__BB0_100:
	setp.ltu.f32 	%p90, %f99, 0f47CE4780;
	add.s32 	%r411, %r528, 1;
	mul.rn.f32 	%f630, %f1310, %f1310;
	and.b32  	%r412, %r528, 1;
	setp.eq.b32 	%p91, %r412, 1;
	selp.f32 	%f631, %f1310, 0f3F800000, %p91;
	fma.rn.f32 	%f632, %f630, %f631, 0f00000000;
	fma.rn.f32 	%f633, %f630, 0f37CBAC00, 0fBAB607ED;
	selp.f32 	%f634, 0fB94D4153, %f633, %p91;
	selp.f32 	%f635, 0f3C0885E4, 0f3D2AAABB, %p91;
	fma.rn.f32 	%f636, %f634, %f630, %f635;
	selp.f32 	%f637, 0fBE2AAAA8, 0fBEFFFFFF, %p91;
	fma.rn.f32 	%f638, %f636, %f630, %f637;
	fma.rn.f32 	%f639, %f638, %f632, %f631;
	and.b32  	%r413, %r411, 2;
	setp.eq.s32 	%p92, %r413, 0;
	mov.f32 	%f640, 0f00000000;
	sub.f32 	%f641, %f640, %f639;
	selp.f32 	%f642, %f639, %f641, %p92;
	mul.f32 	%f643, %f642, %f96;
	mul.f32 	%f103, %f643, %f97;
	@%p90 bra 	$L__BB0_108;
	setp.neu.f32 	%p93, %f99, 0f7F800000;
	@%p93 bra 	$L__BB0_103;
	mov.f32 	%f646, 0f00000000;
	mul.rn.f32 	%f1311, %f41, %f646;
	mov.b32 	%r532, 0;
	bra.uni 	$L__BB0_108;
$L__BB0_103:
	shl.b32 	%r415, %r87, 8;
	or.b32  	%r130, %r415, -2147483648;
	mov.b64 	%rd272, 0;
	mov.b32 	%r529, 0;
	mov.u64 	%rd270, __cudart_i2opi_f;
	mov.u64 	%rd271, %rd1;
$L__BB0_104:
	.pragma "nounroll";
	ld.global.nc.u32 	%r416, [%rd270];
	mad.wide.u32 	%rd206, %r416, %r130, %rd272;
	shr.u64 	%rd272, %rd206, 32;
	st.local.u32 	[%rd271], %rd206;
	add.s32 	%r529, %r529, 1;
	add.s64 	%rd271, %rd271, 4;
	add.s64 	%rd270, %rd270, 4;
	setp.ne.s32 	%p94, %r529, 6;
	@%p94 bra 	$L__BB0_104;
	shr.u32 	%r417, %r87, 23;
	st.local.u32 	[%rd1+24], %rd272;
	and.b32  	%r133, %r417, 31;
	and.b32  	%r418, %r417, 224;
	add.s32 	%r419, %r418, -128;
	shr.u32 	%r420, %r419, 5;
	mul.wide.u32 	%rd207, %r420, 4;
	sub.s64 	%rd74, %rd1, %rd207;
	ld.local.u32 	%r530, [%rd74+24];
	ld.local.u32 	%r531, [%rd74+20];
	setp.eq.s32 	%p95, %r133, 0;
	@%p95 bra 	$L__BB0_107;
	shf.l.wrap.b32 	%r530, %r531, %r530, %r133;
	ld.local.u32 	%r421, [%rd74+16];
	shf.l.wrap.b32 	%r531, %r421, %r531, %r133;
$L__BB0_107:
	shr.u32 	%r422, %r530, 30;
	shf.l.wrap.b32 	%r423, %r531, %r530, 2;
	shl.b32 	%r424, %r531, 2;
	shr.u32 	%r425, %r423, 31;
	add.s32 	%r426, %r425, %r422;
	neg.s32 	%r427, %r426;
	setp.lt.s32 	%p96, %r87, 0;
	selp.b32 	%r532, %r427, %r426, %p96;
	xor.b32  	%r428, %r423, %r87;
	shr.s32 	%r429, %r423, 31;
	xor.b32  	%r430, %r429, %r423;
	xor.b32  	%r431, %r429, %r424;
	cvt.u64.u32 	%rd208, %r430;
	shl.b64 	%rd209, %rd208, 32;
	cvt.u64.u32 	%rd210, %r431;
	or.b64  	%rd211, %rd209, %rd210;
	cvt.rn.f64.s64 	%fd20, %rd211;
	mul.f64 	%fd21, %fd20, 0d3BF921FB54442D19;
	cvt.rn.f32.f64 	%f644, %fd21;
	neg.f32 	%f645, %f644;
	setp.lt.s32 	%p97, %r428, 0;
	selp.f32 	%f1311, %f645, %f644, %p97;
$L__BB0_108:
	mov.b32 	%f647, %r116;
	mul.rn.f32 	%f648, %f1311, %f1311;
	and.b32  	%r433, %r532, 1;
	setp.eq.b32 	%p98, %r433, 1;
	selp.f32 	%f649, 0f3F800000, %f1311, %p98;
	fma.rn.f32 	%f650, %f648, %f649, 0f00000000;
	fma.rn.f32 	%f651, %f648, 0f37CBAC00, 0fBAB607ED;
	selp.f32 	%f652, %f651, 0fB94D4153, %p98;
	selp.f32 	%f653, 0f3D2AAABB, 0f3C0885E4, %p98;
	fma.rn.f32 	%f654, %f652, %f648, %f653;
	selp.f32 	%f655, 0fBEFFFFFF, 0fBE2AAAA8, %p98;
	fma.rn.f32 	%f656, %f654, %f648, %f655;
	fma.rn.f32 	%f657, %f656, %f650, %f649;
	and.b32  	%r434, %r532, 2;
	setp.eq.s32 	%p99, %r434, 0;
	mov.f32 	%f658, 0f00000000;
	sub.f32 	%f659, %f658, %f657;
	selp.f32 	%f660, %f657, %f659, %p99;
	mul.f32 	%f661, %f660, %f96;
	mul.f32 	%f662, %f661, %f97;
	mul.f32 	%f1315, %f662, %f647;
	mul.f32 	%f1314, %f103, %f647;
	bra.uni 	$L__BB0_126;
$L__BB0_109:
	mul.f32 	%f563, %f41, 0f3F22F983;
	cvt.rni.s32.f32 	%r540, %f563;
	cvt.rn.f32.s32 	%f564, %r540;
	fma.rn.f32 	%f565, %f564, 0fBFC90FDA, %f41;
	fma.rn.f32 	%f566, %f564, 0fB3A22168, %f565;
	fma.rn.f32 	%f1313, %f564, 0fA7C234C5, %f566;
	abs.f32 	%f110, %f41;
	setp.ltu.f32 	%p68, %f110, 0f47CE4780;
	mov.u32 	%r536, %r540;
	mov.f32 	%f1312, %f1313;
	@%p68 bra 	$L__BB0_117;
	setp.neu.f32 	%p69, %f110, 0f7F800000;
	@%p69 bra 	$L__BB0_112;
	mov.f32 	%f569, 0f00000000;
	mul.rn.f32 	%f1312, %f41, %f569;
	mov.b32 	%r536, 0;
	bra.uni 	$L__BB0_117;
$L__BB0_112:
	shl.b32 	%r336, %r87, 8;
	or.b32  	%r143, %r336, -2147483648;
	mov.b64 	%rd275, 0;
	mov.b32 	%r533, 0;
	mov.u64 	%rd273, __cudart_i2opi_f;
	mov.u64 	%rd274, %rd1;
$L__BB0_113:
	.pragma "nounroll";
	ld.global.nc.u32 	%r337, [%rd273];
	mad.wide.u32 	%rd182, %r337, %r143, %rd275;
	shr.u64 	%rd275, %rd182, 32;
	st.local.u32 	[%rd274], %rd182;
	add.s32 	%r533, %r533, 1;
	add.s64 	%rd274, %rd274, 4;
	add.s64 	%rd273, %rd273, 4;
	setp.ne.s32 	%p70, %r533, 6;
	@%p70 bra 	$L__BB0_113;
	shr.u32 	%r338, %r87, 23;
	st.local.u32 	[%rd1+24], %rd275;
	and.b32  	%r146, %r338, 31;
	and.b32  	%r339, %r338, 224;
	add.s32 	%r340, %r339, -128;
	shr.u32 	%r341, %r340, 5;
	mul.wide.u32 	%rd183, %r341, 4;
	sub.s64 	%rd81, %rd1, %rd183;
	ld.local.u32 	%r534, [%rd81+24];
	ld.local.u32 	%r535, [%rd81+20];
	setp.eq.s32 	%p71, %r146, 0;
	@%p71 bra 	$L__BB0_116;
	shf.l.wrap.b32 	%r534, %r535, %r534, %r146;
	ld.local.u32 	%r342, [%rd81+16];
	shf.l.wrap.b32 	%r535, %r342, %r535, %r146;
$L__BB0_116:
	shr.u32 	%r343, %r534, 30;
	shf.l.wrap.b32 	%r344, %r535, %r534, 2;
	shl.b32 	%r345, %r535, 2;
	shr.u32 	%r346, %r344, 31;
	add.s32 	%r347, %r346, %r343;
	neg.s32 	%r348, %r347;
	setp.lt.s32 	%p72, %r87, 0;
	selp.b32 	%r536, %r348, %r347, %p72;
	xor.b32  	%r349, %r344, %r87;
	shr.s32 	%r350, %r344, 31;
	xor.b32  	%r351, %r350, %r344;
	xor.b32  	%r352, %r350, %r345;
	cvt.u64.u32 	%rd184, %r351;
	shl.b64 	%rd185, %rd184, 32;
	cvt.u64.u32 	%rd186, %r352;
	or.b64  	%rd187, %rd185, %rd186;
	cvt.rn.f64.s64 	%fd14, %rd187;
	mul.f64 	%fd15, %fd14, 0d3BF921FB54442D19;
	cvt.rn.f32.f64 	%f567, %fd15;
	neg.f32 	%f568, %f567;
	setp.lt.s32 	%p73, %r349, 0;
	selp.f32 	%f1312, %f568, %f567, %p73;
$L__BB0_117:
	setp.ltu.f32 	%p74, %f110, 0f47CE4780;
	add.s32 	%r354, %r536, 1;
	mul.rn.f32 	%f570, %f1312, %f1312;
	and.b32  	%r355, %r536, 1;
	setp.eq.b32 	%p75, %r355, 1;
	selp.f32 	%f571, %f1312, 0f3F800000, %p75;
	fma.rn.f32 	%f572, %f570, %f571, 0f00000000;
	fma.rn.f32 	%f573, %f570, 0f37CBAC00, 0fBAB607ED;
	selp.f32 	%f574, 0fB94D4153, %f573, %p75;
	selp.f32 	%f575, 0f3C0885E4, 0f3D2AAABB, %p75;
	fma.rn.f32 	%f576, %f574, %f570, %f575;
	selp.f32 	%f577, 0fBE2AAAA8, 0fBEFFFFFF, %p75;
	fma.rn.f32 	%f578, %f576, %f570, %f577;
	fma.rn.f32 	%f579, %f578, %f572, %f571;
	and.b32  	%r356, %r354, 2;
	setp.eq.s32 	%p76, %r356, 0;
	mov.f32 	%f580, 0f00000000;
	sub.f32 	%f581, %f580, %f579;
	selp.f32 	%f114, %f579, %f581, %p76;
	@%p74 bra 	$L__BB0_125;
	setp.neu.f32 	%p77, %f110, 0f7F800000;
	@%p77 bra 	$L__BB0_120;
	mov.f32 	%f584, 0f00000000;
	mul.rn.f32 	%f1313, %f41, %f584;
	mov.b32 	%r540, 0;
	bra.uni 	$L__BB0_125;
$L__BB0_120:
	shl.b32 	%r358, %r87, 8;
	or.b32  	%r155, %r358, -2147483648;
	mov.b64 	%rd278, 0;
	mov.b32 	%r537, 0;
	mov.u64 	%rd276, __cudart_i2opi_f;
	mov.u64 	%rd277, %rd1;
$L__BB0_121:
	.pragma "nounroll";
	ld.global.nc.u32 	%r359, [%rd276];
	mad.wide.u32 	%rd190, %r359, %r155, %rd278;
	shr.u64 	%rd278, %rd190, 32;
	st.local.u32 	[%rd277], %rd190;
	add.s32 	%r537, %r537, 1;
	add.s64 	%rd277, %rd277, 4;
	add.s64 	%rd276, %rd276, 4;
	setp.ne.s32 	%p78, %r537, 6;
	@%p78 bra 	$L__BB0_121;
	shr.u32 	%r360, %r87, 23;
	st.local.u32 	[%rd1+24], %rd278;
	and.b32  	%r158, %r360, 31;
	and.b32  	%r361, %r360, 224;
	add.s32 	%r362, %r361, -128;
	shr.u32 	%r363, %r362, 5;
	mul.wide.u32 	%rd191, %r363, 4;
	sub.s64 	%rd88, %rd1, %rd191;
	ld.local.u32 	%r538, [%rd88+24];
	ld.local.u32 	%r539, [%rd88+20];
	setp.eq.s32 	%p79, %r158, 0;
	@%p79 bra 	$L__BB0_124;
	shf.l.wrap.b32 	%r538, %r539, %r538, %r158;
	ld.local.u32 	%r364, [%rd88+16];
	shf.l.wrap.b32 	%r539, %r364, %r539, %r158;
$L__BB0_124:
	shr.u32 	%r365, %r538, 30;
	shf.l.wrap.b32 	%r366, %r539, %r538, 2;
	shl.b32 	%r367, %r539, 2;
	shr.u32 	%r368, %r366, 31;
	add.s32 	%r369, %r368, %r365;
	neg.s32 	%r370, %r369;
	setp.lt.s32 	%p80, %r87, 0;
	selp.b32 	%r540, %r370, %r369, %p80;
	xor.b32  	%r371, %r366, %r87;
	shr.s32 	%r372, %r366, 31;
	xor.b32  	%r373, %r372, %r366;
	xor.b32  	%r374, %r372, %r367;
	cvt.u64.u32 	%rd192, %r373;
	shl.b64 	%rd193, %rd192, 32;
	cvt.u64.u32 	%rd194, %r374;
	or.b64  	%rd195, %rd193, %rd194;
	cvt.rn.f64.s64 	%fd16, %rd195;
	mul.f64 	%fd17, %fd16, 0d3BF921FB54442D19;
	cvt.rn.f32.f64 	%f582, %fd17;
	neg.f32 	%f583, %f582;
	setp.lt.s32 	%p81, %r371, 0;
	selp.f32 	%f1313, %f583, %f582, %p81;
$L__BB0_125:
	fma.rn.f32 	%f585, %f40, 0f3BBB989D, 0f3F000000;
	cvt.sat.f32.f32 	%f586, %f585;
	mov.f32 	%f587, 0f4B400001;
	mov.f32 	%f588, 0f437C0000;
	fma.rm.f32 	%f589, %f586, %f588, %f587;
	add.f32 	%f590, %f589, 0fCB40007F;
	neg.f32 	%f591, %f590;
	fma.rn.f32 	%f592, %f40, 0f3FB8AA3B, %f591;
	fma.rn.f32 	%f593, %f40, 0f32A57060, %f592;
	ex2.approx.ftz.f32 	%f594, %f593;
	mov.b32 	%r376, %f589;
	shl.b32 	%r377, %r376, 23;
	mov.b32 	%f595, %r377;
	mul.f32 	%f596, %f594, %f595;
	mul.rn.f32 	%f597, %f1313, %f1313;
	and.b32  	%r378, %r540, 1;
	setp.eq.b32 	%p82, %r378, 1;
	selp.f32 	%f598, 0f3F800000, %f1313, %p82;
	fma.rn.f32 	%f599, %f597, %f598, 0f00000000;
	fma.rn.f32 	%f600, %f597, 0f37CBAC00, 0fBAB607ED;
	selp.f32 	%f601, %f600, 0fB94D4153, %p82;
	selp.f32 	%f602, 0f3D2AAABB, 0f3C0885E4, %p82;
	fma.rn.f32 	%f603, %f601, %f597, %f602;
	selp.f32 	%f604, 0fBEFFFFFF, 0fBE2AAAA8, %p82;
	fma.rn.f32 	%f605, %f603, %f597, %f604;
	fma.rn.f32 	%f606, %f605, %f599, %f598;
	and.b32  	%r379, %r540, 2;
	setp.eq.s32 	%p83, %r379, 0;
	mov.f32 	%f607, 0f00000000;
	sub.f32 	%f608, %f607, %f606;
	selp.f32 	%f609, %f606, %f608, %p83;
	mul.f32 	%f1315, %f596, %f609;
	mul.f32 	%f1314, %f596, %f114;
$L__BB0_126:
	ld.param.f32 	%f1290, [ghmatecd_kernel_param_20];
	ld.param.f32 	%f1280, [ghmatecd_kernel_param_18];
	ld.param.f32 	%f1278, [ghmatecd_kernel_param_14];
	ld.param.u64 	%rd239, [ghmatecd_kernel_param_13];
	mul.f32 	%f709, %f38, %f38;
	mul.f32 	%f710, %f39, %f39;
	sub.f32 	%f711, %f709, %f710;
	mul.f32 	%f712, %f38, %f39;
	fma.rn.f32 	%f713, %f38, %f39, %f712;
	mul.f32 	%f714, %f40, %f40;
	mul.f32 	%f715, %f41, %f41;
	sub.f32 	%f716, %f714, %f715;
	mul.f32 	%f717, %f40, %f41;
	fma.rn.f32 	%f718, %f40, %f41, %f717;
	abs.f32 	%f719, %f716;
	abs.f32 	%f720, %f718;
	add.f32 	%f721, %f719, %f720;
	rcp.rn.f32 	%f722, %f721;
	mul.f32 	%f723, %f722, 0f00000000;
	mul.f32 	%f724, %f716, %f722;
	mul.f32 	%f725, %f718, %f722;
	mul.f32 	%f726, %f725, %f725;
	fma.rn.f32 	%f727, %f724, %f724, %f726;
	rcp.rn.f32 	%f728, %f727;
	mul.f32 	%f729, %f723, %f725;
	fma.rn.f32 	%f730, %f722, %f724, %f729;
	mul.f32 	%f731, %f723, %f724;
	mul.f32 	%f732, %f722, %f725;
	sub.f32 	%f733, %f731, %f732;
	mul.f32 	%f734, %f733, %f728;
	fma.rn.f32 	%f735, %f730, %f728, 0f3F800000;
	abs.f32 	%f736, %f40;
	abs.f32 	%f737, %f41;
	add.f32 	%f738, %f736, %f737;
	rcp.rn.f32 	%f739, %f738;
	mul.f32 	%f740, %f739, 0f00000000;
	mul.f32 	%f741, %f40, %f739;
	mul.f32 	%f742, %f41, %f739;
	mul.f32 	%f743, %f742, %f742;
	fma.rn.f32 	%f744, %f741, %f741, %f743;
	rcp.rn.f32 	%f745, %f744;
	mul.f32 	%f746, %f740, %f742;
	fma.rn.f32 	%f747, %f739, %f741, %f746;
	mul.f32 	%f748, %f747, %f745;
	mul.f32 	%f749, %f740, %f741;
	mul.f32 	%f750, %f739, %f742;
	sub.f32 	%f751, %f749, %f750;
	mul.f32 	%f752, %f751, %f745;
	sub.f32 	%f753, %f735, %f748;
	sub.f32 	%f754, %f734, %f752;
	mul.f32 	%f755, %f753, %f1314;
	mul.f32 	%f756, %f754, %f1315;
	sub.f32 	%f757, %f755, %f756;
	mul.f32 	%f758, %f753, %f1315;
	fma.rn.f32 	%f759, %f754, %f1314, %f758;
	div.rn.f32 	%f760, %f757, %f26;
	div.rn.f32 	%f761, %f759, %f26;
	abs.f32 	%f762, %f711;
	abs.f32 	%f763, %f713;
	add.f32 	%f764, %f762, %f763;
	rcp.rn.f32 	%f765, %f764;
	mul.f32 	%f766, %f765, 0f00000000;
	mul.f32 	%f767, %f711, %f765;
	mul.f32 	%f768, %f713, %f765;
	mul.f32 	%f769, %f768, %f768;
	fma.rn.f32 	%f770, %f767, %f767, %f769;
	rcp.rn.f32 	%f771, %f770;
	mul.f32 	%f772, %f766, %f768;
	fma.rn.f32 	%f773, %f765, %f767, %f772;
	mul.f32 	%f774, %f773, %f771;
	mul.f32 	%f775, %f766, %f767;
	mul.f32 	%f776, %f765, %f768;
	sub.f32 	%f777, %f775, %f776;
	mul.f32 	%f778, %f777, %f771;
	abs.f32 	%f779, %f38;
	abs.f32 	%f780, %f39;
	add.f32 	%f781, %f779, %f780;
	rcp.rn.f32 	%f782, %f781;
	mul.f32 	%f783, %f782, 0f00000000;
	mul.f32 	%f784, %f38, %f782;
	mul.f32 	%f785, %f39, %f782;
	mul.f32 	%f786, %f785, %f785;
	fma.rn.f32 	%f787, %f784, %f784, %f786;
	rcp.rn.f32 	%f788, %f787;
	mul.f32 	%f789, %f783, %f785;
	fma.rn.f32 	%f790, %f782, %f784, %f789;
	mul.f32 	%f791, %f790, %f788;
	mul.f32 	%f792, %f783, %f784;
	mul.f32 	%f793, %f782, %f785;
	sub.f32 	%f794, %f792, %f793;
	mul.f32 	%f795, %f794, %f788;
	sub.f32 	%f796, %f774, %f791;
	sub.f32 	%f797, %f778, %f795;
	mul.f32 	%f798, %f36, %f796;
	mul.f32 	%f799, %f37, %f797;
	sub.f32 	%f800, %f798, %f799;
	mul.f32 	%f801, %f37, %f796;
	fma.rn.f32 	%f802, %f36, %f797, %f801;
	mul.f32 	%f803, %f800, %f1306;
	mul.f32 	%f804, %f802, %f1307;
	sub.f32 	%f805, %f803, %f804;
	mul.f32 	%f806, %f800, %f1307;
	fma.rn.f32 	%f807, %f802, %f1306, %f806;
	div.rn.f32 	%f808, %f805, %f26;
	div.rn.f32 	%f809, %f807, %f26;
	sub.f32 	%f122, %f760, %f808;
	sub.f32 	%f123, %f761, %f809;
	mul.f32 	%f810, %f722, 0f40400000;
	fma.rn.f32 	%f811, %f810, %f724, %f729;
	mul.f32 	%f812, %f811, %f728;
	mul.f32 	%f813, %f810, %f725;
	sub.f32 	%f814, %f731, %f813;
	mul.f32 	%f815, %f814, %f728;
	add.f32 	%f816, %f812, 0f3F800000;
	mul.f32 	%f817, %f739, 0f40400000;
	fma.rn.f32 	%f818, %f817, %f741, %f746;
	mul.f32 	%f819, %f818, %f745;
	mul.f32 	%f820, %f817, %f742;
	sub.f32 	%f821, %f749, %f820;
	mul.f32 	%f822, %f821, %f745;
	sub.f32 	%f823, %f816, %f819;
	sub.f32 	%f824, %f815, %f822;
	mul.f32 	%f825, %f823, %f1314;
	mul.f32 	%f826, %f824, %f1315;
	sub.f32 	%f827, %f825, %f826;
	mul.f32 	%f828, %f823, %f1315;
	fma.rn.f32 	%f829, %f824, %f1314, %f828;
	div.rn.f32 	%f830, %f827, %f26;
	div.rn.f32 	%f831, %f829, %f26;
	mul.f32 	%f832, %f765, 0f40400000;
	fma.rn.f32 	%f833, %f832, %f767, %f772;
	mul.f32 	%f834, %f833, %f771;
	mul.f32 	%f835, %f832, %f768;
	sub.f32 	%f836, %f775, %f835;
	mul.f32 	%f837, %f836, %f771;
	add.f32 	%f838, %f834, 0f3F800000;
	mul.f32 	%f839, %f782, 0f40400000;
	fma.rn.f32 	%f840, %f839, %f784, %f789;
	mul.f32 	%f841, %f840, %f788;
	mul.f32 	%f842, %f839, %f785;
	sub.f32 	%f843, %f792, %f842;
	mul.f32 	%f844, %f843, %f788;
	sub.f32 	%f845, %f838, %f841;
	sub.f32 	%f846, %f837, %f844;
	mul.f32 	%f847, %f36, %f845;
	mul.f32 	%f848, %f37, %f846;
	sub.f32 	%f849, %f847, %f848;
	mul.f32 	%f850, %f37, %f845;
	fma.rn.f32 	%f851, %f36, %f846, %f850;
	mul.f32 	%f852, %f849, %f1306;
	mul.f32 	%f853, %f851, %f1307;
	sub.f32 	%f854, %f852, %f853;
	mul.f32 	%f855, %f849, %f1307;
	fma.rn.f32 	%f856, %f851, %f1306, %f855;
	div.rn.f32 	%f857, %f854, %f26;
	div.rn.f32 	%f858, %f856, %f26;
	sub.f32 	%f124, %f830, %f857;
	sub.f32 	%f125, %f831, %f858;
	add.f32 	%f859, %f40, 0fC0000000;
	add.f32 	%f860, %f859, %f819;
	add.f32 	%f861, %f41, %f822;
	sub.f32 	%f862, %f860, %f812;
	sub.f32 	%f863, %f861, %f815;
	mul.f32 	%f864, %f862, %f1314;
	mul.f32 	%f865, %f863, %f1315;
	sub.f32 	%f866, %f864, %f865;
	mul.f32 	%f867, %f862, %f1315;
	fma.rn.f32 	%f868, %f863, %f1314, %f867;
	mul.f32 	%f869, %f26, %f26;
	div.rn.f32 	%f870, %f866, %f869;
	div.rn.f32 	%f871, %f868, %f869;
	add.f32 	%f872, %f841, 0fBF800000;
	sub.f32 	%f873, %f872, %f834;
	sub.f32 	%f874, %f844, %f837;
	mul.f32 	%f875, %f36, %f873;
	mul.f32 	%f876, %f37, %f874;
	sub.f32 	%f877, %f875, %f876;
	mul.f32 	%f878, %f37, %f873;
	fma.rn.f32 	%f879, %f36, %f874, %f878;
	mul.f32 	%f880, %f877, %f1306;
	mul.f32 	%f881, %f879, %f1307;
	sub.f32 	%f882, %f880, %f881;
	mul.f32 	%f883, %f877, %f1307;
	fma.rn.f32 	%f884, %f879, %f1306, %f883;
	div.rn.f32 	%f885, %f882, %f869;
	div.rn.f32 	%f886, %f884, %f869;
	sub.f32 	%f887, %f870, %f885;
	sub.f32 	%f888, %f871, %f886;
	add.f32 	%f889, %f40, 0fC0800000;
	mul.f32 	%f890, %f739, 0f41100000;
	fma.rn.f32 	%f891, %f890, %f741, %f746;
	mul.f32 	%f892, %f890, %f742;
	sub.f32 	%f893, %f749, %f892;
	fma.rn.f32 	%f894, %f891, %f745, %f889;
	fma.rn.f32 	%f895, %f893, %f745, %f41;
	mul.f32 	%f896, %f722, 0f41100000;
	fma.rn.f32 	%f897, %f896, %f724, %f729;
	mul.f32 	%f898, %f897, %f728;
	mul.f32 	%f899, %f896, %f725;
	sub.f32 	%f900, %f731, %f899;
	mul.f32 	%f901, %f900, %f728;
	sub.f32 	%f902, %f894, %f898;
	sub.f32 	%f903, %f895, %f901;
	mul.f32 	%f904, %f902, %f1314;
	mul.f32 	%f905, %f903, %f1315;
	sub.f32 	%f906, %f904, %f905;
	mul.f32 	%f907, %f902, %f1315;
	fma.rn.f32 	%f908, %f903, %f1314, %f907;
	div.rn.f32 	%f909, %f906, %f869;
	div.rn.f32 	%f910, %f908, %f869;
	add.f32 	%f911, %f38, 0fC0800000;
	mul.f32 	%f912, %f782, 0f41100000;
	fma.rn.f32 	%f913, %f912, %f784, %f789;
	mul.f32 	%f914, %f912, %f785;
	sub.f32 	%f915, %f792, %f914;
	fma.rn.f32 	%f916, %f913, %f788, %f911;
	fma.rn.f32 	%f917, %f915, %f788, %f39;
	mul.f32 	%f918, %f765, 0f41100000;
	fma.rn.f32 	%f919, %f918, %f767, %f772;
	mul.f32 	%f920, %f919, %f771;
	mul.f32 	%f921, %f918, %f768;
	sub.f32 	%f922, %f775, %f921;
	mul.f32 	%f923, %f922, %f771;
	sub.f32 	%f924, %f916, %f920;
	sub.f32 	%f925, %f917, %f923;
	mul.f32 	%f926, %f36, %f924;
	mul.f32 	%f927, %f37, %f925;
	sub.f32 	%f928, %f926, %f927;
	mul.f32 	%f929, %f37, %f924;
	fma.rn.f32 	%f930, %f36, %f925, %f929;
	mul.f32 	%f931, %f928, %f1306;
	mul.f32 	%f932, %f930, %f1307;
	sub.f32 	%f933, %f931, %f932;
	mul.f32 	%f934, %f928, %f1307;
	fma.rn.f32 	%f935, %f930, %f1306, %f934;
	div.rn.f32 	%f936, %f933, %f869;
	div.rn.f32 	%f937, %f935, %f869;
	sub.f32 	%f938, %f909, %f936;
	sub.f32 	%f939, %f910, %f937;
	div.rn.f32 	%f940, %f124, %f26;
	div.rn.f32 	%f941, %f125, %f26;
	sub.f32 	%f126, %f887, %f940;
	sub.f32 	%f127, %f888, %f941;
	mul.f32 	%f942, %f124, 0f40800000;
	mul.f32 	%f943, %f125, 0f40800000;
	div.rn.f32 	%f944, %f942, %f26;
	div.rn.f32 	%f945, %f943, %f26;
	add.f32 	%f946, %f938, %f938;
	add.f32 	%f947, %f939, %f939;
	sub.f32 	%f128, %f944, %f946;
	sub.f32 	%f129, %f945, %f947;
	add.f32 	%f948, %f34, 0fC0000000;
	fma.rn.f32 	%f949, %f128, 0f3F000000, %f126;
	fma.rn.f32 	%f950, %f129, 0f3F000000, %f127;
	mul.f32 	%f951, %f124, 0f40400000;
	mul.f32 	%f952, %f125, 0f40400000;
	div.rn.f32 	%f953, %f951, %f26;
	div.rn.f32 	%f954, %f952, %f26;
	sub.f32 	%f955, %f949, %f953;
	sub.f32 	%f956, %f950, %f954;
	mul.f32 	%f957, %f948, %f955;
	mul.f32 	%f958, %f35, %f956;
	sub.f32 	%f959, %f957, %f958;
	mul.f32 	%f960, %f35, %f955;
	fma.rn.f32 	%f961, %f948, %f956, %f960;
	add.f32 	%f962, %f124, %f124;
	add.f32 	%f963, %f125, %f125;
	div.rn.f32 	%f964, %f962, %f26;
	div.rn.f32 	%f965, %f963, %f26;
	sub.f32 	%f130, %f959, %f964;
	sub.f32 	%f131, %f961, %f965;
	mul.f32 	%f966, %f7, %f10;
	mul.f32 	%f132, %f966, %f25;
	mul.f32 	%f967, %f1278, 0f40800000;
	rcp.rn.f32 	%f133, %f967;
	mov.u32 	%r167, %ctaid.y;
	mov.u32 	%r168, %ctaid.x;
	setp.ne.s32 	%p118, %r167, %r168;
	div.rn.f32 	%f134, %f1280, %f26;
	div.rn.f32 	%f135, %f1290, %f869;
	cvta.to.global.u64 	%rd89, %rd239;
	ld.global.f32 	%f136, [%rd89];
	mul.f32 	%f968, %f122, %f136;
	mul.f32 	%f969, %f123, %f136;
	mul.f32 	%f137, %f124, %f29;
	mul.f32 	%f138, %f125, %f29;
	mul.f32 	%f970, %f137, %f29;
	mul.f32 	%f971, %f138, %f29;
	sub.f32 	%f972, %f968, %f970;
	sub.f32 	%f973, %f969, %f971;
	mul.f32 	%f974, %f32, %f972;
	mul.f32 	%f975, %f33, %f973;
	sub.f32 	%f1316, %f974, %f975;
	mul.f32 	%f976, %f33, %f972;
	fma.rn.f32 	%f140, %f32, %f973, %f976;
	mul.f32 	%f141, %f29, %f27;
	fma.rn.f32 	%f977, %f28, %f136, %f141;
	mul.f32 	%f142, %f29, %f29;
	mul.f32 	%f978, %f28, %f142;
	mul.f32 	%f979, %f128, %f978;
	mul.f32 	%f980, %f129, %f978;
	fma.rn.f32 	%f981, %f126, %f977, %f979;
	fma.rn.f32 	%f982, %f127, %f977, %f980;
	fma.rn.f32 	%f983, %f130, %f141, %f981;
	fma.rn.f32 	%f143, %f131, %f141, %f982;
	mul.f32 	%f1317, %f133, %f983;
	@%p118 bra 	$L__BB0_128;
	ld.param.f32 	%f1291, [ghmatecd_kernel_param_21];
	ld.param.f32 	%f1281, [ghmatecd_kernel_param_19];
	fma.rn.f32 	%f984, %f1281, %f136, %f142;
	mul.f32 	%f985, %f134, %f984;
	sub.f32 	%f1316, %f1316, %f985;
	mul.f32 	%f986, %f29, 0f40400000;
	mul.f32 	%f987, %f986, %f29;
	fma.rn.f32 	%f988, %f1291, %f136, %f987;
	sub.f32 	%f989, %f141, %f141;
	mul.f32 	%f990, %f1291, %f989;
	fma.rn.f32 	%f991, %f28, %f988, %f990;
	mul.f32 	%f992, %f135, %f991;
	sub.f32 	%f1317, %f1317, %f992;
$L__BB0_128:
	setp.ne.s32 	%p119, %r167, %r168;
	mul.f32 	%f993, %f132, %f1316;
	mul.f32 	%f994, %f132, %f140;
	mul.f32 	%f995, %f132, %f1317;
	mul.f32 	%f996, %f133, %f143;
	mul.f32 	%f997, %f132, %f996;
	atom.shared.add.f32 	%f998, [_ZZ15ghmatecd_kernelE6zgelem], %f993;
	atom.shared.add.f32 	%f999, [_ZZ15ghmatecd_kernelE6zgelem+4], %f994;
	atom.shared.add.f32 	%f1000, [_ZZ15ghmatecd_kernelE6zhelem], %f995;
	atom.shared.add.f32 	%f1001, [_ZZ15ghmatecd_kernelE6zhelem+4], %f997;
	ld.global.f32 	%f149, [%rd89+4];
	mul.f32 	%f1002, %f122, %f149;
	mul.f32 	%f1003, %f123, %f149;
	mul.f32 	%f1004, %f137, %f30;
	mul.f32 	%f1005, %f138, %f30;
	sub.f32 	%f1006, %f1002, %f1004;
	sub.f32 	%f1007, %f1003, %f1005;
	mul.f32 	%f1008, %f32, %f1006;
	mul.f32 	%f1009, %f33, %f1007;
	sub.f32 	%f1318, %f1008, %f1009;
	mul.f32 	%f1010, %f33, %f1006;
	fma.rn.f32 	%f151, %f32, %f1007, %f1010;
	ld.shared.f32 	%f1011, [_ZZ15ghmatecd_kernelE9rn_cached+4];
	mul.f32 	%f152, %f29, %f1011;
	fma.rn.f32 	%f1012, %f28, %f149, %f152;
	mul.f32 	%f153, %f30, %f29;
	mul.f32 	%f1013, %f28, %f153;
	mul.f32 	%f154, %f128, %f1013;
	mul.f32 	%f155, %f129, %f1013;
	fma.rn.f32 	%f1014, %f126, %f1012, %f154;
	fma.rn.f32 	%f1015, %f127, %f1012, %f155;
	ld.shared.f32 	%f1016, [_ZZ15ghmatecd_kernelE9rn_cached];
	mul.f32 	%f156, %f30, %f1016;
	fma.rn.f32 	%f1017, %f130, %f156, %f1014;
	fma.rn.f32 	%f157, %f131, %f156, %f1015;
	mul.f32 	%f1319, %f133, %f1017;
	@%p119 bra 	$L__BB0_130;
	ld.param.f32 	%f1292, [ghmatecd_kernel_param_21];
	ld.param.f32 	%f1282, [ghmatecd_kernel_param_19];
	fma.rn.f32 	%f1018, %f1282, %f149, %f153;
	mul.f32 	%f1019, %f134, %f1018;
	sub.f32 	%f1318, %f1318, %f1019;
	mul.f32 	%f1020, %f30, 0f40400000;
	mul.f32 	%f1021, %f1020, %f29;
	fma.rn.f32 	%f1022, %f1292, %f149, %f1021;
	sub.f32 	%f1023, %f152, %f156;
	mul.f32 	%f1024, %f1292, %f1023;
	fma.rn.f32 	%f1025, %f28, %f1022, %f1024;
	mul.f32 	%f1026, %f135, %f1025;
	sub.f32 	%f1319, %f1319, %f1026;
$L__BB0_130:
	setp.ne.s32 	%p120, %r167, %r168;
	mul.f32 	%f1027, %f132, %f1318;
	mul.f32 	%f1028, %f132, %f151;
	mul.f32 	%f1029, %f132, %f1319;
	mul.f32 	%f1030, %f133, %f157;
	mul.f32 	%f1031, %f132, %f1030;
	atom.shared.add.f32 	%f1032, [_ZZ15ghmatecd_kernelE6zgelem+8], %f1027;
	atom.shared.add.f32 	%f1033, [_ZZ15ghmatecd_kernelE6zgelem+12], %f1028;
	atom.shared.add.f32 	%f1034, [_ZZ15ghmatecd_kernelE6zhelem+8], %f1029;
	atom.shared.add.f32 	%f1035, [_ZZ15ghmatecd_kernelE6zhelem+12], %f1031;
	ld.global.f32 	%f163, [%rd89+8];
	mul.f32 	%f1036, %f122, %f163;
	mul.f32 	%f1037, %f123, %f163;
	mul.f32 	%f1038, %f137, %f31;
	mul.f32 	%f1039, %f138, %f31;
	sub.f32 	%f1040, %f1036, %f1038;
	sub.f32 	%f1041, %f1037, %f1039;
	mul.f32 	%f1042, %f32, %f1040;
	mul.f32 	%f1043, %f33, %f1041;
	sub.f32 	%f1320, %f1042, %f1043;
	mul.f32 	%f1044, %f33, %f1040;
	fma.rn.f32 	%f165, %f32, %f1041, %f1044;
	ld.shared.f32 	%f1045, [_ZZ15ghmatecd_kernelE9rn_cached+8];
	mul.f32 	%f166, %f29, %f1045;
	fma.rn.f32 	%f1046, %f28, %f163, %f166;
	mul.f32 	%f167, %f31, %f29;
	mul.f32 	%f1047, %f28, %f167;
	mul.f32 	%f168, %f128, %f1047;
	mul.f32 	%f169, %f129, %f1047;
	fma.rn.f32 	%f1048, %f126, %f1046, %f168;
	fma.rn.f32 	%f1049, %f127, %f1046, %f169;
	ld.shared.f32 	%f1050, [_ZZ15ghmatecd_kernelE9rn_cached];
	mul.f32 	%f170, %f31, %f1050;
	fma.rn.f32 	%f1051, %f130, %f170, %f1048;
	fma.rn.f32 	%f171, %f131, %f170, %f1049;
	mul.f32 	%f1321, %f133, %f1051;
	@%p120 bra 	$L__BB0_132;
	ld.param.f32 	%f1293, [ghmatecd_kernel_param_21];
	ld.param.f32 	%f1283, [ghmatecd_kernel_param_19];
	fma.rn.f32 	%f1052, %f1283, %f163, %f167;
	mul.f32 	%f1053, %f134, %f1052;
	sub.f32 	%f1320, %f1320, %f1053;
	mul.f32 	%f1054, %f31, 0f40400000;
	mul.f32 	%f1055, %f1054, %f29;
	fma.rn.f32 	%f1056, %f1293, %f163, %f1055;
	sub.f32 	%f1057, %f166, %f170;
	mul.f32 	%f1058, %f1293, %f1057;
	fma.rn.f32 	%f1059, %f28, %f1056, %f1058;
	mul.f32 	%f1060, %f135, %f1059;
	sub.f32 	%f1321, %f1321, %f1060;
$L__BB0_132:
	setp.ne.s32 	%p121, %r167, %r168;
	mul.f32 	%f1061, %f132, %f1320;
	mul.f32 	%f1062, %f132, %f165;
	mul.f32 	%f1063, %f132, %f1321;
	mul.f32 	%f1064, %f133, %f171;
	mul.f32 	%f1065, %f132, %f1064;
	atom.shared.add.f32 	%f1066, [_ZZ15ghmatecd_kernelE6zgelem+16], %f1061;
	atom.shared.add.f32 	%f1067, [_ZZ15ghmatecd_kernelE6zgelem+20], %f1062;
	atom.shared.add.f32 	%f1068, [_ZZ15ghmatecd_kernelE6zhelem+16], %f1063;
	atom.shared.add.f32 	%f1069, [_ZZ15ghmatecd_kernelE6zhelem+20], %f1065;
	ld.global.f32 	%f177, [%rd89+12];
	mul.f32 	%f1070, %f122, %f177;
	mul.f32 	%f1071, %f123, %f177;
	mul.f32 	%f178, %f124, %f30;
	mul.f32 	%f179, %f125, %f30;
	mul.f32 	%f1072, %f178, %f29;
	mul.f32 	%f1073, %f179, %f29;
	sub.f32 	%f1074, %f1070, %f1072;
	sub.f32 	%f1075, %f1071, %f1073;
	mul.f32 	%f1076, %f32, %f1074;
	mul.f32 	%f1077, %f33, %f1075;
	sub.f32 	%f1322, %f1076, %f1077;
	mul.f32 	%f1078, %f33, %f1074;
	fma.rn.f32 	%f181, %f32, %f1075, %f1078;
	ld.shared.f32 	%f1079, [_ZZ15ghmatecd_kernelE9rn_cached];
	mul.f32 	%f182, %f30, %f1079;
	fma.rn.f32 	%f1080, %f28, %f177, %f182;
	fma.rn.f32 	%f1081, %f126, %f1080, %f154;
	fma.rn.f32 	%f1082, %f127, %f1080, %f155;
	ld.shared.f32 	%f1083, [_ZZ15ghmatecd_kernelE9rn_cached+4];
	mul.f32 	%f183, %f29, %f1083;
	fma.rn.f32 	%f1084, %f130, %f183, %f1081;
	fma.rn.f32 	%f184, %f131, %f183, %f1082;
	mul.f32 	%f1323, %f133, %f1084;
	@%p121 bra 	$L__BB0_134;
	ld.param.f32 	%f1294, [ghmatecd_kernel_param_21];
	ld.param.f32 	%f1284, [ghmatecd_kernel_param_19];
	fma.rn.f32 	%f1085, %f1284, %f177, %f153;
	mul.f32 	%f1086, %f134, %f1085;
	sub.f32 	%f1322, %f1322, %f1086;
	mul.f32 	%f1087, %f29, 0f40400000;
	mul.f32 	%f1088, %f1087, %f30;
	fma.rn.f32 	%f1089, %f1294, %f177, %f1088;
	sub.f32 	%f1090, %f182, %f183;
	mul.f32 	%f1091, %f1294, %f1090;
	fma.rn.f32 	%f1092, %f28, %f1089, %f1091;
	mul.f32 	%f1093, %f135, %f1092;
	sub.f32 	%f1323, %f1323, %f1093;
$L__BB0_134:
	setp.ne.s32 	%p122, %r167, %r168;
	mul.f32 	%f1094, %f132, %f1322;
	mul.f32 	%f1095, %f132, %f181;
	mul.f32 	%f1096, %f132, %f1323;
	mul.f32 	%f1097, %f133, %f184;
	mul.f32 	%f1098, %f132, %f1097;
	atom.shared.add.f32 	%f1099, [_ZZ15ghmatecd_kernelE6zgelem+24], %f1094;
	atom.shared.add.f32 	%f1100, [_ZZ15ghmatecd_kernelE6zgelem+28], %f1095;
	atom.shared.add.f32 	%f1101, [_ZZ15ghmatecd_kernelE6zhelem+24], %f1096;
	atom.shared.add.f32 	%f1102, [_ZZ15ghmatecd_kernelE6zhelem+28], %f1098;
	ld.global.f32 	%f190, [%rd89+16];
	mul.f32 	%f1103, %f122, %f190;
	mul.f32 	%f1104, %f123, %f190;
	mul.f32 	%f1105, %f178, %f30;
	mul.f32 	%f1106, %f179, %f30;
	sub.f32 	%f1107, %f1103, %f1105;
	sub.f32 	%f1108, %f1104, %f1106;
	mul.f32 	%f1109, %f32, %f1107;
	mul.f32 	%f1110, %f33, %f1108;
	sub.f32 	%f1324, %f1109, %f1110;
	mul.f32 	%f1111, %f33, %f1107;
	fma.rn.f32 	%f192, %f32, %f1108, %f1111;
	ld.shared.f32 	%f1112, [_ZZ15ghmatecd_kernelE9rn_cached+4];
	mul.f32 	%f193, %f30, %f1112;
	fma.rn.f32 	%f1113, %f28, %f190, %f193;
	mul.f32 	%f194, %f30, %f30;
	mul.f32 	%f1114, %f28, %f194;
	mul.f32 	%f1115, %f128, %f1114;
	mul.f32 	%f1116, %f129, %f1114;
	fma.rn.f32 	%f1117, %f126, %f1113, %f1115;
	fma.rn.f32 	%f1118, %f127, %f1113, %f1116;
	fma.rn.f32 	%f1119, %f130, %f193, %f1117;
	fma.rn.f32 	%f195, %f131, %f193, %f1118;
	mul.f32 	%f1325, %f133, %f1119;
	@%p122 bra 	$L__BB0_136;
	ld.param.f32 	%f1295, [ghmatecd_kernel_param_21];
	ld.param.f32 	%f1285, [ghmatecd_kernel_param_19];
	fma.rn.f32 	%f1120, %f1285, %f190, %f194;
	mul.f32 	%f1121, %f134, %f1120;
	sub.f32 	%f1324, %f1324, %f1121;
	mul.f32 	%f1122, %f30, 0f40400000;
	mul.f32 	%f1123, %f1122, %f30;
	fma.rn.f32 	%f1124, %f1295, %f190, %f1123;
	sub.f32 	%f1125, %f193, %f193;
	mul.f32 	%f1126, %f1295, %f1125;
	fma.rn.f32 	%f1127, %f28, %f1124, %f1126;
	mul.f32 	%f1128, %f135, %f1127;
	sub.f32 	%f1325, %f1325, %f1128;
$L__BB0_136:
	setp.ne.s32 	%p123, %r167, %r168;
	mul.f32 	%f1129, %f132, %f1324;
	mul.f32 	%f1130, %f132, %f192;
	mul.f32 	%f1131, %f132, %f1325;
	mul.f32 	%f1132, %f133, %f195;
	mul.f32 	%f1133, %f132, %f1132;
	atom.shared.add.f32 	%f1134, [_ZZ15ghmatecd_kernelE6zgelem+32], %f1129;
	atom.shared.add.f32 	%f1135, [_ZZ15ghmatecd_kernelE6zgelem+36], %f1130;
	atom.shared.add.f32 	%f1136, [_ZZ15ghmatecd_kernelE6zhelem+32], %f1131;
	atom.shared.add.f32 	%f1137, [_ZZ15ghmatecd_kernelE6zhelem+36], %f1133;
	ld.global.f32 	%f201, [%rd89+20];
	mul.f32 	%f1138, %f122, %f201;
	mul.f32 	%f1139, %f123, %f201;
	mul.f32 	%f1140, %f178, %f31;
	mul.f32 	%f1141, %f179, %f31;
	sub.f32 	%f1142, %f1138, %f1140;
	sub.f32 	%f1143, %f1139, %f1141;
	mul.f32 	%f1144, %f32, %f1142;
	mul.f32 	%f1145, %f33, %f1143;
	sub.f32 	%f1326, %f1144, %f1145;
	mul.f32 	%f1146, %f33, %f1142;
	fma.rn.f32 	%f203, %f32, %f1143, %f1146;
	ld.shared.f32 	%f1147, [_ZZ15ghmatecd_kernelE9rn_cached+8];
	mul.f32 	%f204, %f30, %f1147;
	fma.rn.f32 	%f1148, %f28, %f201, %f204;
	mul.f32 	%f205, %f31, %f30;
	mul.f32 	%f1149, %f28, %f205;
	mul.f32 	%f206, %f128, %f1149;
	mul.f32 	%f207, %f129, %f1149;
	fma.rn.f32 	%f1150, %f126, %f1148, %f206;
	fma.rn.f32 	%f1151, %f127, %f1148, %f207;
	ld.shared.f32 	%f1152, [_ZZ15ghmatecd_kernelE9rn_cached+4];
	mul.f32 	%f208, %f31, %f1152;
	fma.rn.f32 	%f1153, %f130, %f208, %f1150;
	fma.rn.f32 	%f209, %f131, %f208, %f1151;
	mul.f32 	%f1327, %f133, %f1153;
	@%p123 bra 	$L__BB0_138;
	ld.param.f32 	%f1296, [ghmatecd_kernel_param_21];
	ld.param.f32 	%f1286, [ghmatecd_kernel_param_19];
	fma.rn.f32 	%f1154, %f1286, %f201, %f205;
	mul.f32 	%f1155, %f134, %f1154;
	sub.f32 	%f1326, %f1326, %f1155;
	mul.f32 	%f1156, %f31, 0f40400000;
	mul.f32 	%f1157, %f1156, %f30;
	fma.rn.f32 	%f1158, %f1296, %f201, %f1157;
	sub.f32 	%f1159, %f204, %f208;
	mul.f32 	%f1160, %f1296, %f1159;
	fma.rn.f32 	%f1161, %f28, %f1158, %f1160;
	mul.f32 	%f1162, %f135, %f1161;
	sub.f32 	%f1327, %f1327, %f1162;
$L__BB0_138:
	setp.ne.s32 	%p124, %r167, %r168;
	mul.f32 	%f1163, %f132, %f1326;
	mul.f32 	%f1164, %f132, %f203;
	mul.f32 	%f1165, %f132, %f1327;
	mul.f32 	%f1166, %f133, %f209;
	mul.f32 	%f1167, %f132, %f1166;
	atom.shared.add.f32 	%f1168, [_ZZ15ghmatecd_kernelE6zgelem+40], %f1163;
	atom.shared.add.f32 	%f1169, [_ZZ15ghmatecd_kernelE6zgelem+44], %f1164;
	atom.shared.add.f32 	%f1170, [_ZZ15ghmatecd_kernelE6zhelem+40], %f1165;
	atom.shared.add.f32 	%f1171, [_ZZ15ghmatecd_kernelE6zhelem+44], %f1167;
	ld.global.f32 	%f215, [%rd89+24];
	mul.f32 	%f1172, %f122, %f215;
	mul.f32 	%f1173, %f123, %f215;
	mul.f32 	%f216, %f124, %f31;
	mul.f32 	%f217, %f125, %f31;
	mul.f32 	%f1174, %f216, %f29;
	mul.f32 	%f1175, %f217, %f29;
	sub.f32 	%f1176, %f1172, %f1174;
	sub.f32 	%f1177, %f1173, %f1175;
	mul.f32 	%f1178, %f32, %f1176;
	mul.f32 	%f1179, %f33, %f1177;
	sub.f32 	%f1328, %f1178, %f1179;
	mul.f32 	%f1180, %f33, %f1176;
	fma.rn.f32 	%f219, %f32, %f1177, %f1180;
	ld.shared.f32 	%f1181, [_ZZ15ghmatecd_kernelE9rn_cached];
	mul.f32 	%f220, %f31, %f1181;
	fma.rn.f32 	%f1182, %f28, %f215, %f220;
	fma.rn.f32 	%f1183, %f126, %f1182, %f168;
	fma.rn.f32 	%f1184, %f127, %f1182, %f169;
	ld.shared.f32 	%f1185, [_ZZ15ghmatecd_kernelE9rn_cached+8];
	mul.f32 	%f221, %f29, %f1185;
	fma.rn.f32 	%f1186, %f130, %f221, %f1183;
	fma.rn.f32 	%f222, %f131, %f221, %f1184;
	mul.f32 	%f1329, %f133, %f1186;
	@%p124 bra 	$L__BB0_140;
	ld.param.f32 	%f1297, [ghmatecd_kernel_param_21];
	ld.param.f32 	%f1287, [ghmatecd_kernel_param_19];
	fma.rn.f32 	%f1187, %f1287, %f215, %f167;
	mul.f32 	%f1188, %f134, %f1187;
	sub.f32 	%f1328, %f1328, %f1188;
	mul.f32 	%f1189, %f29, 0f40400000;
	mul.f32 	%f1190, %f1189, %f31;
	fma.rn.f32 	%f1191, %f1297, %f215, %f1190;
	sub.f32 	%f1192, %f220, %f221;
	mul.f32 	%f1193, %f1297, %f1192;
	fma.rn.f32 	%f1194, %f28, %f1191, %f1193;
	mul.f32 	%f1195, %f135, %f1194;
	sub.f32 	%f1329, %f1329, %f1195;
$L__BB0_140:
	setp.ne.s32 	%p125, %r167, %r168;
	mul.f32 	%f1196, %f132, %f1328;
	mul.f32 	%f1197, %f132, %f219;
	mul.f32 	%f1198, %f132, %f1329;
	mul.f32 	%f1199, %f133, %f222;
	mul.f32 	%f1200, %f132, %f1199;
	atom.shared.add.f32 	%f1201, [_ZZ15ghmatecd_kernelE6zgelem+48], %f1196;
	atom.shared.add.f32 	%f1202, [_ZZ15ghmatecd_kernelE6zgelem+52], %f1197;
	atom.shared.add.f32 	%f1203, [_ZZ15ghmatecd_kernelE6zhelem+48], %f1198;
	atom.shared.add.f32 	%f1204, [_ZZ15ghmatecd_kernelE6zhelem+52], %f1200;
	ld.global.f32 	%f228, [%rd89+28];
	mul.f32 	%f1205, %f122, %f228;
	mul.f32 	%f1206, %f123, %f228;
	mul.f32 	%f1207, %f216, %f30;
	mul.f32 	%f1208, %f217, %f30;
	sub.f32 	%f1209, %f1205, %f1207;
	sub.f32 	%f1210, %f1206, %f1208;
	mul.f32 	%f1211, %f32, %f1209;
	mul.f32 	%f1212, %f33, %f1210;
	sub.f32 	%f1330, %f1211, %f1212;
	mul.f32 	%f1213, %f33, %f1209;
	fma.rn.f32 	%f230, %f32, %f1210, %f1213;
	ld.shared.f32 	%f1214, [_ZZ15ghmatecd_kernelE9rn_cached+4];
	mul.f32 	%f231, %f31, %f1214;
	fma.rn.f32 	%f1215, %f28, %f228, %f231;
	fma.rn.f32 	%f1216, %f126, %f1215, %f206;
	fma.rn.f32 	%f1217, %f127, %f1215, %f207;
	ld.shared.f32 	%f1218, [_ZZ15ghmatecd_kernelE9rn_cached+8];
	mul.f32 	%f232, %f30, %f1218;
	fma.rn.f32 	%f1219, %f130, %f232, %f1216;
	fma.rn.f32 	%f233, %f131, %f232, %f1217;
	mul.f32 	%f1331, %f133, %f1219;
	@%p125 bra 	$L__BB0_142;
	ld.param.f32 	%f1298, [ghmatecd_kernel_param_21];
	ld.param.f32 	%f1288, [ghmatecd_kernel_param_19];
	fma.rn.f32 	%f1220, %f1288, %f228, %f205;
	mul.f32 	%f1221, %f134, %f1220;
	sub.f32 	%f1330, %f1330, %f1221;
	mul.f32 	%f1222, %f30, 0f40400000;
	mul.f32 	%f1223, %f1222, %f31;
	fma.rn.f32 	%f1224, %f1298, %f228, %f1223;
	sub.f32 	%f1225, %f231, %f232;
	mul.f32 	%f1226, %f1298, %f1225;
	fma.rn.f32 	%f1227, %f28, %f1224, %f1226;
	mul.f32 	%f1228, %f135, %f1227;
	sub.f32 	%f1331, %f1331, %f1228;
$L__BB0_142:
	setp.ne.s32 	%p126, %r167, %r168;
	mul.f32 	%f1229, %f132, %f1330;
	mul.f32 	%f1230, %f132, %f230;
	mul.f32 	%f1231, %f132, %f1331;
	mul.f32 	%f1232, %f133, %f233;
	mul.f32 	%f1233, %f132, %f1232;
	atom.shared.add.f32 	%f1234, [_ZZ15ghmatecd_kernelE6zgelem+56], %f1229;
	atom.shared.add.f32 	%f1235, [_ZZ15ghmatecd_kernelE6zgelem+60], %f1230;
	atom.shared.add.f32 	%f1236, [_ZZ15ghmatecd_kernelE6zhelem+56], %f1231;
	atom.shared.add.f32 	%f1237, [_ZZ15ghmatecd_kernelE6zhelem+60], %f1233;
	ld.global.f32 	%f239, [%rd89+32];
	mul.f32 	%f1238, %f122, %f239;
	mul.f32 	%f1239, %f123, %f239;
	mul.f32 	%f1240, %f216, %f31;
	mul.f32 	%f1241, %f217, %f31;
	sub.f32 	%f1242, %f1238, %f1240;
	sub.f32 	%f1243, %f1239, %f1241;
	mul.f32 	%f1244, %f32, %f1242;
	mul.f32 	%f1245, %f33, %f1243;
	sub.f32 	%f1332, %f1244, %f1245;
	mul.f32 	%f1246, %f33, %f1242;
	fma.rn.f32 	%f241, %f32, %f1243, %f1246;
	ld.shared.f32 	%f1247, [_ZZ15ghmatecd_kernelE9rn_cached+8];
	mul.f32 	%f242, %f31, %f1247;
	fma.rn.f32 	%f1248, %f28, %f239, %f242;
	mul.f32 	%f243, %f31, %f31;
	mul.f32 	%f1249, %f28, %f243;
	mul.f32 	%f1250, %f128, %f1249;
	mul.f32 	%f1251, %f129, %f1249;
	fma.rn.f32 	%f1252, %f126, %f1248, %f1250;
	fma.rn.f32 	%f1253, %f127, %f1248, %f1251;
	fma.rn.f32 	%f1254, %f130, %f242, %f1252;
	fma.rn.f32 	%f1255, %f131, %f242, %f1253;
	mul.f32 	%f1333, %f133, %f1254;
	mul.f32 	%f245, %f133, %f1255;
	@%p126 bra 	$L__BB0_144;
	ld.param.f32 	%f1299, [ghmatecd_kernel_param_21];
	ld.param.f32 	%f1289, [ghmatecd_kernel_param_19];
	fma.rn.f32 	%f1256, %f1289, %f239, %f243;
	mul.f32 	%f1257, %f134, %f1256;
	sub.f32 	%f1332, %f1332, %f1257;
	mul.f32 	%f1258, %f31, 0f40400000;
	mul.f32 	%f1259, %f1258, %f31;
	fma.rn.f32 	%f1260, %f1299, %f239, %f1259;
	sub.f32 	%f1261, %f242, %f242;
	mul.f32 	%f1262, %f1299, %f1261;
	fma.rn.f32 	%f1263, %f28, %f1260, %f1262;
	mul.f32 	%f1264, %f135, %f1263;
	sub.f32 	%f1333, %f1333, %f1264;
$L__BB0_144:
	mul.f32 	%f1265, %f132, %f1332;
	mul.f32 	%f1266, %f132, %f241;
	mul.f32 	%f1267, %f132, %f1333;
	mul.f32 	%f1268, %f132, %f245;
	atom.shared.add.f32 	%f1269, [_ZZ15ghmatecd_kernelE6zgelem+64], %f1265;
	atom.shared.add.f32 	%f1270, [_ZZ15ghmatecd_kernelE6zgelem+68], %f1266;
	atom.shared.add.f32 	%f1271, [_ZZ15ghmatecd_kernelE6zhelem+64], %f1267;
	atom.shared.add.f32 	%f1272, [_ZZ15ghmatecd_kernelE6zhelem+68], %f1268;
	bar.sync 	0;
	not.pred 	%p127, %p1;
	@%p127 bra 	$L__BB0_146;
	ld.param.u32 	%r492, [ghmatecd_kernel_param_25];
	ld.param.u64 	%rd238, [ghmatecd_kernel_param_8];
	ld.param.u64 	%rd237, [ghmatecd_kernel_param_7];
	mad.lo.s32 	%r480, %r168, 3, %r2;
	mad.lo.s32 	%r481, %r167, 3, %r171;
	mad.lo.s32 	%r482, %r480, %r492, %r481;
	cvta.to.global.u64 	%rd228, %rd238;
	mul.wide.s32 	%rd229, %r482, 8;
	add.s64 	%rd230, %rd228, %rd229;
	mul.lo.s32 	%r483, %r2, 24;
	mov.u32 	%r484, _ZZ15ghmatecd_kernelE6zgelem;
	add.s32 	%r485, %r484, %r483;
	shl.b32 	%r486, %r171, 3;
	add.s32 	%r487, %r485, %r486;
	ld.shared.v2.f32 	{%f1273, %f1274}, [%r487];
	st.global.v2.f32 	[%rd230], {%f1273, %f1274};
	cvta.to.global.u64 	%rd231, %rd237;
	add.s64 	%rd232, %rd231, %rd229;
	mov.u32 	%r488, _ZZ15ghmatecd_kernelE6zhelem;
	add.s32 	%r489, %r488, %r483;
	add.s32 	%r490, %r489, %r486;
	ld.shared.v2.f32 	{%f1275, %f1276}, [%r490];
	st.global.v2.f32 	[%rd232], {%f1275, %f1276};
$L__BB0_146:
	ret;

}
	// .globl	nonsingd_kernel
.visible .entry nonsingd_kernel(
	.param .u64 .ptr .align 1 nonsingd_kernel_param_0,
	.param .u64 .ptr .align 1 nonsingd_kernel_param_1,
	.param .u64 .ptr .align 1 nonsingd_kernel_param_2,
	.param .f32 nonsingd_kernel_param_3,
	.param .f32 nonsingd_kernel_param_4,
	.param .f32 nonsingd_kernel_param_5,
	.param .u64 .ptr .align 1 nonsingd_kernel_param_6,
	.param .align 8 .b8 nonsingd_kernel_param_7[8],
	.param .align 8 .b8 nonsingd_kernel_param_8[8],
	.param .align 8 .b8 nonsingd_kernel_param_9[8],
	.param .u64 .ptr .align 1 nonsingd_kernel_param_10,
	.param .f32 nonsingd_kernel_param_11,
	.param .f32 nonsingd_kernel_param_12,
	.param .u64 .ptr .align 1 nonsingd_kernel_param_13,
	.param .u64 .ptr .align 1 nonsingd_kernel_param_14,
	.param .u32 nonsingd_kernel_param_15
)
{
	.local .align 4 .b8 	__local_depot1[40];
	.reg .b64 	%SP;
	.reg .b64 	%SPL;
	.reg .pred 	%p<109>;
	.reg .b16 	%rs<9>;
	.reg .b32 	%r<507>;
	.reg .b32 	%f<900>;
	.reg .b64 	%rd<269>;
	.reg .b64 	%fd<25>;

	mov.u64 	%SPL, __local_depot1;
	ld.param.u64 	%rd87, [nonsingd_kernel_param_0];
	ld.param.u64 	%rd88, [nonsingd_kernel_param_1];
	ld.param.u64 	%rd91, [nonsingd_kernel_param_2];
	ld.param.f32 	%f97, [nonsingd_kernel_param_3];
	ld.param.f32 	%f98, [nonsingd_kernel_param_4];
	ld.param.f32 	%f99, [nonsingd_kernel_param_5];
	ld.param.u64 	%rd89, [nonsingd_kernel_param_6];
	ld.param.v2.f32 	{%f100, %f101}, [nonsingd_kernel_param_7];
	ld.param.v2.f32 	{%f102, %f103}, [nonsingd_kernel_param_8];
	ld.param.v2.f32 	{%f104, %f105}, [nonsingd_kernel_param_9];
	ld.param.f32 	%f96, [nonsingd_kernel_param_11];
	ld.param.f32 	%f106, [nonsingd_kernel_param_12];
	ld.param.u64 	%rd92, [nonsingd_kernel_param_13];
	ld.param.u64 	%rd93, [nonsingd_kernel_param_14];
	cvta.to.global.u64 	%rd94, %rd91;
	cvta.to.global.u64 	%rd95, %rd89;
	cvta.to.global.u64 	%rd96, %rd93;
	cvta.to.global.u64 	%rd97, %rd92;
	cvta.to.global.u64 	%rd98, %rd88;
	cvta.to.global.u64 	%rd99, %rd87;
	add.u64 	%rd1, %SPL, 0;
	add.u64 	%rd2, %SPL, 28;
	mov.u32 	%r161, %ctaid.y;
	mov.u32 	%r162, %ctaid.x;
	mov.u32 	%r163, %tid.x;
	mul.wide.u32 	%rd102, %r163, 24;
	add.s64 	%rd103, %rd99, %rd102;
	mov.u32 	%r164, %tid.y;
	mul.wide.u32 	%rd104, %r164, 8;
	add.s64 	%rd105, %rd103, %rd104;
	mov.f32 	%f107, 0f00000000;
	st.global.v2.f32 	[%rd105], {%f107, %f107};
	add.s64 	%rd106, %rd98, %rd102;
	add.s64 	%rd107, %rd106, %rd104;
	st.global.v2.f32 	[%rd107], {%f107, %f107};
	bar.sync 	0;
	mul.wide.u32 	%rd108, %r162, 4;
	add.s64 	%rd109, %rd97, %rd108;
	ld.global.f32 	%f108, [%rd109];
	add.s64 	%rd110, %rd96, %rd108;
	ld.global.f32 	%f1, [%rd110];
	add.f32 	%f109, %f108, 0f3F800000;
	mov.f32 	%f110, 0f3F800000;
	sub.f32 	%f111, %f110, %f108;
	mul.f32 	%f112, %f111, 0fBE800000;
	mul.f32 	%f113, %f111, 0f3E800000;
	mul.f32 	%f114, %f109, 0f3E800000;
	mul.f32 	%f115, %f109, 0fBE800000;
	mul.wide.u32 	%rd111, %r161, 4;
	add.s64 	%rd112, %rd97, %rd111;
	ld.global.f32 	%f116, [%rd112];
	add.s64 	%rd113, %rd96, %rd111;
	ld.global.f32 	%f2, [%rd113];
	add.f32 	%f117, %f116, 0f3F800000;
	sub.f32 	%f118, %f110, %f116;
	mul.f32 	%f119, %f118, 0f3E800000;
	mul.f32 	%f120, %f111, %f119;
	mul.f32 	%f121, %f117, 0f3E800000;
	mul.f32 	%f122, %f111, %f121;
	mul.f32 	%f123, %f109, %f121;
	mul.f32 	%f124, %f109, %f119;
	mul.f32 	%f125, %f118, 0fBE800000;
	mul.f32 	%f126, %f117, 0fBE800000;
	ld.global.f32 	%f127, [%rd94];
	ld.global.f32 	%f128, [%rd94+4];
	mul.f32 	%f129, %f113, %f128;
	fma.rn.f32 	%f130, %f112, %f127, %f129;
	ld.global.f32 	%f131, [%rd94+8];
	fma.rn.f32 	%f132, %f114, %f131, %f130;
	ld.global.f32 	%f133, [%rd94+12];
	fma.rn.f32 	%f134, %f115, %f133, %f132;
	ld.global.f32 	%f135, [%rd94+16];
	ld.global.f32 	%f136, [%rd94+20];
	mul.f32 	%f137, %f113, %f136;
	fma.rn.f32 	%f138, %f112, %f135, %f137;
	ld.global.f32 	%f139, [%rd94+24];
	fma.rn.f32 	%f140, %f114, %f139, %f138;
	ld.global.f32 	%f141, [%rd94+28];
	fma.rn.f32 	%f142, %f115, %f141, %f140;
	ld.global.f32 	%f143, [%rd94+32];
	ld.global.f32 	%f144, [%rd94+36];
	mul.f32 	%f145, %f113, %f144;
	fma.rn.f32 	%f146, %f112, %f143, %f145;
	ld.global.f32 	%f147, [%rd94+40];
	fma.rn.f32 	%f148, %f114, %f147, %f146;
	ld.global.f32 	%f149, [%rd94+44];
	fma.rn.f32 	%f150, %f115, %f149, %f148;
	mul.f32 	%f151, %f126, %f128;
	fma.rn.f32 	%f152, %f125, %f127, %f151;
	fma.rn.f32 	%f153, %f121, %f131, %f152;
	fma.rn.f32 	%f154, %f119, %f133, %f153;
	mul.f32 	%f155, %f126, %f136;
	fma.rn.f32 	%f156, %f125, %f135, %f155;
	fma.rn.f32 	%f157, %f121, %f139, %f156;
	fma.rn.f32 	%f158, %f119, %f141, %f157;
	mul.f32 	%f159, %f126, %f144;
	fma.rn.f32 	%f160, %f125, %f143, %f159;
	fma.rn.f32 	%f161, %f121, %f147, %f160;
	fma.rn.f32 	%f162, %f119, %f149, %f161;
	mul.f32 	%f163, %f142, %f162;
	mul.f32 	%f164, %f158, %f150;
	sub.f32 	%f165, %f163, %f164;
	mul.f32 	%f166, %f150, %f154;
	mul.f32 	%f167, %f134, %f162;
	sub.f32 	%f168, %f166, %f167;
	mul.f32 	%f169, %f134, %f158;
	mul.f32 	%f170, %f154, %f142;
	sub.f32 	%f171, %f169, %f170;
	mul.f32 	%f172, %f168, %f168;
	fma.rn.f32 	%f173, %f165, %f165, %f172;
	fma.rn.f32 	%f3, %f171, %f171, %f173;
	fma.rn.f32 	%f174, %f127, %f120, 0f00000000;
	fma.rn.f32 	%f175, %f120, %f135, 0f00000000;
	fma.rn.f32 	%f176, %f143, %f120, 0f00000000;
	fma.rn.f32 	%f177, %f128, %f122, %f174;
	fma.rn.f32 	%f178, %f122, %f136, %f175;
	fma.rn.f32 	%f179, %f144, %f122, %f176;
	fma.rn.f32 	%f180, %f131, %f123, %f177;
	fma.rn.f32 	%f181, %f123, %f139, %f178;
	fma.rn.f32 	%f182, %f147, %f123, %f179;
	fma.rn.f32 	%f183, %f133, %f124, %f180;
	fma.rn.f32 	%f184, %f124, %f141, %f181;
	fma.rn.f32 	%f185, %f149, %f124, %f182;
	sub.f32 	%f186, %f183, %f97;
	sub.f32 	%f187, %f184, %f98;
	sub.f32 	%f188, %f185, %f99;
	mul.f32 	%f189, %f187, %f187;
	fma.rn.f32 	%f190, %f186, %f186, %f189;
	fma.rn.f32 	%f191, %f188, %f188, %f190;
	sqrt.rn.f32 	%f4, %f191;
	ld.global.f32 	%f192, [%rd95];
	ld.global.f32 	%f193, [%rd95+4];
	mul.f32 	%f194, %f187, %f193;
	fma.rn.f32 	%f195, %f186, %f192, %f194;
	ld.global.f32 	%f196, [%rd95+8];
	fma.rn.f32 	%f5, %f188, %f196, %f195;
	div.rn.f32 	%f197, %f186, %f4;
	st.local.f32 	[%rd2], %f197;
	div.rn.f32 	%f198, %f187, %f4;
	st.local.f32 	[%rd2+4], %f198;
	div.rn.f32 	%f199, %f188, %f4;
	st.local.f32 	[%rd2+8], %f199;
	mul.f32 	%f200, %f96, 0f40800000;
	mul.f32 	%f201, %f100, %f200;
	mul.f32 	%f202, %f101, %f200;
	abs.f32 	%f203, %f201;
	abs.f32 	%f204, %f202;
	add.f32 	%f205, %f203, %f204;
	rcp.rn.f32 	%f206, %f205;
	mul.f32 	%f207, %f206, 0f00000000;
	mul.f32 	%f208, %f201, %f206;
	mul.f32 	%f209, %f202, %f206;
	mul.f32 	%f210, %f209, %f209;
	fma.rn.f32 	%f211, %f208, %f208, %f210;
	rcp.rn.f32 	%f212, %f211;
	mul.f32 	%f213, %f207, %f209;
	fma.rn.f32 	%f214, %f206, %f208, %f213;
	mul.f32 	%f6, %f214, %f212;
	mul.f32 	%f215, %f207, %f208;
	mul.f32 	%f216, %f206, %f209;
	sub.f32 	%f217, %f215, %f216;
	mul.f32 	%f7, %f217, %f212;
	abs.f32 	%f218, %f102;
	abs.f32 	%f219, %f103;
	add.f32 	%f220, %f218, %f219;
	rcp.rn.f32 	%f221, %f220;
	mul.f32 	%f222, %f104, %f221;
	mul.f32 	%f223, %f105, %f221;
	mul.f32 	%f224, %f102, %f221;
	mul.f32 	%f225, %f103, %f221;
	mul.f32 	%f226, %f225, %f225;
	fma.rn.f32 	%f227, %f224, %f224, %f226;
	rcp.rn.f32 	%f228, %f227;
	mul.f32 	%f229, %f223, %f225;
	fma.rn.f32 	%f230, %f222, %f224, %f229;
	mul.f32 	%f8, %f230, %f228;
	mul.f32 	%f231, %f223, %f224;
	mul.f32 	%f232, %f222, %f225;
	sub.f32 	%f233, %f231, %f232;
	mul.f32 	%f9, %f233, %f228;
	abs.f32 	%f234, %f104;
	abs.f32 	%f235, %f105;
	add.f32 	%f236, %f234, %f235;
	rcp.rn.f32 	%f237, %f236;
	mul.f32 	%f238, %f102, %f237;
	mul.f32 	%f239, %f103, %f237;
	mul.f32 	%f240, %f104, %f237;
	mul.f32 	%f241, %f105, %f237;
	mul.f32 	%f242, %f241, %f241;
	fma.rn.f32 	%f243, %f240, %f240, %f242;
	rcp.rn.f32 	%f244, %f243;
	mul.f32 	%f245, %f239, %f241;
	fma.rn.f32 	%f246, %f238, %f240, %f245;
	mul.f32 	%f10, %f246, %f244;
	mul.f32 	%f247, %f239, %f240;
	mul.f32 	%f248, %f238, %f241;
	sub.f32 	%f249, %f247, %f248;
	mul.f32 	%f11, %f249, %f244;
	neg.f32 	%f250, %f106;
	mul.f32 	%f251, %f237, 0f80000000;
	mul.f32 	%f252, %f237, %f250;
	mul.f32 	%f253, %f252, %f241;
	fma.rn.f32 	%f254, %f251, %f240, %f253;
	mul.f32 	%f255, %f254, %f244;
	mul.f32 	%f256, %f252, %f240;
	mul.f32 	%f257, %f251, %f241;
	sub.f32 	%f258, %f256, %f257;
	mul.f32 	%f259, %f258, %f244;
	mul.f32 	%f260, %f221, 0f80000000;
	mul.f32 	%f261, %f221, %f250;
	mul.f32 	%f262, %f261, %f225;
	fma.rn.f32 	%f263, %f260, %f224, %f262;
	mul.f32 	%f264, %f263, %f228;
	mul.f32 	%f265, %f261, %f224;
	mul.f32 	%f266, %f260, %f225;
	sub.f32 	%f267, %f265, %f266;
	mul.f32 	%f268, %f267, %f228;
	mul.f32 	%f12, %f255, %f4;
	mul.f32 	%f13, %f259, %f4;
	mul.f32 	%f14, %f264, %f4;
	mul.f32 	%f15, %f268, %f4;
	mov.b32 	%r1, %f13;
	and.b32  	%r2, %r1, 2147483647;
	setp.ne.s32 	%p1, %r2, 0;
	@%p1 bra 	$L__BB1_2;
	fma.rn.f32 	%f404, %f12, 0f3BBB989D, 0f3F000000;
	cvt.sat.f32.f32 	%f405, %f404;
	mov.f32 	%f406, 0f4B400001;
	mov.f32 	%f407, 0f437C0000;
	fma.rm.f32 	%f408, %f405, %f407, %f406;
	add.f32 	%f409, %f408, 0fCB40007F;
	neg.f32 	%f410, %f409;
	fma.rn.f32 	%f411, %f12, 0f3FB8AA3B, %f410;
	fma.rn.f32 	%f412, %f12, 0f32A57060, %f411;
	mov.b32 	%r309, %f408;
	shl.b32 	%r310, %r309, 23;
	mov.b32 	%f413, %r310;
	ex2.approx.ftz.f32 	%f414, %f412;
	mul.f32 	%f890, %f414, %f413;
	mov.f32 	%f891, %f13;
	bra.uni 	$L__BB1_59;
$L__BB1_2:
	mov.b32 	%r3, %f12;
	and.b32  	%r4, %r3, 2147483647;
	setp.ne.s32 	%p2, %r4, 0;
	@%p2 bra 	$L__BB1_20;
	mul.f32 	%f370, %f13, 0f3F22F983;
	cvt.rni.s32.f32 	%r466, %f370;
	cvt.rn.f32.s32 	%f371, %r466;
	fma.rn.f32 	%f372, %f371, 0fBFC90FDA, %f13;
	fma.rn.f32 	%f373, %f371, 0fB3A22168, %f372;
	fma.rn.f32 	%f885, %f371, 0fA7C234C5, %f373;
	abs.f32 	%f18, %f13;
	setp.ltu.f32 	%p39, %f18, 0f47CE4780;
	mov.u32 	%r462, %r466;
	mov.f32 	%f884, %f885;
	@%p39 bra 	$L__BB1_11;
	setp.neu.f32 	%p40, %f18, 0f7F800000;
	@%p40 bra 	$L__BB1_6;
	mov.f32 	%f376, 0f00000000;
	mul.rn.f32 	%f884, %f13, %f376;
	mov.b32 	%r462, 0;
	bra.uni 	$L__BB1_11;
$L__BB1_6:
	shl.b32 	%r267, %r1, 8;
	or.b32  	%r6, %r267, -2147483648;
	mov.b64 	%rd235, 0;
	mov.b32 	%r459, 0;
	mov.u64 	%rd233, __cudart_i2opi_f;
	mov.u64 	%rd234, %rd1;
$L__BB1_7:
	.pragma "nounroll";
	ld.global.nc.u32 	%r268, [%rd233];
	mad.wide.u32 	%rd148, %r268, %r6, %rd235;
	shr.u64 	%rd235, %rd148, 32;
	st.local.u32 	[%rd234], %rd148;
	add.s32 	%r459, %r459, 1;
	add.s64 	%rd234, %rd234, 4;
	add.s64 	%rd233, %rd233, 4;
	setp.ne.s32 	%p41, %r459, 6;
	@%p41 bra 	$L__BB1_7;
	shr.u32 	%r269, %r1, 23;
	st.local.u32 	[%rd1+24], %rd235;
	and.b32  	%r9, %r269, 31;
	and.b32  	%r270, %r269, 224;
	add.s32 	%r271, %r270, -128;
	shr.u32 	%r272, %r271, 5;
	mul.wide.u32 	%rd149, %r272, 4;
	sub.s64 	%rd9, %rd1, %rd149;
	ld.local.u32 	%r460, [%rd9+24];
	ld.local.u32 	%r461, [%rd9+20];
	setp.eq.s32 	%p42, %r9, 0;
	@%p42 bra 	$L__BB1_10;
	shf.l.wrap.b32 	%r460, %r461, %r460, %r9;
	ld.local.u32 	%r273, [%rd9+16];
	shf.l.wrap.b32 	%r461, %r273, %r461, %r9;
$L__BB1_10:
	shr.u32 	%r274, %r460, 30;
	shf.l.wrap.b32 	%r275, %r461, %r460, 2;
	shl.b32 	%r276, %r461, 2;
	shr.u32 	%r277, %r275, 31;
	add.s32 	%r278, %r277, %r274;
	neg.s32 	%r279, %r278;
	setp.lt.s32 	%p43, %r1, 0;
	selp.b32 	%r462, %r279, %r278, %p43;
	xor.b32  	%r280, %r275, %r1;
	shr.s32 	%r281, %r275, 31;
	xor.b32  	%r282, %r281, %r275;
	xor.b32  	%r283, %r281, %r276;
	cvt.u64.u32 	%rd150, %r282;
	shl.b64 	%rd151, %rd150, 32;
	cvt.u64.u32 	%rd152, %r283;
	or.b64  	%rd153, %rd151, %rd152;
	cvt.rn.f64.s64 	%fd9, %rd153;
	mul.f64 	%fd10, %fd9, 0d3BF921FB54442D19;
	cvt.rn.f32.f64 	%f374, %fd10;
	neg.f32 	%f375, %f374;
	setp.lt.s32 	%p44, %r280, 0;
	selp.f32 	%f884, %f375, %f374, %p44;
$L__BB1_11:
	setp.ltu.f32 	%p45, %f18, 0f47CE4780;
	add.s32 	%r285, %r462, 1;
	mul.rn.f32 	%f377, %f884, %f884;
	and.b32  	%r286, %r462, 1;
	setp.eq.b32 	%p46, %r286, 1;
	selp.f32 	%f378, %f884, 0f3F800000, %p46;
	fma.rn.f32 	%f379, %f377, %f378, 0f00000000;
	fma.rn.f32 	%f380, %f377, 0f37CBAC00, 0fBAB607ED;
	selp.f32 	%f381, 0fB94D4153, %f380, %p46;
	selp.f32 	%f382, 0f3C0885E4, 0f3D2AAABB, %p46;
	fma.rn.f32 	%f383, %f381, %f377, %f382;
	selp.f32 	%f384, 0fBE2AAAA8, 0fBEFFFFFF, %p46;
	fma.rn.f32 	%f385, %f383, %f377, %f384;
	fma.rn.f32 	%f386, %f385, %f379, %f378;
	and.b32  	%r287, %r285, 2;
	setp.eq.s32 	%p47, %r287, 0;
	mov.f32 	%f387, 0f00000000;
	sub.f32 	%f388, %f387, %f386;
	selp.f32 	%f890, %f386, %f388, %p47;
	@%p45 bra 	$L__BB1_19;
	setp.neu.f32 	%p48, %f18, 0f7F800000;
	@%p48 bra 	$L__BB1_14;
	mov.f32 	%f391, 0f00000000;
	mul.rn.f32 	%f885, %f13, %f391;
	mov.b32 	%r466, 0;
	bra.uni 	$L__BB1_19;
$L__BB1_14:
	shl.b32 	%r289, %r1, 8;
	or.b32  	%r18, %r289, -2147483648;
	mov.b64 	%rd238, 0;
	mov.b32 	%r463, 0;
	mov.u64 	%rd236, __cudart_i2opi_f;
	mov.u64 	%rd237, %rd1;
$L__BB1_15:
	.pragma "nounroll";
	ld.global.nc.u32 	%r290, [%rd236];
	mad.wide.u32 	%rd156, %r290, %r18, %rd238;
	shr.u64 	%rd238, %rd156, 32;
	st.local.u32 	[%rd237], %rd156;
	add.s32 	%r463, %r463, 1;
	add.s64 	%rd237, %rd237, 4;
	add.s64 	%rd236, %rd236, 4;
	setp.ne.s32 	%p49, %r463, 6;
	@%p49 bra 	$L__BB1_15;
	shr.u32 	%r291, %r1, 23;
	st.local.u32 	[%rd1+24], %rd238;
	and.b32  	%r21, %r291, 31;
	and.b32  	%r292, %r291, 224;
	add.s32 	%r293, %r292, -128;
	shr.u32 	%r294, %r293, 5;
	mul.wide.u32 	%rd157, %r294, 4;
	sub.s64 	%rd16, %rd1, %rd157;
	ld.local.u32 	%r464, [%rd16+24];
	ld.local.u32 	%r465, [%rd16+20];
	setp.eq.s32 	%p50, %r21, 0;
	@%p50 bra 	$L__BB1_18;
	shf.l.wrap.b32 	%r464, %r465, %r464, %r21;
	ld.local.u32 	%r295, [%rd16+16];
	shf.l.wrap.b32 	%r465, %r295, %r465, %r21;
$L__BB1_18:
	shr.u32 	%r296, %r464, 30;
	shf.l.wrap.b32 	%r297, %r465, %r464, 2;
	shl.b32 	%r298, %r465, 2;
	shr.u32 	%r299, %r297, 31;
	add.s32 	%r300, %r299, %r296;
	neg.s32 	%r301, %r300;
	setp.lt.s32 	%p51, %r1, 0;
	selp.b32 	%r466, %r301, %r300, %p51;
	xor.b32  	%r302, %r297, %r1;
	shr.s32 	%r303, %r297, 31;
	xor.b32  	%r304, %r303, %r297;
	xor.b32  	%r305, %r303, %r298;
	cvt.u64.u32 	%rd158, %r304;
	shl.b64 	%rd159, %rd158, 32;
	cvt.u64.u32 	%rd160, %r305;
	or.b64  	%rd161, %rd159, %rd160;
	cvt.rn.f64.s64 	%fd11, %rd161;
	mul.f64 	%fd12, %fd11, 0d3BF921FB54442D19;
	cvt.rn.f32.f64 	%f389, %fd12;
	neg.f32 	%f390, %f389;
	setp.lt.s32 	%p52, %r302, 0;
	selp.f32 	%f885, %f390, %f389, %p52;
$L__BB1_19:
	mul.rn.f32 	%f392, %f885, %f885;
	and.b32  	%r307, %r466, 1;
	setp.eq.b32 	%p53, %r307, 1;
	selp.f32 	%f393, 0f3F800000, %f885, %p53;
	fma.rn.f32 	%f394, %f392, %f393, 0f00000000;
	fma.rn.f32 	%f395, %f392, 0f37CBAC00, 0fBAB607ED;
	selp.f32 	%f396, %f395, 0fB94D4153, %p53;
	selp.f32 	%f397, 0f3D2AAABB, 0f3C0885E4, %p53;
	fma.rn.f32 	%f398, %f396, %f392, %f397;
	selp.f32 	%f399, 0fBEFFFFFF, 0fBE2AAAA8, %p53;
	fma.rn.f32 	%f400, %f398, %f392, %f399;
	fma.rn.f32 	%f401, %f400, %f394, %f393;
	and.b32  	%r308, %r466, 2;
	setp.eq.s32 	%p54, %r308, 0;
	mov.f32 	%f402, 0f00000000;
	sub.f32 	%f403, %f402, %f401;
	selp.f32 	%f891, %f401, %f403, %p54;
	bra.uni 	$L__BB1_59;
$L__BB1_20:
	setp.lt.u32 	%p3, %r2, 2139095040;
	@%p3 bra 	$L__BB1_24;
	setp.eq.s32 	%p37, %r4, 2139095040;
	@%p37 bra 	$L__BB1_23;
	sub.f32 	%f890, %f13, %f13;
	mov.f32 	%f891, %f890;
	bra.uni 	$L__BB1_59;
$L__BB1_23:
	setp.gt.s32 	%p38, %r3, -1;
	sub.f32 	%f369, %f13, %f13;
	selp.f32 	%f890, %f12, 0f00000000, %p38;
	selp.f32 	%f891, %f369, 0f00000000, %p38;
	bra.uni 	$L__BB1_59;
$L__BB1_24:
	add.s32 	%r165, %r3, -1118925336;
	setp.gt.u32 	%p4, %r165, 9342556;
	@%p4 bra 	$L__BB1_42;
	add.f32 	%f316, %f12, 0fC322E3BC;
	fma.rn.f32 	%f317, %f316, 0f3BBB989D, 0f3F000000;
	cvt.sat.f32.f32 	%f318, %f317;
	mov.f32 	%f319, 0f4B400001;
	mov.f32 	%f320, 0f437C0000;
	fma.rm.f32 	%f321, %f318, %f320, %f319;
	add.f32 	%f322, %f321, 0fCB40007F;
	neg.f32 	%f323, %f322;
	fma.rn.f32 	%f324, %f316, 0f3FB8AA3B, %f323;
	fma.rn.f32 	%f325, %f316, 0f32A57060, %f324;
	mov.b32 	%r211, %f321;
	shl.b32 	%r212, %r211, 23;
	mov.b32 	%f326, %r212;
	ex2.approx.ftz.f32 	%f327, %f325;
	mul.f32 	%f328, %f327, %f326;
	mov.b32 	%r213, %f328;
	shr.u32 	%r214, %r213, 23;
	add.s32 	%r215, %r214, -19;
	and.b32  	%r216, %r213, 8388607;
	or.b32  	%r217, %r216, 2130706432;
	mov.b32 	%f30, %r217;
	cvt.u16.u32 	%rs1, %r215;
	shr.u16 	%rs2, %rs1, 15;
	add.s16 	%rs3, %rs1, %rs2;
	shr.s16 	%rs4, %rs3, 1;
	cvt.s32.s16 	%r218, %rs4;
	shl.b32 	%r219, %r218, 23;
	add.s32 	%r220, %r219, 1065353216;
	mov.b32 	%f31, %r220;
	sub.s32 	%r221, %r215, %r218;
	shl.b32 	%r222, %r221, 23;
	add.s32 	%r30, %r222, 1065353216;
	mul.f32 	%f329, %f13, 0f3F22F983;
	cvt.rni.s32.f32 	%r474, %f329;
	cvt.rn.f32.s32 	%f330, %r474;
	fma.rn.f32 	%f331, %f330, 0fBFC90FDA, %f13;
	fma.rn.f32 	%f332, %f330, 0fB3A22168, %f331;
	fma.rn.f32 	%f887, %f330, 0fA7C234C5, %f332;
	abs.f32 	%f33, %f13;
	setp.ltu.f32 	%p21, %f33, 0f47CE4780;
	mov.u32 	%r470, %r474;
	mov.f32 	%f886, %f887;
	@%p21 bra 	$L__BB1_33;
	setp.neu.f32 	%p22, %f33, 0f7F800000;
	@%p22 bra 	$L__BB1_28;
	mov.f32 	%f335, 0f00000000;
	mul.rn.f32 	%f886, %f13, %f335;
	mov.b32 	%r470, 0;
	bra.uni 	$L__BB1_33;
$L__BB1_28:
	shl.b32 	%r224, %r1, 8;
	or.b32  	%r32, %r224, -2147483648;
	mov.b64 	%rd241, 0;
	mov.b32 	%r467, 0;
	mov.u64 	%rd239, __cudart_i2opi_f;
	mov.u64 	%rd240, %rd1;
$L__BB1_29:
	.pragma "nounroll";
	ld.global.nc.u32 	%r225, [%rd239];
	mad.wide.u32 	%rd132, %r225, %r32, %rd241;
	shr.u64 	%rd241, %rd132, 32;
	st.local.u32 	[%rd240], %rd132;
	add.s32 	%r467, %r467, 1;
	add.s64 	%rd240, %rd240, 4;
	add.s64 	%rd239, %rd239, 4;
	setp.ne.s32 	%p23, %r467, 6;
	@%p23 bra 	$L__BB1_29;
	shr.u32 	%r226, %r1, 23;
	st.local.u32 	[%rd1+24], %rd241;
	and.b32  	%r35, %r226, 31;
	and.b32  	%r227, %r226, 224;
	add.s32 	%r228, %r227, -128;
	shr.u32 	%r229, %r228, 5;
	mul.wide.u32 	%rd133, %r229, 4;
	sub.s64 	%rd23, %rd1, %rd133;
	ld.local.u32 	%r468, [%rd23+24];
	ld.local.u32 	%r469, [%rd23+20];
	setp.eq.s32 	%p24, %r35, 0;
	@%p24 bra 	$L__BB1_32;
	shf.l.wrap.b32 	%r468, %r469, %r468, %r35;
	ld.local.u32 	%r230, [%rd23+16];
	shf.l.wrap.b32 	%r469, %r230, %r469, %r35;
$L__BB1_32:
	shr.u32 	%r231, %r468, 30;
	shf.l.wrap.b32 	%r232, %r469, %r468, 2;
	shl.b32 	%r233, %r469, 2;
	shr.u32 	%r234, %r232, 31;
	add.s32 	%r235, %r234, %r231;
	neg.s32 	%r236, %r235;
	setp.lt.s32 	%p25, %r1, 0;
	selp.b32 	%r470, %r236, %r235, %p25;
	xor.b32  	%r237, %r232, %r1;
	shr.s32 	%r238, %r232, 31;
	xor.b32  	%r239, %r238, %r232;
	xor.b32  	%r240, %r238, %r233;
	cvt.u64.u32 	%rd134, %r239;
	shl.b64 	%rd135, %rd134, 32;
	cvt.u64.u32 	%rd136, %r240;
	or.b64  	%rd137, %rd135, %rd136;
	cvt.rn.f64.s64 	%fd5, %rd137;
	mul.f64 	%fd6, %fd5, 0d3BF921FB54442D19;
	cvt.rn.f32.f64 	%f333, %fd6;
	neg.f32 	%f334, %f333;
	setp.lt.s32 	%p26, %r237, 0;
	selp.f32 	%f886, %f334, %f333, %p26;
$L__BB1_33:
	setp.ltu.f32 	%p27, %f33, 0f47CE4780;
	add.s32 	%r242, %r470, 1;
	mul.rn.f32 	%f336, %f886, %f886;
	and.b32  	%r243, %r470, 1;
	setp.eq.b32 	%p28, %r243, 1;
	selp.f32 	%f337, %f886, 0f3F800000, %p28;
	fma.rn.f32 	%f338, %f336, %f337, 0f00000000;
	fma.rn.f32 	%f339, %f336, 0f37CBAC00, 0fBAB607ED;
	selp.f32 	%f340, 0fB94D4153, %f339, %p28;
	selp.f32 	%f341, 0f3C0885E4, 0f3D2AAABB, %p28;
	fma.rn.f32 	%f342, %f340, %f336, %f341;
	selp.f32 	%f343, 0fBE2AAAA8, 0fBEFFFFFF, %p28;
	fma.rn.f32 	%f344, %f342, %f336, %f343;
	fma.rn.f32 	%f345, %f344, %f338, %f337;
	and.b32  	%r244, %r242, 2;
	setp.eq.s32 	%p29, %r244, 0;
	mov.f32 	%f346, 0f00000000;
	sub.f32 	%f347, %f346, %f345;
	selp.f32 	%f348, %f345, %f347, %p29;
	mul.f32 	%f349, %f348, %f30;
	mul.f32 	%f37, %f349, %f31;
	@%p27 bra 	$L__BB1_41;
	setp.neu.f32 	%p30, %f33, 0f7F800000;
	@%p30 bra 	$L__BB1_36;
	mov.f32 	%f352, 0f00000000;
	mul.rn.f32 	%f887, %f13, %f352;
	mov.b32 	%r474, 0;
	bra.uni 	$L__BB1_41;
$L__BB1_36:
	shl.b32 	%r246, %r1, 8;
	or.b32  	%r44, %r246, -2147483648;
	mov.b64 	%rd244, 0;
	mov.b32 	%r471, 0;
	mov.u64 	%rd242, __cudart_i2opi_f;
	mov.u64 	%rd243, %rd1;
$L__BB1_37:
	.pragma "nounroll";
	ld.global.nc.u32 	%r247, [%rd242];
	mad.wide.u32 	%rd140, %r247, %r44, %rd244;
	shr.u64 	%rd244, %rd140, 32;
	st.local.u32 	[%rd243], %rd140;
	add.s32 	%r471, %r471, 1;
	add.s64 	%rd243, %rd243, 4;
	add.s64 	%rd242, %rd242, 4;
	setp.ne.s32 	%p31, %r471, 6;
	@%p31 bra 	$L__BB1_37;
	shr.u32 	%r248, %r1, 23;
	st.local.u32 	[%rd1+24], %rd244;
	and.b32  	%r47, %r248, 31;
	and.b32  	%r249, %r248, 224;
	add.s32 	%r250, %r249, -128;
	shr.u32 	%r251, %r250, 5;
	mul.wide.u32 	%rd141, %r251, 4;
	sub.s64 	%rd30, %rd1, %rd141;
	ld.local.u32 	%r472, [%rd30+24];
	ld.local.u32 	%r473, [%rd30+20];
	setp.eq.s32 	%p32, %r47, 0;
	@%p32 bra 	$L__BB1_40;
	shf.l.wrap.b32 	%r472, %r473, %r472, %r47;
	ld.local.u32 	%r252, [%rd30+16];
	shf.l.wrap.b32 	%r473, %r252, %r473, %r47;
$L__BB1_40:
	shr.u32 	%r253, %r472, 30;
	shf.l.wrap.b32 	%r254, %r473, %r472, 2;
	shl.b32 	%r255, %r473, 2;
	shr.u32 	%r256, %r254, 31;
	add.s32 	%r257, %r256, %r253;
	neg.s32 	%r258, %r257;
	setp.lt.s32 	%p33, %r1, 0;
	selp.b32 	%r474, %r258, %r257, %p33;
	xor.b32  	%r259, %r254, %r1;
	shr.s32 	%r260, %r254, 31;
	xor.b32  	%r261, %r260, %r254;
	xor.b32  	%r262, %r260, %r255;
	cvt.u64.u32 	%rd142, %r261;
	shl.b64 	%rd143, %rd142, 32;
	cvt.u64.u32 	%rd144, %r262;
	or.b64  	%rd145, %rd143, %rd144;
	cvt.rn.f64.s64 	%fd7, %rd145;
	mul.f64 	%fd8, %fd7, 0d3BF921FB54442D19;
	cvt.rn.f32.f64 	%f350, %fd8;
	neg.f32 	%f351, %f350;
	setp.lt.s32 	%p34, %r259, 0;
	selp.f32 	%f887, %f351, %f350, %p34;
$L__BB1_41:
	mov.b32 	%f353, %r30;
	mul.rn.f32 	%f354, %f887, %f887;
	and.b32  	%r264, %r474, 1;
	setp.eq.b32 	%p35, %r264, 1;
	selp.f32 	%f355, 0f3F800000, %f887, %p35;
	fma.rn.f32 	%f356, %f354, %f355, 0f00000000;
	fma.rn.f32 	%f357, %f354, 0f37CBAC00, 0fBAB607ED;
	selp.f32 	%f358, %f357, 0fB94D4153, %p35;
	selp.f32 	%f359, 0f3D2AAABB, 0f3C0885E4, %p35;
	fma.rn.f32 	%f360, %f358, %f354, %f359;
	selp.f32 	%f361, 0fBEFFFFFF, 0fBE2AAAA8, %p35;
	fma.rn.f32 	%f362, %f360, %f354, %f361;
	fma.rn.f32 	%f363, %f362, %f356, %f355;
	and.b32  	%r265, %r474, 2;
	setp.eq.s32 	%p36, %r265, 0;
	mov.f32 	%f364, 0f00000000;
	sub.f32 	%f365, %f364, %f363;
	selp.f32 	%f366, %f363, %f365, %p36;
	mul.f32 	%f367, %f366, %f30;
	mul.f32 	%f368, %f367, %f31;
	mul.f32 	%f891, %f368, %f353;
	mul.f32 	%f890, %f37, %f353;
	bra.uni 	$L__BB1_59;
$L__BB1_42:
	mul.f32 	%f269, %f13, 0f3F22F983;
	cvt.rni.s32.f32 	%r482, %f269;
	cvt.rn.f32.s32 	%f270, %r482;
	fma.rn.f32 	%f271, %f270, 0fBFC90FDA, %f13;
	fma.rn.f32 	%f272, %f270, 0fB3A22168, %f271;
	fma.rn.f32 	%f889, %f270, 0fA7C234C5, %f272;
	abs.f32 	%f44, %f13;
	setp.ltu.f32 	%p5, %f44, 0f47CE4780;
	mov.u32 	%r478, %r482;
	mov.f32 	%f888, %f889;
	@%p5 bra 	$L__BB1_50;
	setp.neu.f32 	%p6, %f44, 0f7F800000;
	@%p6 bra 	$L__BB1_45;
	mov.f32 	%f275, 0f00000000;
	mul.rn.f32 	%f888, %f13, %f275;
	mov.b32 	%r478, 0;
	bra.uni 	$L__BB1_50;
$L__BB1_45:
	shl.b32 	%r167, %r1, 8;
	or.b32  	%r57, %r167, -2147483648;
	mov.b64 	%rd247, 0;
	mov.b32 	%r475, 0;
	mov.u64 	%rd245, __cudart_i2opi_f;
	mov.u64 	%rd246, %rd1;
$L__BB1_46:
	.pragma "nounroll";
	ld.global.nc.u32 	%r168, [%rd245];
	mad.wide.u32 	%rd116, %r168, %r57, %rd247;
	shr.u64 	%rd247, %rd116, 32;
	st.local.u32 	[%rd246], %rd116;
	add.s32 	%r475, %r475, 1;
	add.s64 	%rd246, %rd246, 4;
	add.s64 	%rd245, %rd245, 4;
	setp.ne.s32 	%p7, %r475, 6;
	@%p7 bra 	$L__BB1_46;
	shr.u32 	%r169, %r1, 23;
	st.local.u32 	[%rd1+24], %rd247;
	and.b32  	%r60, %r169, 31;
	and.b32  	%r170, %r169, 224;
	add.s32 	%r171, %r170, -128;
	shr.u32 	%r172, %r171, 5;
	mul.wide.u32 	%rd117, %r172, 4;
	sub.s64 	%rd37, %rd1, %rd117;
	ld.local.u32 	%r476, [%rd37+24];
	ld.local.u32 	%r477, [%rd37+20];
	setp.eq.s32 	%p8, %r60, 0;
	@%p8 bra 	$L__BB1_49;
	shf.l.wrap.b32 	%r476, %r477, %r476, %r60;
	ld.local.u32 	%r173, [%rd37+16];
	shf.l.wrap.b32 	%r477, %r173, %r477, %r60;
$L__BB1_49:
	shr.u32 	%r174, %r476, 30;
	shf.l.wrap.b32 	%r175, %r477, %r476, 2;
	shl.b32 	%r176, %r477, 2;
	shr.u32 	%r177, %r175, 31;
	add.s32 	%r178, %r177, %r174;
	neg.s32 	%r179, %r178;
	setp.lt.s32 	%p9, %r1, 0;
	selp.b32 	%r478, %r179, %r178, %p9;
	xor.b32  	%r180, %r175, %r1;
	shr.s32 	%r181, %r175, 31;
	xor.b32  	%r182, %r181, %r175;
	xor.b32  	%r183, %r181, %r176;
	cvt.u64.u32 	%rd118, %r182;
	shl.b64 	%rd119, %rd118, 32;
	cvt.u64.u32 	%rd120, %r183;
	or.b64  	%rd121, %rd119, %rd120;
	cvt.rn.f64.s64 	%fd1, %rd121;
	mul.f64 	%fd2, %fd1, 0d3BF921FB54442D19;
	cvt.rn.f32.f64 	%f273, %fd2;
	neg.f32 	%f274, %f273;
	setp.lt.s32 	%p10, %r180, 0;
	selp.f32 	%f888, %f274, %f273, %p10;
$L__BB1_50:
	setp.ltu.f32 	%p11, %f44, 0f47CE4780;
	add.s32 	%r185, %r478, 1;
	mul.rn.f32 	%f276, %f888, %f888;
	and.b32  	%r186, %r478, 1;
	setp.eq.b32 	%p12, %r186, 1;
	selp.f32 	%f277, %f888, 0f3F800000, %p12;
	fma.rn.f32 	%f278, %f276, %f277, 0f00000000;
	fma.rn.f32 	%f279, %f276, 0f37CBAC00, 0fBAB607ED;
	selp.f32 	%f280, 0fB94D4153, %f279, %p12;
	selp.f32 	%f281, 0f3C0885E4, 0f3D2AAABB, %p12;
	fma.rn.f32 	%f282, %f280, %f276, %f281;
	selp.f32 	%f283, 0fBE2AAAA8, 0fBEFFFFFF, %p12;
	fma.rn.f32 	%f284, %f282, %f276, %f283;
	fma.rn.f32 	%f285, %f284, %f278, %f277;
	and.b32  	%r187, %r185, 2;
	setp.eq.s32 	%p13, %r187, 0;
	mov.f32 	%f286, 0f00000000;
	sub.f32 	%f287, %f286, %f285;
	selp.f32 	%f48, %f285, %f287, %p13;
	@%p11 bra 	$L__BB1_58;
	setp.neu.f32 	%p14, %f44, 0f7F800000;
	@%p14 bra 	$L__BB1_53;
	mov.f32 	%f290, 0f00000000;
	mul.rn.f32 	%f889, %f13, %f290;
	mov.b32 	%r482, 0;
	bra.uni 	$L__BB1_58;
$L__BB1_53:
	shl.b32 	%r189, %r1, 8;
	or.b32  	%r69, %r189, -2147483648;
	mov.b64 	%rd250, 0;
	mov.b32 	%r479, 0;
	mov.u64 	%rd248, __cudart_i2opi_f;
	mov.u64 	%rd249, %rd1;
$L__BB1_54:
	.pragma "nounroll";
	ld.global.nc.u32 	%r190, [%rd248];
	mad.wide.u32 	%rd124, %r190, %r69, %rd250;
	shr.u64 	%rd250, %rd124, 32;
	st.local.u32 	[%rd249], %rd124;
	add.s32 	%r479, %r479, 1;
	add.s64 	%rd249, %rd249, 4;
	add.s64 	%rd248, %rd248, 4;
	setp.ne.s32 	%p15, %r479, 6;
	@%p15 bra 	$L__BB1_54;
	shr.u32 	%r191, %r1, 23;
	st.local.u32 	[%rd1+24], %rd250;
	and.b32  	%r72, %r191, 31;
	and.b32  	%r192, %r191, 224;
	add.s32 	%r193, %r192, -128;
	shr.u32 	%r194, %r193, 5;
	mul.wide.u32 	%rd125, %r194, 4;
	sub.s64 	%rd44, %rd1, %rd125;
	ld.local.u32 	%r480, [%rd44+24];
	ld.local.u32 	%r481, [%rd44+20];
	setp.eq.s32 	%p16, %r72, 0;
	@%p16 bra 	$L__BB1_57;
	shf.l.wrap.b32 	%r480, %r481, %r480, %r72;
	ld.local.u32 	%r195, [%rd44+16];
	shf.l.wrap.b32 	%r481, %r195, %r481, %r72;
$L__BB1_57:
	shr.u32 	%r196, %r480, 30;
	shf.l.wrap.b32 	%r197, %r481, %r480, 2;
	shl.b32 	%r198, %r481, 2;
	shr.u32 	%r199, %r197, 31;
	add.s32 	%r200, %r199, %r196;
	neg.s32 	%r201, %r200;
	setp.lt.s32 	%p17, %r1, 0;
	selp.b32 	%r482, %r201, %r200, %p17;
	xor.b32  	%r202, %r197, %r1;
	shr.s32 	%r203, %r197, 31;
	xor.b32  	%r204, %r203, %r197;
	xor.b32  	%r205, %r203, %r198;
	cvt.u64.u32 	%rd126, %r204;
	shl.b64 	%rd127, %rd126, 32;
	cvt.u64.u32 	%rd128, %r205;
	or.b64  	%rd129, %rd127, %rd128;
	cvt.rn.f64.s64 	%fd3, %rd129;
	mul.f64 	%fd4, %fd3, 0d3BF921FB54442D19;
	cvt.rn.f32.f64 	%f288, %fd4;
	neg.f32 	%f289, %f288;
	setp.lt.s32 	%p18, %r202, 0;
	selp.f32 	%f889, %f289, %f288, %p18;
$L__BB1_58:
	fma.rn.f32 	%f291, %f12, 0f3BBB989D, 0f3F000000;
	cvt.sat.f32.f32 	%f292, %f291;
	mov.f32 	%f293, 0f4B400001;
	mov.f32 	%f294, 0f437C0000;
	fma.rm.f32 	%f295, %f292, %f294, %f293;
	add.f32 	%f296, %f295, 0fCB40007F;
	neg.f32 	%f297, %f296;
	fma.rn.f32 	%f298, %f12, 0f3FB8AA3B, %f297;
	fma.rn.f32 	%f299, %f12, 0f32A57060, %f298;
	ex2.approx.ftz.f32 	%f300, %f299;
	mov.b32 	%r207, %f295;
	shl.b32 	%r208, %r207, 23;
	mov.b32 	%f301, %r208;
	mul.f32 	%f302, %f300, %f301;
	mul.rn.f32 	%f303, %f889, %f889;
	and.b32  	%r209, %r482, 1;
	setp.eq.b32 	%p19, %r209, 1;
	selp.f32 	%f304, 0f3F800000, %f889, %p19;
	fma.rn.f32 	%f305, %f303, %f304, 0f00000000;
	fma.rn.f32 	%f306, %f303, 0f37CBAC00, 0fBAB607ED;
	selp.f32 	%f307, %f306, 0fB94D4153, %p19;
	selp.f32 	%f308, 0f3D2AAABB, 0f3C0885E4, %p19;
	fma.rn.f32 	%f309, %f307, %f303, %f308;
	selp.f32 	%f310, 0fBEFFFFFF, 0fBE2AAAA8, %p19;
	fma.rn.f32 	%f311, %f309, %f303, %f310;
	fma.rn.f32 	%f312, %f311, %f305, %f304;
	and.b32  	%r210, %r482, 2;
	setp.eq.s32 	%p20, %r210, 0;
	mov.f32 	%f313, 0f00000000;
	sub.f32 	%f314, %f313, %f312;
	selp.f32 	%f315, %f312, %f314, %p20;
	mul.f32 	%f891, %f302, %f315;
	mul.f32 	%f890, %f302, %f48;
$L__BB1_59:
	mov.b32 	%r81, %f15;
	and.b32  	%r82, %r81, 2147483647;
	setp.ne.s32 	%p55, %r82, 0;
	@%p55 bra 	$L__BB1_61;
	fma.rn.f32 	%f550, %f14, 0f3BBB989D, 0f3F000000;
	cvt.sat.f32.f32 	%f551, %f550;
	mov.f32 	%f552, 0f4B400001;
	mov.f32 	%f553, 0f437C0000;
	fma.rm.f32 	%f554, %f551, %f553, %f552;
	add.f32 	%f555, %f554, 0fCB40007F;
	neg.f32 	%f556, %f555;
	fma.rn.f32 	%f557, %f14, 0f3FB8AA3B, %f556;
	fma.rn.f32 	%f558, %f14, 0f32A57060, %f557;
	mov.b32 	%r455, %f554;
	shl.b32 	%r456, %r455, 23;
	mov.b32 	%f559, %r456;
	ex2.approx.ftz.f32 	%f560, %f558;
	mul.f32 	%f898, %f560, %f559;
	mov.f32 	%f899, %f15;
	bra.uni 	$L__BB1_118;
$L__BB1_61:
	mov.b32 	%r83, %f14;
	and.b32  	%r84, %r83, 2147483647;
	setp.ne.s32 	%p56, %r84, 0;
	@%p56 bra 	$L__BB1_79;
	mul.f32 	%f516, %f15, 0f3F22F983;
	cvt.rni.s32.f32 	%r490, %f516;
	cvt.rn.f32.s32 	%f517, %r490;
	fma.rn.f32 	%f518, %f517, 0fBFC90FDA, %f15;
	fma.rn.f32 	%f519, %f517, 0fB3A22168, %f518;
	fma.rn.f32 	%f893, %f517, 0fA7C234C5, %f519;
	abs.f32 	%f58, %f15;
	setp.ltu.f32 	%p93, %f58, 0f47CE4780;
	mov.u32 	%r486, %r490;
	mov.f32 	%f892, %f893;
	@%p93 bra 	$L__BB1_70;
	setp.neu.f32 	%p94, %f58, 0f7F800000;
	@%p94 bra 	$L__BB1_65;
	mov.f32 	%f522, 0f00000000;
	mul.rn.f32 	%f892, %f15, %f522;
	mov.b32 	%r486, 0;
	bra.uni 	$L__BB1_70;
$L__BB1_65:
	shl.b32 	%r413, %r81, 8;
	or.b32  	%r86, %r413, -2147483648;
	mov.b64 	%rd253, 0;
	mov.b32 	%r483, 0;
	mov.u64 	%rd251, __cudart_i2opi_f;
	mov.u64 	%rd252, %rd1;
$L__BB1_66:
	.pragma "nounroll";
	ld.global.nc.u32 	%r414, [%rd251];
	mad.wide.u32 	%rd196, %r414, %r86, %rd253;
	shr.u64 	%rd253, %rd196, 32;
	st.local.u32 	[%rd252], %rd196;
	add.s32 	%r483, %r483, 1;
	add.s64 	%rd252, %rd252, 4;
	add.s64 	%rd251, %rd251, 4;
	setp.ne.s32 	%p95, %r483, 6;
	@%p95 bra 	$L__BB1_66;
	shr.u32 	%r415, %r81, 23;
	st.local.u32 	[%rd1+24], %rd253;
	and.b32  	%r89, %r415, 31;
	and.b32  	%r416, %r415, 224;
	add.s32 	%r417, %r416, -128;
	shr.u32 	%r418, %r417, 5;
	mul.wide.u32 	%rd197, %r418, 4;
	sub.s64 	%rd51, %rd1, %rd197;
	ld.local.u32 	%r484, [%rd51+24];
	ld.local.u32 	%r485, [%rd51+20];
	setp.eq.s32 	%p96, %r89, 0;
	@%p96 bra 	$L__BB1_69;
	shf.l.wrap.b32 	%r484, %r485, %r484, %r89;
	ld.local.u32 	%r419, [%rd51+16];
	shf.l.wrap.b32 	%r485, %r419, %r485, %r89;
$L__BB1_69:
	shr.u32 	%r420, %r484, 30;
	shf.l.wrap.b32 	%r421, %r485, %r484, 2;
	shl.b32 	%r422, %r485, 2;
	shr.u32 	%r423, %r421, 31;
	add.s32 	%r424, %r423, %r420;
	neg.s32 	%r425, %r424;
	setp.lt.s32 	%p97, %r81, 0;
	selp.b32 	%r486, %r425, %r424, %p97;
	xor.b32  	%r426, %r421, %r81;
	shr.s32 	%r427, %r421, 31;
	xor.b32  	%r428, %r427, %r421;
	xor.b32  	%r429, %r427, %r422;
	cvt.u64.u32 	%rd198, %r428;
	shl.b64 	%rd199, %rd198, 32;
	cvt.u64.u32 	%rd200, %r429;
	or.b64  	%rd201, %rd199, %rd200;
	cvt.rn.f64.s64 	%fd21, %rd201;
	mul.f64 	%fd22, %fd21, 0d3BF921FB54442D19;
	cvt.rn.f32.f64 	%f520, %fd22;
	neg.f32 	%f521, %f520;
	setp.lt.s32 	%p98, %r426, 0;
	selp.f32 	%f892, %f521, %f520, %p98;
$L__BB1_70:
	setp.ltu.f32 	%p99, %f58, 0f47CE4780;
	add.s32 	%r431, %r486, 1;
	mul.rn.f32 	%f523, %f892, %f892;
	and.b32  	%r432, %r486, 1;
	setp.eq.b32 	%p100, %r432, 1;
	selp.f32 	%f524, %f892, 0f3F800000, %p100;
	fma.rn.f32 	%f525, %f523, %f524, 0f00000000;
	fma.rn.f32 	%f526, %f523, 0f37CBAC00, 0fBAB607ED;
	selp.f32 	%f527, 0fB94D4153, %f526, %p100;
	selp.f32 	%f528, 0f3C0885E4, 0f3D2AAABB, %p100;
	fma.rn.f32 	%f529, %f527, %f523, %f528;
	selp.f32 	%f530, 0fBE2AAAA8, 0fBEFFFFFF, %p100;
	fma.rn.f32 	%f531, %f529, %f523, %f530;
	fma.rn.f32 	%f532, %f531, %f525, %f524;
	and.b32  	%r433, %r431, 2;
	setp.eq.s32 	%p101, %r433, 0;
	mov.f32 	%f533, 0f00000000;
	sub.f32 	%f534, %f533, %f532;
	selp.f32 	%f898, %f532, %f534, %p101;
	@%p99 bra 	$L__BB1_78;
	setp.neu.f32 	%p102, %f58, 0f7F800000;
	@%p102 bra 	$L__BB1_73;
	mov.f32 	%f537, 0f00000000;
	mul.rn.f32 	%f893, %f15, %f537;
	mov.b32 	%r490, 0;
	bra.uni 	$L__BB1_78;
$L__BB1_73:
	shl.b32 	%r435, %r81, 8;
	or.b32  	%r98, %r435, -2147483648;
	mov.b64 	%rd256, 0;
	mov.b32 	%r487, 0;
	mov.u64 	%rd254, __cudart_i2opi_f;
	mov.u64 	%rd255, %rd1;
$L__BB1_74:
	.pragma "nounroll";
	ld.global.nc.u32 	%r436, [%rd254];
	mad.wide.u32 	%rd204, %r436, %r98, %rd256;
	shr.u64 	%rd256, %rd204, 32;
	st.local.u32 	[%rd255], %rd204;
	add.s32 	%r487, %r487, 1;
	add.s64 	%rd255, %rd255, 4;
	add.s64 	%rd254, %rd254, 4;
	setp.ne.s32 	%p103, %r487, 6;
	@%p103 bra 	$L__BB1_74;
	shr.u32 	%r437, %r81, 23;
	st.local.u32 	[%rd1+24], %rd256;
	and.b32  	%r101, %r437, 31;
	and.b32  	%r438, %r437, 224;
	add.s32 	%r439, %r438, -128;
	shr.u32 	%r440, %r439, 5;
	mul.wide.u32 	%rd205, %r440, 4;
	sub.s64 	%rd58, %rd1, %rd205;
	ld.local.u32 	%r488, [%rd58+24];
	ld.local.u32 	%r489, [%rd58+20];
	setp.eq.s32 	%p104, %r101, 0;
	@%p104 bra 	$L__BB1_77;
	shf.l.wrap.b32 	%r488, %r489, %r488, %r101;
	ld.local.u32 	%r441, [%rd58+16];
	shf.l.wrap.b32 	%r489, %r441, %r489, %r101;
$L__BB1_77:
	shr.u32 	%r442, %r488, 30;
	shf.l.wrap.b32 	%r443, %r489, %r488, 2;
	shl.b32 	%r444, %r489, 2;
	shr.u32 	%r445, %r443, 31;
	add.s32 	%r446, %r445, %r442;
	neg.s32 	%r447, %r446;
	setp.lt.s32 	%p105, %r81, 0;
	selp.b32 	%r490, %r447, %r446, %p105;
	xor.b32  	%r448, %r443, %r81;
	shr.s32 	%r449, %r443, 31;
	xor.b32  	%r450, %r449, %r443;
	xor.b32  	%r451, %r449, %r444;
	cvt.u64.u32 	%rd206, %r450;
	shl.b64 	%rd207, %rd206, 32;
	cvt.u64.u32 	%rd208, %r451;
	or.b64  	%rd209, %rd207, %rd208;
	cvt.rn.f64.s64 	%fd23, %rd209;
	mul.f64 	%fd24, %fd23, 0d3BF921FB54442D19;
	cvt.rn.f32.f64 	%f535, %fd24;
	neg.f32 	%f536, %f535;
	setp.lt.s32 	%p106, %r448, 0;
	selp.f32 	%f893, %f536, %f535, %p106;
$L__BB1_78:
	mul.rn.f32 	%f538, %f893, %f893;
	and.b32  	%r453, %r490, 1;
	setp.eq.b32 	%p107, %r453, 1;
	selp.f32 	%f539, 0f3F800000, %f893, %p107;
	fma.rn.f32 	%f540, %f538, %f539, 0f00000000;
	fma.rn.f32 	%f541, %f538, 0f37CBAC00, 0fBAB607ED;
	selp.f32 	%f542, %f541, 0fB94D4153, %p107;
	selp.f32 	%f543, 0f3D2AAABB, 0f3C0885E4, %p107;
	fma.rn.f32 	%f544, %f542, %f538, %f543;
	selp.f32 	%f545, 0fBEFFFFFF, 0fBE2AAAA8, %p107;
	fma.rn.f32 	%f546, %f544, %f538, %f545;
	fma.rn.f32 	%f547, %f546, %f540, %f539;
	and.b32  	%r454, %r490, 2;
	setp.eq.s32 	%p108, %r454, 0;
	mov.f32 	%f548, 0f00000000;
	sub.f32 	%f549, %f548, %f547;
	selp.f32 	%f899, %f547, %f549, %p108;
	bra.uni 	$L__BB1_118;
$L__BB1_79:
	setp.lt.u32 	%p57, %r82, 2139095040;
	@%p57 bra 	$L__BB1_83;
	setp.eq.s32 	%p91, %r84, 2139095040;
	@%p91 bra 	$L__BB1_82;
	sub.f32 	%f898, %f15, %f15;
	mov.f32 	%f899, %f898;
	bra.uni 	$L__BB1_118;
$L__BB1_82:
	setp.gt.s32 	%p92, %r83, -1;
	sub.f32 	%f515, %f15, %f15;
	selp.f32 	%f898, %f14, 0f00000000, %p92;
	selp.f32 	%f899, %f515, 0f00000000, %p92;
	bra.uni 	$L__BB1_118;
$L__BB1_83:
	add.s32 	%r311, %r83, -1118925336;
	setp.gt.u32 	%p58, %r311, 9342556;
	@%p58 bra 	$L__BB1_101;
	add.f32 	%f462, %f14, 0fC322E3BC;
	fma.rn.f32 	%f463, %f462, 0f3BBB989D, 0f3F000000;
	cvt.sat.f32.f32 	%f464, %f463;
	mov.f32 	%f465, 0f4B400001;
	mov.f32 	%f466, 0f437C0000;
	fma.rm.f32 	%f467, %f464, %f466, %f465;
	add.f32 	%f468, %f467, 0fCB40007F;
	neg.f32 	%f469, %f468;
	fma.rn.f32 	%f470, %f462, 0f3FB8AA3B, %f469;
	fma.rn.f32 	%f471, %f462, 0f32A57060, %f470;
	mov.b32 	%r357, %f467;
	shl.b32 	%r358, %r357, 23;
	mov.b32 	%f472, %r358;
	ex2.approx.ftz.f32 	%f473, %f471;
	mul.f32 	%f474, %f473, %f472;
	mov.b32 	%r359, %f474;
	shr.u32 	%r360, %r359, 23;
	add.s32 	%r361, %r360, -19;
	and.b32  	%r362, %r359, 8388607;
	or.b32  	%r363, %r362, 2130706432;
	mov.b32 	%f70, %r363;
	cvt.u16.u32 	%rs5, %r361;
	shr.u16 	%rs6, %rs5, 15;
	add.s16 	%rs7, %rs5, %rs6;
	shr.s16 	%rs8, %rs7, 1;
	cvt.s32.s16 	%r364, %rs8;
	shl.b32 	%r365, %r364, 23;
	add.s32 	%r366, %r365, 1065353216;
	mov.b32 	%f71, %r366;
	sub.s32 	%r367, %r361, %r364;
	shl.b32 	%r368, %r367, 23;
	add.s32 	%r110, %r368, 1065353216;
	mul.f32 	%f475, %f15, 0f3F22F983;
	cvt.rni.s32.f32 	%r498, %f475;
	cvt.rn.f32.s32 	%f476, %r498;
	fma.rn.f32 	%f477, %f476, 0fBFC90FDA, %f15;
	fma.rn.f32 	%f478, %f476, 0fB3A22168, %f477;
	fma.rn.f32 	%f895, %f476, 0fA7C234C5, %f478;
	abs.f32 	%f73, %f15;
	setp.ltu.f32 	%p75, %f73, 0f47CE4780;
	mov.u32 	%r494, %r498;
	mov.f32 	%f894, %f895;
	@%p75 bra 	$L__BB1_92;
	setp.neu.f32 	%p76, %f73, 0f7F800000;
	@%p76 bra 	$L__BB1_87;
	mov.f32 	%f481, 0f00000000;
	mul.rn.f32 	%f894, %f15, %f481;
	mov.b32 	%r494, 0;
	bra.uni 	$L__BB1_92;
$L__BB1_87:
	shl.b32 	%r370, %r81, 8;
	or.b32  	%r112, %r370, -2147483648;
	mov.b64 	%rd259, 0;
	mov.b32 	%r491, 0;
	mov.u64 	%rd257, __cudart_i2opi_f;
	mov.u64 	%rd258, %rd1;
$L__BB1_88:
	.pragma "nounroll";
	ld.global.nc.u32 	%r371, [%rd257];
	mad.wide.u32 	%rd180, %r371, %r112, %rd259;
	shr.u64 	%rd259, %rd180, 32;
	st.local.u32 	[%rd258], %rd180;
	add.s32 	%r491, %r491, 1;
	add.s64 	%rd258, %rd258, 4;
	add.s64 	%rd257, %rd257, 4;
	setp.ne.s32 	%p77, %r491, 6;
	@%p77 bra 	$L__BB1_88;
	shr.u32 	%r372, %r81, 23;
	st.local.u32 	[%rd1+24], %rd259;
	and.b32  	%r115, %r372, 31;
	and.b32  	%r373, %r372, 224;
	add.s32 	%r374, %r373, -128;
	shr.u32 	%r375, %r374, 5;
	mul.wide.u32 	%rd181, %r375, 4;
	sub.s64 	%rd65, %rd1, %rd181;
	ld.local.u32 	%r492, [%rd65+24];
	ld.local.u32 	%r493, [%rd65+20];
	setp.eq.s32 	%p78, %r115, 0;
	@%p78 bra 	$L__BB1_91;
	shf.l.wrap.b32 	%r492, %r493, %r492, %r115;
	ld.local.u32 	%r376, [%rd65+16];
	shf.l.wrap.b32 	%r493, %r376, %r493, %r115;
$L__BB1_91:
	shr.u32 	%r377, %r492, 30;
	shf.l.wrap.b32 	%r378, %r493, %r492, 2;
	shl.b32 	%r379, %r493, 2;
	shr.u32 	%r380, %r378, 31;
	add.s32 	%r381, %r380, %r377;
	neg.s32 	%r382, %r381;
	setp.lt.s32 	%p79, %r81, 0;
	selp.b32 	%r494, %r382, %r381, %p79;
	xor.b32  	%r383, %r378, %r81;
	shr.s32 	%r384, %r378, 31;
	xor.b32  	%r385, %r384, %r378;
	xor.b32  	%r386, %r384, %r379;
	cvt.u64.u32 	%rd182, %r385;
	shl.b64 	%rd183, %rd182, 32;
	cvt.u64.u32 	%rd184, %r386;
	or.b64  	%rd185, %rd183, %rd184;
	cvt.rn.f64.s64 	%fd17, %rd185;
	mul.f64 	%fd18, %fd17, 0d3BF921FB54442D19;
	cvt.rn.f32.f64 	%f479, %fd18;
	neg.f32 	%f480, %f479;
	setp.lt.s32 	%p80, %r383, 0;
	selp.f32 	%f894, %f480, %f479, %p80;
$L__BB1_92:
	setp.ltu.f32 	%p81, %f73, 0f47CE4780;
	add.s32 	%r388, %r494, 1;
	mul.rn.f32 	%f482, %f894, %f894;
	and.b32  	%r389, %r494, 1;
	setp.eq.b32 	%p82, %r389, 1;
	selp.f32 	%f483, %f894, 0f3F800000, %p82;
	fma.rn.f32 	%f484, %f482, %f483, 0f00000000;
	fma.rn.f32 	%f485, %f482, 0f37CBAC00, 0fBAB607ED;
	selp.f32 	%f486, 0fB94D4153, %f485, %p82;
	selp.f32 	%f487, 0f3C0885E4, 0f3D2AAABB, %p82;
	fma.rn.f32 	%f488, %f486, %f482, %f487;
	selp.f32 	%f489, 0fBE2AAAA8, 0fBEFFFFFF, %p82;
	fma.rn.f32 	%f490, %f488, %f482, %f489;
	fma.rn.f32 	%f491, %f490, %f484, %f483;
	and.b32  	%r390, %r388, 2;
	setp.eq.s32 	%p83, %r390, 0;
	mov.f32 	%f492, 0f00000000;
	sub.f32 	%f493, %f492, %f491;
	selp.f32 	%f494, %f491, %f493, %p83;
	mul.f32 	%f495, %f494, %f70;
	mul.f32 	%f77, %f495, %f71;
	@%p81 bra 	$L__BB1_100;
	setp.neu.f32 	%p84, %f73, 0f7F800000;
	@%p84 bra 	$L__BB1_95;
	mov.f32 	%f498, 0f00000000;
	mul.rn.f32 	%f895, %f15, %f498;
	mov.b32 	%r498, 0;
	bra.uni 	$L__BB1_100;
$L__BB1_95:
	shl.b32 	%r392, %r81, 8;
	or.b32  	%r124, %r392, -2147483648;
	mov.b64 	%rd262, 0;
	mov.b32 	%r495, 0;
	mov.u64 	%rd260, __cudart_i2opi_f;
	mov.u64 	%rd261, %rd1;
$L__BB1_96:
	.pragma "nounroll";
	ld.global.nc.u32 	%r393, [%rd260];
	mad.wide.u32 	%rd188, %r393, %r124, %rd262;
	shr.u64 	%rd262, %rd188, 32;
	st.local.u32 	[%rd261], %rd188;
	add.s32 	%r495, %r495, 1;
	add.s64 	%rd261, %rd261, 4;
	add.s64 	%rd260, %rd260, 4;
	setp.ne.s32 	%p85, %r495, 6;
	@%p85 bra 	$L__BB1_96;
	shr.u32 	%r394, %r81, 23;
	st.local.u32 	[%rd1+24], %rd262;
	and.b32  	%r127, %r394, 31;
	and.b32  	%r395, %r394, 224;
	add.s32 	%r396, %r395, -128;
	shr.u32 	%r397, %r396, 5;
	mul.wide.u32 	%rd189, %r397, 4;
	sub.s64 	%rd72, %rd1, %rd189;
	ld.local.u32 	%r496, [%rd72+24];
	ld.local.u32 	%r497, [%rd72+20];
	setp.eq.s32 	%p86, %r127, 0;
	@%p86 bra 	$L__BB1_99;
	shf.l.wrap.b32 	%r496, %r497, %r496, %r127;
	ld.local.u32 	%r398, [%rd72+16];
	shf.l.wrap.b32 	%r497, %r398, %r497, %r127;
$L__BB1_99:
	shr.u32 	%r399, %r496, 30;
	shf.l.wrap.b32 	%r400, %r497, %r496, 2;
	shl.b32 	%r401, %r497, 2;
	shr.u32 	%r402, %r400, 31;
	add.s32 	%r403, %r402, %r399;
	neg.s32 	%r404, %r403;
	setp.lt.s32 	%p87, %r81, 0;
	selp.b32 	%r498, %r404, %r403, %p87;
	xor.b32  	%r405, %r400, %r81;
	shr.s32 	%r406, %r400, 31;
	xor.b32  	%r407, %r406, %r400;
	xor.b32  	%r408, %r406, %r401;
	cvt.u64.u32 	%rd190, %r407;
	shl.b64 	%rd191, %rd190, 32;
	cvt.u64.u32 	%rd192, %r408;
	or.b64  	%rd193, %rd191, %rd192;
	cvt.rn.f64.s64 	%fd19, %rd193;
	mul.f64 	%fd20, %fd19, 0d3BF921FB54442D19;
	cvt.rn.f32.f64 	%f496, %fd20;
	neg.f32 	%f497, %f496;
	setp.lt.s32 	%p88, %r405, 0;
	selp.f32 	%f895, %f497, %f496, %p88;
$L__BB1_100:
	mov.b32 	%f499, %r110;
	mul.rn.f32 	%f500, %f895, %f895;
	and.b32  	%r410, %r498, 1;
	setp.eq.b32 	%p89, %r410, 1;
	selp.f32 	%f501, 0f3F800000, %f895, %p89;
	fma.rn.f32 	%f502, %f500, %f501, 0f00000000;
	fma.rn.f32 	%f503, %f500, 0f37CBAC00, 0fBAB607ED;
	selp.f32 	%f504, %f503, 0fB94D4153, %p89;
	selp.f32 	%f505, 0f3D2AAABB, 0f3C0885E4, %p89;
	fma.rn.f32 	%f506, %f504, %f500, %f505;
	selp.f32 	%f507, 0fBEFFFFFF, 0fBE2AAAA8, %p89;
	fma.rn.f32 	%f508, %f506, %f500, %f507;
	fma.rn.f32 	%f509, %f508, %f502, %f501;
	and.b32  	%r411, %r498, 2;
	setp.eq.s32 	%p90, %r411, 0;
	mov.f32 	%f510, 0f00000000;
	sub.f32 	%f511, %f510, %f509;
	selp.f32 	%f512, %f509, %f511, %p90;
	mul.f32 	%f513, %f512, %f70;
	mul.f32 	%f514, %f513, %f71;
	mul.f32 	%f899, %f514, %f499;
	mul.f32 	%f898, %f77, %f499;
	bra.uni 	$L__BB1_118;
$L__BB1_101:
	mul.f32 	%f415, %f15, 0f3F22F983;
	cvt.rni.s32.f32 	%r506, %f415;
	cvt.rn.f32.s32 	%f416, %r506;
	fma.rn.f32 	%f417, %f416, 0fBFC90FDA, %f15;
	fma.rn.f32 	%f418, %f416, 0fB3A22168, %f417;
	fma.rn.f32 	%f897, %f416, 0fA7C234C5, %f418;
	abs.f32 	%f84, %f15;
	setp.ltu.f32 	%p59, %f84, 0f47CE4780;
	mov.u32 	%r502, %r506;
	mov.f32 	%f896, %f897;
	@%p59 bra 	$L__BB1_109;
	setp.neu.f32 	%p60, %f84, 0f7F800000;
	@%p60 bra 	$L__BB1_104;
	mov.f32 	%f421, 0f00000000;
	mul.rn.f32 	%f896, %f15, %f421;
	mov.b32 	%r502, 0;
	bra.uni 	$L__BB1_109;
$L__BB1_104:
	shl.b32 	%r313, %r81, 8;
	or.b32  	%r137, %r313, -2147483648;
	mov.b64 	%rd265, 0;
	mov.b32 	%r499, 0;
	mov.u64 	%rd263, __cudart_i2opi_f;
	mov.u64 	%rd264, %rd1;
$L__BB1_105:
	.pragma "nounroll";
	ld.global.nc.u32 	%r314, [%rd263];
	mad.wide.u32 	%rd164, %r314, %r137, %rd265;
	shr.u64 	%rd265, %rd164, 32;
	st.local.u32 	[%rd264], %rd164;
	add.s32 	%r499, %r499, 1;
	add.s64 	%rd264, %rd264, 4;
	add.s64 	%rd263, %rd263, 4;
	setp.ne.s32 	%p61, %r499, 6;
	@%p61 bra 	$L__BB1_105;
	shr.u32 	%r315, %r81, 23;
	st.local.u32 	[%rd1+24], %rd265;
	and.b32  	%r140, %r315, 31;
	and.b32  	%r316, %r315, 224;
	add.s32 	%r317, %r316, -128;
	shr.u32 	%r318, %r317, 5;
	mul.wide.u32 	%rd165, %r318, 4;
	sub.s64 	%rd79, %rd1, %rd165;
	ld.local.u32 	%r500, [%rd79+24];
	ld.local.u32 	%r501, [%rd79+20];
	setp.eq.s32 	%p62, %r140, 0;
	@%p62 bra 	$L__BB1_108;
	shf.l.wrap.b32 	%r500, %r501, %r500, %r140;
	ld.local.u32 	%r319, [%rd79+16];
	shf.l.wrap.b32 	%r501, %r319, %r501, %r140;
$L__BB1_108:
	shr.u32 	%r320, %r500, 30;
	shf.l.wrap.b32 	%r321, %r501, %r500, 2;
	shl.b32 	%r322, %r501, 2;
	shr.u32 	%r323, %r321, 31;
	add.s32 	%r324, %r323, %r320;
	neg.s32 	%r325, %r324;
	setp.lt.s32 	%p63, %r81, 0;
	selp.b32 	%r502, %r325, %r324, %p63;
	xor.b32  	%r326, %r321, %r81;
	shr.s32 	%r327, %r321, 31;
	xor.b32  	%r328, %r327, %r321;
	xor.b32  	%r329, %r327, %r322;
	cvt.u64.u32 	%rd166, %r328;
	shl.b64 	%rd167, %rd166, 32;
	cvt.u64.u32 	%rd168, %r329;
	or.b64  	%rd169, %rd167, %rd168;
	cvt.rn.f64.s64 	%fd13, %rd169;
	mul.f64 	%fd14, %fd13, 0d3BF921FB54442D19;
	cvt.rn.f32.f64 	%f419, %fd14;
	neg.f32 	%f420, %f419;
	setp.lt.s32 	%p64, %r326, 0;
	selp.f32 	%f896, %f420, %f419, %p64;
$L__BB1_109:
	setp.ltu.f32 	%p65, %f84, 0f47CE4780;
	add.s32 	%r331, %r502, 1;
	mul.rn.f32 	%f422, %f896, %f896;
	and.b32  	%r332, %r502, 1;
	setp.eq.b32 	%p66, %r332, 1;
	selp.f32 	%f423, %f896, 0f3F800000, %p66;
	fma.rn.f32 	%f424, %f422, %f423, 0f00000000;
	fma.rn.f32 	%f425, %f422, 0f37CBAC00, 0fBAB607ED;
	selp.f32 	%f426, 0fB94D4153, %f425, %p66;
	selp.f32 	%f427, 0f3C0885E4, 0f3D2AAABB, %p66;
	fma.rn.f32 	%f428, %f426, %f422, %f427;
	selp.f32 	%f429, 0fBE2AAAA8, 0fBEFFFFFF, %p66;
	fma.rn.f32 	%f430, %f428, %f422, %f429;
	fma.rn.f32 	%f431, %f430, %f424, %f423;
	and.b32  	%r333, %r331, 2;
	setp.eq.s32 	%p67, %r333, 0;
	mov.f32 	%f432, 0f00000000;
	sub.f32 	%f433, %f432, %f431;
	selp.f32 	%f88, %f431, %f433, %p67;
	@%p65 bra 	$L__BB1_117;
	setp.neu.f32 	%p68, %f84, 0f7F800000;
	@%p68 bra 	$L__BB1_112;
	mov.f32 	%f436, 0f00000000;
	mul.rn.f32 	%f897, %f15, %f436;
	mov.b32 	%r506, 0;
	bra.uni 	$L__BB1_117;
$L__BB1_112:
	shl.b32 	%r335, %r81, 8;
	or.b32  	%r149, %r335, -2147483648;
	mov.b64 	%rd268, 0;
	mov.b32 	%r503, 0;
	mov.u64 	%rd266, __cudart_i2opi_f;
	mov.u64 	%rd267, %rd1;
$L__BB1_113:
	.pragma "nounroll";
	ld.global.nc.u32 	%r336, [%rd266];
	mad.wide.u32 	%rd172, %r336, %r149, %rd268;
	shr.u64 	%rd268, %rd172, 32;
	st.local.u32 	[%rd267], %rd172;
	add.s32 	%r503, %r503, 1;
	add.s64 	%rd267, %rd267, 4;
	add.s64 	%rd266, %rd266, 4;
	setp.ne.s32 	%p69, %r503, 6;
	@%p69 bra 	$L__BB1_113;
	shr.u32 	%r337, %r81, 23;
	st.local.u32 	[%rd1+24], %rd268;
	and.b32  	%r152, %r337, 31;
	and.b32  	%r338, %r337, 224;
	add.s32 	%r339, %r338, -128;
	shr.u32 	%r340, %r339, 5;
	mul.wide.u32 	%rd173, %r340, 4;
	sub.s64 	%rd86, %rd1, %rd173;
	ld.local.u32 	%r504, [%rd86+24];
	ld.local.u32 	%r505, [%rd86+20];
	setp.eq.s32 	%p70, %r152, 0;
	@%p70 bra 	$L__BB1_116;
	shf.l.wrap.b32 	%r504, %r505, %r504, %r152;
	ld.local.u32 	%r341, [%rd86+16];
	shf.l.wrap.b32 	%r505, %r341, %r505, %r152;
$L__BB1_116:
	shr.u32 	%r342, %r504, 30;
	shf.l.wrap.b32 	%r343, %r505, %r504, 2;
	shl.b32 	%r344, %r505, 2;
	shr.u32 	%r345, %r343, 31;
	add.s32 	%r346, %r345, %r342;
	neg.s32 	%r347, %r346;
	setp.lt.s32 	%p71, %r81, 0;
	selp.b32 	%r506, %r347, %r346, %p71;
	xor.b32  	%r348, %r343, %r81;
	shr.s32 	%r349, %r343, 31;
	xor.b32  	%r350, %r349, %r343;
	xor.b32  	%r351, %r349, %r344;
	cvt.u64.u32 	%rd174, %r350;
	shl.b64 	%rd175, %rd174, 32;
	cvt.u64.u32 	%rd176, %r351;
	or.b64  	%rd177, %rd175, %rd176;
	cvt.rn.f64.s64 	%fd15, %rd177;
	mul.f64 	%fd16, %fd15, 0d3BF921FB54442D19;
	cvt.rn.f32.f64 	%f434, %fd16;
	neg.f32 	%f435, %f434;
	setp.lt.s32 	%p72, %r348, 0;
	selp.f32 	%f897, %f435, %f434, %p72;
$L__BB1_117:
	fma.rn.f32 	%f437, %f14, 0f3BBB989D, 0f3F000000;
	cvt.sat.f32.f32 	%f438, %f437;
	mov.f32 	%f439, 0f4B400001;
	mov.f32 	%f440, 0f437C0000;
	fma.rm.f32 	%f441, %f438, %f440, %f439;
	add.f32 	%f442, %f441, 0fCB40007F;
	neg.f32 	%f443, %f442;
	fma.rn.f32 	%f444, %f14, 0f3FB8AA3B, %f443;
	fma.rn.f32 	%f445, %f14, 0f32A57060, %f444;
	ex2.approx.ftz.f32 	%f446, %f445;
	mov.b32 	%r353, %f441;
	shl.b32 	%r354, %r353, 23;
	mov.b32 	%f447, %r354;
	mul.f32 	%f448, %f446, %f447;
	mul.rn.f32 	%f449, %f897, %f897;
	and.b32  	%r355, %r506, 1;
	setp.eq.b32 	%p73, %r355, 1;
	selp.f32 	%f450, 0f3F800000, %f897, %p73;
	fma.rn.f32 	%f451, %f449, %f450, 0f00000000;
	fma.rn.f32 	%f452, %f449, 0f37CBAC00, 0fBAB607ED;
	selp.f32 	%f453, %f452, 0fB94D4153, %p73;
	selp.f32 	%f454, 0f3D2AAABB, 0f3C0885E4, %p73;
	fma.rn.f32 	%f455, %f453, %f449, %f454;
	selp.f32 	%f456, 0fBEFFFFFF, 0fBE2AAAA8, %p73;
	fma.rn.f32 	%f457, %f455, %f449, %f456;
	fma.rn.f32 	%f458, %f457, %f451, %f450;
	and.b32  	%r356, %r506, 2;
	setp.eq.s32 	%p74, %r356, 0;
	mov.f32 	%f459, 0f00000000;
	sub.f32 	%f460, %f459, %f458;
	selp.f32 	%f461, %f458, %f460, %p74;
	mul.f32 	%f899, %f448, %f461;
	mul.f32 	%f898, %f448, %f88;
$L__BB1_118:
	ld.param.f32 	%f883, [nonsingd_kernel_param_11];
	ld.param.u64 	%rd232, [nonsingd_kernel_param_10];
	ld.param.u64 	%rd231, [nonsingd_kernel_param_6];
	ld.param.u64 	%rd230, [nonsingd_kernel_param_1];
	ld.param.u64 	%rd229, [nonsingd_kernel_param_0];
	div.rn.f32 	%f561, %f5, %f4;
	mul.f32 	%f562, %f8, %f9;
	mul.f32 	%f563, %f11, %f11;
	mul.f32 	%f564, %f10, %f10;
	sub.f32 	%f565, %f564, %f563;
	mul.f32 	%f566, %f10, %f11;
	mov.u32 	%r457, %tid.y;
	mov.u32 	%r458, %tid.x;
	fma.rn.f32 	%f567, %f10, %f11, %f566;
	fma.rn.f32 	%f568, %f8, %f9, %f562;
	sqrt.rn.f32 	%f569, %f3;
	cvta.to.global.u64 	%rd210, %rd232;
	mul.f32 	%f570, %f12, %f12;
	mul.f32 	%f571, %f13, %f13;
	sub.f32 	%f572, %f570, %f571;
	mul.f32 	%f573, %f12, %f13;
	fma.rn.f32 	%f574, %f12, %f13, %f573;
	mul.f32 	%f575, %f14, %f14;
	mul.f32 	%f576, %f15, %f15;
	sub.f32 	%f577, %f575, %f576;
	mul.f32 	%f578, %f14, %f15;
	fma.rn.f32 	%f579, %f14, %f15, %f578;
	abs.f32 	%f580, %f577;
	abs.f32 	%f581, %f579;
	add.f32 	%f582, %f580, %f581;
	rcp.rn.f32 	%f583, %f582;
	mul.f32 	%f584, %f583, 0f00000000;
	mul.f32 	%f585, %f577, %f583;
	mul.f32 	%f586, %f579, %f583;
	mul.f32 	%f587, %f586, %f586;
	fma.rn.f32 	%f588, %f585, %f585, %f587;
	rcp.rn.f32 	%f589, %f588;
	mul.f32 	%f590, %f584, %f586;
	fma.rn.f32 	%f591, %f583, %f585, %f590;
	mul.f32 	%f592, %f584, %f585;
	mul.f32 	%f593, %f583, %f586;
	sub.f32 	%f594, %f592, %f593;
	mul.f32 	%f595, %f594, %f589;
	fma.rn.f32 	%f596, %f591, %f589, 0f3F800000;
	abs.f32 	%f597, %f14;
	abs.f32 	%f598, %f15;
	add.f32 	%f599, %f597, %f598;
	rcp.rn.f32 	%f600, %f599;
	mul.f32 	%f601, %f600, 0f00000000;
	mul.f32 	%f602, %f14, %f600;
	mul.f32 	%f603, %f15, %f600;
	mul.f32 	%f604, %f603, %f603;
	fma.rn.f32 	%f605, %f602, %f602, %f604;
	rcp.rn.f32 	%f606, %f605;
	mul.f32 	%f607, %f601, %f603;
	fma.rn.f32 	%f608, %f600, %f602, %f607;
	mul.f32 	%f609, %f608, %f606;
	mul.f32 	%f610, %f601, %f602;
	mul.f32 	%f611, %f600, %f603;
	sub.f32 	%f612, %f610, %f611;
	mul.f32 	%f613, %f612, %f606;
	sub.f32 	%f614, %f596, %f609;
	sub.f32 	%f615, %f595, %f613;
	mul.f32 	%f616, %f614, %f898;
	mul.f32 	%f617, %f615, %f899;
	sub.f32 	%f618, %f616, %f617;
	mul.f32 	%f619, %f614, %f899;
	fma.rn.f32 	%f620, %f615, %f898, %f619;
	div.rn.f32 	%f621, %f618, %f4;
	div.rn.f32 	%f622, %f620, %f4;
	abs.f32 	%f623, %f572;
	abs.f32 	%f624, %f574;
	add.f32 	%f625, %f623, %f624;
	rcp.rn.f32 	%f626, %f625;
	mul.f32 	%f627, %f626, 0f00000000;
	mul.f32 	%f628, %f572, %f626;
	mul.f32 	%f629, %f574, %f626;
	mul.f32 	%f630, %f629, %f629;
	fma.rn.f32 	%f631, %f628, %f628, %f630;
	rcp.rn.f32 	%f632, %f631;
	mul.f32 	%f633, %f627, %f629;
	fma.rn.f32 	%f634, %f626, %f628, %f633;
	mul.f32 	%f635, %f634, %f632;
	mul.f32 	%f636, %f627, %f628;
	mul.f32 	%f637, %f626, %f629;
	sub.f32 	%f638, %f636, %f637;
	mul.f32 	%f639, %f638, %f632;
	abs.f32 	%f640, %f12;
	abs.f32 	%f641, %f13;
	add.f32 	%f642, %f640, %f641;
	rcp.rn.f32 	%f643, %f642;
	mul.f32 	%f644, %f643, 0f00000000;
	mul.f32 	%f645, %f12, %f643;
	mul.f32 	%f646, %f13, %f643;
	mul.f32 	%f647, %f646, %f646;
	fma.rn.f32 	%f648, %f645, %f645, %f647;
	rcp.rn.f32 	%f649, %f648;
	mul.f32 	%f650, %f644, %f646;
	fma.rn.f32 	%f651, %f643, %f645, %f650;
	mul.f32 	%f652, %f651, %f649;
	mul.f32 	%f653, %f644, %f645;
	mul.f32 	%f654, %f643, %f646;
	sub.f32 	%f655, %f653, %f654;
	mul.f32 	%f656, %f655, %f649;
	sub.f32 	%f657, %f635, %f652;
	sub.f32 	%f658, %f639, %f656;
	mul.f32 	%f659, %f565, %f657;
	mul.f32 	%f660, %f567, %f658;
	sub.f32 	%f661, %f659, %f660;
	mul.f32 	%f662, %f567, %f657;
	fma.rn.f32 	%f663, %f565, %f658, %f662;
	mul.f32 	%f664, %f661, %f890;
	mul.f32 	%f665, %f663, %f891;
	sub.f32 	%f666, %f664, %f665;
	mul.f32 	%f667, %f661, %f891;
	fma.rn.f32 	%f668, %f663, %f890, %f667;
	div.rn.f32 	%f669, %f666, %f4;
	div.rn.f32 	%f670, %f668, %f4;
	sub.f32 	%f671, %f621, %f669;
	sub.f32 	%f672, %f622, %f670;
	mul.f32 	%f673, %f583, 0f40400000;
	fma.rn.f32 	%f674, %f673, %f585, %f590;
	mul.f32 	%f675, %f674, %f589;
	mul.f32 	%f676, %f673, %f586;
	sub.f32 	%f677, %f592, %f676;
	mul.f32 	%f678, %f677, %f589;
	add.f32 	%f679, %f675, 0f3F800000;
	mul.f32 	%f680, %f600, 0f40400000;
	fma.rn.f32 	%f681, %f680, %f602, %f607;
	mul.f32 	%f682, %f681, %f606;
	mul.f32 	%f683, %f680, %f603;
	sub.f32 	%f684, %f610, %f683;
	mul.f32 	%f685, %f684, %f606;
	sub.f32 	%f686, %f679, %f682;
	sub.f32 	%f687, %f678, %f685;
	mul.f32 	%f688, %f686, %f898;
	mul.f32 	%f689, %f687, %f899;
	sub.f32 	%f690, %f688, %f689;
	mul.f32 	%f691, %f686, %f899;
	fma.rn.f32 	%f692, %f687, %f898, %f691;
	div.rn.f32 	%f693, %f690, %f4;
	div.rn.f32 	%f694, %f692, %f4;
	mul.f32 	%f695, %f626, 0f40400000;
	fma.rn.f32 	%f696, %f695, %f628, %f633;
	mul.f32 	%f697, %f696, %f632;
	mul.f32 	%f698, %f695, %f629;
	sub.f32 	%f699, %f636, %f698;
	mul.f32 	%f700, %f699, %f632;
	add.f32 	%f701, %f697, 0f3F800000;
	mul.f32 	%f702, %f643, 0f40400000;
	fma.rn.f32 	%f703, %f702, %f645, %f650;
	mul.f32 	%f704, %f703, %f649;
	mul.f32 	%f705, %f702, %f646;
	sub.f32 	%f706, %f653, %f705;
	mul.f32 	%f707, %f706, %f649;
	sub.f32 	%f708, %f701, %f704;
	sub.f32 	%f709, %f700, %f707;
	mul.f32 	%f710, %f565, %f708;
	mul.f32 	%f711, %f567, %f709;
	sub.f32 	%f712, %f710, %f711;
	mul.f32 	%f713, %f567, %f708;
	fma.rn.f32 	%f714, %f565, %f709, %f713;
	mul.f32 	%f715, %f712, %f890;
	mul.f32 	%f716, %f714, %f891;
	sub.f32 	%f717, %f715, %f716;
	mul.f32 	%f718, %f712, %f891;
	fma.rn.f32 	%f719, %f714, %f890, %f718;
	div.rn.f32 	%f720, %f717, %f4;
	div.rn.f32 	%f721, %f719, %f4;
	sub.f32 	%f722, %f693, %f720;
	sub.f32 	%f723, %f694, %f721;
	add.f32 	%f724, %f14, 0fC0000000;
	add.f32 	%f725, %f724, %f682;
	add.f32 	%f726, %f15, %f685;
	sub.f32 	%f727, %f725, %f675;
	sub.f32 	%f728, %f726, %f678;
	mul.f32 	%f729, %f727, %f898;
	mul.f32 	%f730, %f728, %f899;
	sub.f32 	%f731, %f729, %f730;
	mul.f32 	%f732, %f727, %f899;
	fma.rn.f32 	%f733, %f728, %f898, %f732;
	mul.f32 	%f734, %f4, %f4;
	div.rn.f32 	%f735, %f731, %f734;
	div.rn.f32 	%f736, %f733, %f734;
	add.f32 	%f737, %f704, 0fBF800000;
	sub.f32 	%f738, %f737, %f697;
	sub.f32 	%f739, %f707, %f700;
	mul.f32 	%f740, %f565, %f738;
	mul.f32 	%f741, %f567, %f739;
	sub.f32 	%f742, %f740, %f741;
	mul.f32 	%f743, %f567, %f738;
	fma.rn.f32 	%f744, %f565, %f739, %f743;
	mul.f32 	%f745, %f742, %f890;
	mul.f32 	%f746, %f744, %f891;
	sub.f32 	%f747, %f745, %f746;
	mul.f32 	%f748, %f742, %f891;
	fma.rn.f32 	%f749, %f744, %f890, %f748;
	div.rn.f32 	%f750, %f747, %f734;
	div.rn.f32 	%f751, %f749, %f734;
	sub.f32 	%f752, %f735, %f750;
	sub.f32 	%f753, %f736, %f751;
	add.f32 	%f754, %f14, 0fC0800000;
	mul.f32 	%f755, %f600, 0f41100000;
	fma.rn.f32 	%f756, %f755, %f602, %f607;
	mul.f32 	%f757, %f755, %f603;
	sub.f32 	%f758, %f610, %f757;
	fma.rn.f32 	%f759, %f756, %f606, %f754;
	fma.rn.f32 	%f760, %f758, %f606, %f15;
	mul.f32 	%f761, %f583, 0f41100000;
	fma.rn.f32 	%f762, %f761, %f585, %f590;
	mul.f32 	%f763, %f762, %f589;
	mul.f32 	%f764, %f761, %f586;
	sub.f32 	%f765, %f592, %f764;
	mul.f32 	%f766, %f765, %f589;
	sub.f32 	%f767, %f759, %f763;
	sub.f32 	%f768, %f760, %f766;
	mul.f32 	%f769, %f767, %f898;
	mul.f32 	%f770, %f768, %f899;
	sub.f32 	%f771, %f769, %f770;
	mul.f32 	%f772, %f767, %f899;
	fma.rn.f32 	%f773, %f768, %f898, %f772;
	div.rn.f32 	%f774, %f771, %f734;
	div.rn.f32 	%f775, %f773, %f734;
	add.f32 	%f776, %f12, 0fC0800000;
	mul.f32 	%f777, %f643, 0f41100000;
	fma.rn.f32 	%f778, %f777, %f645, %f650;
	mul.f32 	%f779, %f777, %f646;
	sub.f32 	%f780, %f653, %f779;
	fma.rn.f32 	%f781, %f778, %f649, %f776;
	fma.rn.f32 	%f782, %f780, %f649, %f13;
	mul.f32 	%f783, %f626, 0f41100000;
	fma.rn.f32 	%f784, %f783, %f628, %f633;
	mul.f32 	%f785, %f784, %f632;
	mul.f32 	%f786, %f783, %f629;
	sub.f32 	%f787, %f636, %f786;
	mul.f32 	%f788, %f787, %f632;
	sub.f32 	%f789, %f781, %f785;
	sub.f32 	%f790, %f782, %f788;
	mul.f32 	%f791, %f565, %f789;
	mul.f32 	%f792, %f567, %f790;
	sub.f32 	%f793, %f791, %f792;
	mul.f32 	%f794, %f567, %f789;
	fma.rn.f32 	%f795, %f565, %f790, %f794;
	mul.f32 	%f796, %f793, %f890;
	mul.f32 	%f797, %f795, %f891;
	sub.f32 	%f798, %f796, %f797;
	mul.f32 	%f799, %f793, %f891;
	fma.rn.f32 	%f800, %f795, %f890, %f799;
	div.rn.f32 	%f801, %f798, %f734;
	div.rn.f32 	%f802, %f800, %f734;
	sub.f32 	%f803, %f774, %f801;
	sub.f32 	%f804, %f775, %f802;
	div.rn.f32 	%f805, %f722, %f4;
	div.rn.f32 	%f806, %f723, %f4;
	sub.f32 	%f807, %f752, %f805;
	sub.f32 	%f808, %f753, %f806;
	mul.f32 	%f809, %f722, 0f40800000;
	mul.f32 	%f810, %f723, 0f40800000;
	div.rn.f32 	%f811, %f809, %f4;
	div.rn.f32 	%f812, %f810, %f4;
	add.f32 	%f813, %f803, %f803;
	add.f32 	%f814, %f804, %f804;
	sub.f32 	%f815, %f811, %f813;
	sub.f32 	%f816, %f812, %f814;
	mul.f32 	%f817, %f9, %f9;
	mul.f32 	%f818, %f8, %f8;
	sub.f32 	%f819, %f818, %f817;
	add.f32 	%f820, %f819, 0fC0000000;
	fma.rn.f32 	%f821, %f815, 0f3F000000, %f807;
	fma.rn.f32 	%f822, %f816, 0f3F000000, %f808;
	mul.f32 	%f823, %f722, 0f40400000;
	mul.f32 	%f824, %f723, 0f40400000;
	div.rn.f32 	%f825, %f823, %f4;
	div.rn.f32 	%f826, %f824, %f4;
	sub.f32 	%f827, %f821, %f825;
	sub.f32 	%f828, %f822, %f826;
	mul.f32 	%f829, %f820, %f827;
	mul.f32 	%f830, %f568, %f828;
	sub.f32 	%f831, %f829, %f830;
	mul.f32 	%f832, %f568, %f827;
	fma.rn.f32 	%f833, %f820, %f828, %f832;
	add.f32 	%f834, %f722, %f722;
	add.f32 	%f835, %f723, %f723;
	div.rn.f32 	%f836, %f834, %f4;
	div.rn.f32 	%f837, %f835, %f4;
	sub.f32 	%f838, %f831, %f836;
	sub.f32 	%f839, %f833, %f837;
	mul.f32 	%f840, %f1, %f2;
	mul.f32 	%f841, %f840, %f569;
	mul.wide.u32 	%rd211, %r458, 12;
	add.s64 	%rd212, %rd210, %rd211;
	mul.wide.u32 	%rd213, %r457, 4;
	add.s64 	%rd214, %rd212, %rd213;
	ld.global.f32 	%f842, [%rd214];
	mul.f32 	%f843, %f842, %f671;
	mul.f32 	%f844, %f842, %f672;
	mul.wide.u32 	%rd215, %r458, 4;
	add.s64 	%rd216, %rd2, %rd215;
	ld.local.f32 	%f845, [%rd216];
	mul.f32 	%f846, %f845, %f722;
	mul.f32 	%f847, %f845, %f723;
	add.s64 	%rd217, %rd2, %rd213;
	ld.local.f32 	%f848, [%rd217];
	mul.f32 	%f849, %f848, %f846;
	mul.f32 	%f850, %f848, %f847;
	sub.f32 	%f851, %f843, %f849;
	sub.f32 	%f852, %f844, %f850;
	mul.f32 	%f853, %f6, %f851;
	mul.f32 	%f854, %f7, %f852;
	sub.f32 	%f855, %f853, %f854;
	mul.f32 	%f856, %f7, %f851;
	fma.rn.f32 	%f857, %f6, %f852, %f856;
	mul.f32 	%f858, %f883, 0f40800000;
	rcp.rn.f32 	%f859, %f858;
	cvta.to.global.u64 	%rd218, %rd231;
	add.s64 	%rd219, %rd218, %rd213;
	ld.global.f32 	%f860, [%rd219];
	mul.f32 	%f861, %f845, %f860;
	fma.rn.f32 	%f862, %f561, %f842, %f861;
	mul.f32 	%f863, %f848, %f845;
	mul.f32 	%f864, %f561, %f863;
	mul.f32 	%f865, %f815, %f864;
	mul.f32 	%f866, %f816, %f864;
	fma.rn.f32 	%f867, %f807, %f862, %f865;
	fma.rn.f32 	%f868, %f808, %f862, %f866;
	add.s64 	%rd220, %rd218, %rd215;
	ld.global.f32 	%f869, [%rd220];
	mul.f32 	%f870, %f848, %f869;
	fma.rn.f32 	%f871, %f870, %f838, %f867;
	fma.rn.f32 	%f872, %f870, %f839, %f868;
	mul.f32 	%f873, %f859, %f871;
	mul.f32 	%f874, %f859, %f872;
	mul.f32 	%f875, %f841, %f855;
	mul.f32 	%f876, %f841, %f857;
	mul.f32 	%f877, %f841, %f873;
	mul.f32 	%f878, %f841, %f874;
	cvta.to.global.u64 	%rd221, %rd230;
	mul.wide.u32 	%rd222, %r458, 24;
	add.s64 	%rd223, %rd221, %rd222;
	mul.wide.u32 	%rd224, %r457, 8;
	add.s64 	%rd225, %rd223, %rd224;
	atom.global.add.f32 	%f879, [%rd225], %f875;
	atom.global.add.f32 	%f880, [%rd225+4], %f876;
	cvta.to.global.u64 	%rd226, %rd229;
	add.s64 	%rd227, %rd226, %rd222;
	add.s64 	%rd228, %rd227, %rd224;
	atom.global.add.f32 	%f881, [%rd228], %f877;
	atom.global.add.f32 	%f882, [%rd228+4], %f878;
	ret;

}


// ===== COMPILED SASS (sm_100) =====

	.target	sm_100

	.elftype	@"ET_EXEC"


//--------------------- .note.nv.tkinfo           --------------------------
	.section	.note.nv.tkinfo,"",@"SHT_NOTE"
	.sectionflags	@"SHF_NOTE_NV_TKINFO"
	.tkinfo
        /*0018*/ 	.word	0x00000002
        /*0030*/ 	.string	""
        /*0030*/ 	.string	"ptxas"
        /*0030*/ 	.string	"Cuda compilation tools, release 13.0, V13.0.88"
        /*0030*/ 	.string	"Build cuda_13.0.r13.0/compiler.36424714_0"
        /*0030*/ 	.string	"-arch sm_100 -m 64 "



//--------------------- .note.nv.cuinfo           --------------------------
	.section	.note.nv.cuinfo,"",@"SHT_NOTE"
	.sectionflags	@"SHF_NOTE_NV_CUINFO"
        /*0018*/ 	.short	0x0002
        /*001a*/ 	.short	0x0064
        /*001c*/ 	.short	0x0082
	.zero		2


//--------------------- .nv.info                  --------------------------
	.section	.nv.info,"",@"SHT_CUDA_INFO"
	.align	4


	//----- nvinfo : EIATTR_REGCOUNT
	.align		4
        /*0000*/ 	.byte	0x04, 0x2f
        /*0002*/ 	.short	(.L_30 - .L_29)
	.align		4
.L_29:
        /*0004*/ 	.word	index@(ghmatecd_kernel)
        /*0008*/ 	.word	0x0000004b


	//----- nvinfo : EIATTR_FRAME_SIZE
	.align		4
.L_30:
        /*000c*/ 	.byte	0x04, 0x11
        /*000e*/ 	.short	(.L_32 - .L_31)
	.align		4
.L_31:
        /*0010*/ 	.word	index@($__internal_5_$__cuda_sm3x_div_rn_noftz_f32_slowpath)
        /*0014*/ 	.word	0x00000020


	//----- nvinfo : EIATTR_FRAME_SIZE
	.align		4
.L_32:
        /*0018*/ 	.byte	0x04, 0x11
        /*001a*/ 	.short	(.L_34 - .L_33)
	.align		4
.L_33:
        /*001c*/ 	.word	index@($__internal_4_$__cuda_sm20_sqrt_rn_f32_slowpath)
        /*0020*/ 	.word	0x00000020


	//----- nvinfo : EIATTR_FRAME_SIZE
	.align		4
.L_34:
        /*0024*/ 	.byte	0x04, 0x11
        /*0026*/ 	.short	(.L_36 - .L_35)
	.align		4
.L_35:
        /*0028*/ 	.word	index@($__internal_3_$__cuda_sm20_rcp_rn_f32_slowpath)
        /*002c*/ 	.word	0x00000020


	//----- nvinfo : EIATTR_FRAME_SIZE
	.align		4
.L_36:
        /*0030*/ 	.byte	0x04, 0x11
        /*0032*/ 	.short	(.L_38 - .L_37)
	.align		4
.L_37:
        /*0034*/ 	.word	index@(ghmatecd_kernel)
        /*0038*/ 	.word	0x00000020


	//----- nvinfo : EIATTR_REGCOUNT
	.align		4
.L_38:
        /*003c*/ 	.byte	0x04, 0x2f
        /*003e*/ 	.short	(.L_40 - .L_39)
	.align		4
.L_39:
        /*0040*/ 	.word	index@(nonsingd_kernel)
        /*0044*/ 	.word	0x00000048


	//----- nvinfo : EIATTR_FRAME_SIZE
	.align		4
.L_40:
        /*0048*/ 	.byte	0x04, 0x11
        /*004a*/ 	.short	(.L_42 - .L_41)
	.align		4
.L_41:
        /*004c*/ 	.word	index@($__internal_2_$__cuda_sm3x_div_rn_noftz_f32_slowpath)
        /*0050*/ 	.word	0x00000028


	//----- nvinfo : EIATTR_FRAME_SIZE
	.align		4
.L_42:
        /*0054*/ 	.byte	0x04, 0x11
        /*0056*/ 	.short	(.L_44 - .L_43)
	.align		4
.L_43:
        /*0058*/ 	.word	index@($__internal_1_$__cuda_sm20_sqrt_rn_f32_slowpath)
        /*005c*/ 	.word	0x00000028


	//----- nvinfo : EIATTR_FRAME_SIZE
	.align		4
.L_44:
        /*0060*/ 	.byte	0x04, 0x11
        /*0062*/ 	.short	(.L_46 - .L_45)
	.align		4
.L_45:
        /*0064*/ 	.word	index@($__internal_0_$__cuda_sm20_rcp_rn_f32_slowpath)
        /*0068*/ 	.word	0x00000028


	//----- nvinfo : EIATTR_FRAME_SIZE
	.align		4
.L_46:
        /*006c*/ 	.byte	0x04, 0x11
        /*006e*/ 	.short	(.L_48 - .L_47)
	.align		4
.L_47:
        /*0070*/ 	.word	index@(nonsingd_kernel)
        /*0074*/ 	.word	0x00000028


	//----- nvinfo : EIATTR_MIN_STACK_SIZE
	.align		4
.L_48:
        /*0078*/ 	.byte	0x04, 0x12
        /*007a*/ 	.short	(.L_50 - .L_49)
	.align		4
.L_49:
        /*007c*/ 	.word	index@(nonsingd_kernel)
        /*0080*/ 	.word	0x00000028


	//----- nvinfo : EIATTR_MIN_STACK_SIZE
	.align		4
.L_50:
        /*0084*/ 	.byte	0x04, 0x12
        /*0086*/ 	.short	(.L_52 - .L_51)
	.align		4
.L_51:
        /*0088*/ 	.word	index@(ghmatecd_kernel)
        /*008c*/ 	.word	0x00000020
.L_52:


//--------------------- .nv.compat                --------------------------
	.section	.nv.compat,"",@"SHT_CUDA_COMPAT_INFO"
	.align	4
        /*0000*/ 	.byte	0x02, 0x09, 0x00, 0x00, 0x02, 0x02, 0x01, 0x00, 0x02, 0x05, 0x05, 0x00, 0x03, 0x07, 0x01, 0x01
        /*0010*/ 	.byte	0x02, 0x03, 0x00, 0x00, 0x02, 0x06, 0x01, 0x00, 0x04, 0x0b, 0x08, 0x00, 0x01, 0x00, 0x00, 0x00
        /*0020*/ 	.byte	0x00, 0x00, 0x00, 0x00


//--------------------- .nv.info.nonsingd_kernel  --------------------------
	.section	.nv.info.nonsingd_kernel,"",@"SHT_CUDA_INFO"
	.sectionflags	@""
	.align	4


	//----- nvinfo : EIATTR_CUDA_API_VERSION
	.align		4
        /*0000*/ 	.byte	0x04, 0x37
        /*0002*/ 	.short	(.L_54 - .L_53)
.L_53:
        /*0004*/ 	.word	0x00000082


	//----- nvinfo : EIATTR_KPARAM_INFO
	.align		4
.L_54:
        /*0008*/ 	.byte	0x04, 0x17
        /*000a*/ 	.short	(.L_56 - .L_55)
.L_55:
        /*000c*/ 	.word	0x00000000
        /*0010*/ 	.short	0x000f
        /*0012*/ 	.short	0x0068
        /*0014*/ 	.byte	0x00, 0xf0, 0x11, 0x00


	//----- nvinfo : EIATTR_KPARAM_INFO
	.align		4
.L_56:
        /*0018*/ 	.byte	0x04, 0x17
        /*001a*/ 	.short	(.L_58 - .L_57)
.L_57:
        /*001c*/ 	.word	0x00000000
        /*0020*/ 	.short	0x000e
        /*0022*/ 	.short	0x0060
        /*0024*/ 	.byte	0x00, 0xf5, 0x21, 0x00


	//----- nvinfo : EIATTR_KPARAM_INFO
	.align		4
.L_58:
        /*0028*/ 	.byte	0x04, 0x17
        /*002a*/ 	.short	(.L_60 - .L_59)
.L_59:
        /*002c*/ 	.word	0x00000000
        /*0030*/ 	.short	0x000d
        /*0032*/ 	.short	0x0058
        /*0034*/ 	.byte	0x00, 0xf5, 0x21, 0x00


	//----- nvinfo : EIATTR_KPARAM_INFO
	.align		4
.L_60:
        /*0038*/ 	.byte	0x04, 0x17
        /*003a*/ 	.short	(.L_62 - .L_61)
.L_61:
        /*003c*/ 	.word	0x00000000
        /*0040*/ 	.short	0x000c
        /*0042*/ 	.short	0x0054
        /*0044*/ 	.byte	0x00, 0xf0, 0x11, 0x00


	//----- nvinfo : EIATTR_KPARAM_INFO
	.align		4
.L_62:
        /*0048*/ 	.byte	0x04, 0x17
        /*004a*/ 	.short	(.L_64 - .L_63)
.L_63:
        /*004c*/ 	.word	0x00000000
        /*0050*/ 	.short	0x000b
        /*0052*/ 	.short	0x0050
        /*0054*/ 	.byte	0x00, 0xf0, 0x11, 0x00


	//----- nvinfo : EIATTR_KPARAM_INFO
	.align		4
.L_64:
        /*0058*/ 	.byte	0x04, 0x17
        /*005a*/ 	.short	(.L_66 - .L_65)
.L_65:
        /*005c*/ 	.word	0x00000000
        /*0060*/ 	.short	0x000a
        /*0062*/ 	.short	0x0048
        /*0064*/ 	.byte	0x00, 0xf5, 0x21, 0x00


	//----- nvinfo : EIATTR_KPARAM_INFO
	.align		4
.L_66:
        /*0068*/ 	.byte	0x04, 0x17
        /*006a*/ 	.short	(.L_68 - .L_67)
.L_67:
        /*006c*/ 	.word	0x00000000
        /*0070*/ 	.short	0x0009
        /*0072*/ 	.short	0x0040
        /*0074*/ 	.byte	0x00, 0xf0, 0x21, 0x00


	//----- nvinfo : EIATTR_KPARAM_INFO
	.align		4
.L_68:
        /*0078*/ 	.byte	0x04, 0x17
        /*007a*/ 	.short	(.L_70 - .L_69)
.L_69:
        /*007c*/ 	.word	0x00000000
        /*0080*/ 	.short	0x0008
        /*0082*/ 	.short	0x0038
        /*0084*/ 	.byte	0x00, 0xf0, 0x21, 0x00


	//----- nvinfo : EIATTR_KPARAM_INFO
	.align		4
.L_70:
        /*0088*/ 	.byte	0x04, 0x17
        /*008a*/ 	.short	(.L_72 - .L_71)
.L_71:
        /*008c*/ 	.word	0x00000000
        /*0090*/ 	.short	0x0007
        /*0092*/ 	.short	0x0030
        /*0094*/ 	.byte	0x00, 0xf0, 0x21, 0x00


	//----- nvinfo : EIATTR_KPARAM_INFO
	.align		4
.L_72:
        /*0098*/ 	.byte	0x04, 0x17
        /*009a*/ 	.short	(.L_74 - .L_73)
.L_73:
        /*009c*/ 	.word	0x00000000
        /*00a0*/ 	.short	0x0006
        /*00a2*/ 	.short	0x0028
        /*00a4*/ 	.byte	0x00, 0xf5, 0x21, 0x00


	//----- nvinfo : EIATTR_KPARAM_INFO
	.align		4
.L_74:
        /*00a8*/ 	.byte	0x04, 0x17
        /*00aa*/ 	.short	(.L_76 - .L_75)
.L_75:
        /*00ac*/ 	.word	0x00000000
        /*00b0*/ 	.short	0x0005
        /*00b2*/ 	.short	0x0020
        /*00b4*/ 	.byte	0x00, 0xf0, 0x11, 0x00


	//----- nvinfo : EIATTR_KPARAM_INFO
	.align		4
.L_76:
        /*00b8*/ 	.byte	0x04, 0x17
        /*00ba*/ 	.short	(.L_78 - .L_77)
.L_77:
        /*00bc*/ 	.word	0x00000000
        /*00c0*/ 	.short	0x0004
        /*00c2*/ 	.short	0x001c
        /*00c4*/ 	.byte	0x00, 0xf0, 0x11, 0x00


	//----- nvinfo : EIATTR_KPARAM_INFO
	.align		4
.L_78:
        /*00c8*/ 	.byte	0x04, 0x17
        /*00ca*/ 	.short	(.L_80 - .L_79)
.L_79:
        /*00cc*/ 	.word	0x00000000
        /*00d0*/ 	.short	0x0003
        /*00d2*/ 	.short	0x0018
        /*00d4*/ 	.byte	0x00, 0xf0, 0x11, 0x00


	//----- nvinfo : EIATTR_KPARAM_INFO
	.align		4
.L_80:
        /*00d8*/ 	.byte	0x04, 0x17
        /*00da*/ 	.short	(.L_82 - .L_81)
.L_81:
        /*00dc*/ 	.word	0x00000000
        /*00e0*/ 	.short	0x0002
        /*00e2*/ 	.short	0x0010
        /*00e4*/ 	.byte	0x00, 0xf5, 0x21, 0x00


	//----- nvinfo : EIATTR_KPARAM_INFO
	.align		4
.L_82:
        /*00e8*/ 	.byte	0x04, 0x17
        /*00ea*/ 	.short	(.L_84 - .L_83)
.L_83:
        /*00ec*/ 	.word	0x00000000
        /*00f0*/ 	.short	0x0001
        /*00f2*/ 	.short	0x0008
        /*00f4*/ 	.byte	0x00, 0xf5, 0x21, 0x00


	//----- nvinfo : EIATTR_KPARAM_INFO
	.align		4
.L_84:
        /*00f8*/ 	.byte	0x04, 0x17
        /*00fa*/ 	.short	(.L_86 - .L_85)
.L_85:
        /*00fc*/ 	.word	0x00000000
        /*0100*/ 	.short	0x0000
        /*0102*/ 	.short	0x0000
        /*0104*/ 	.byte	0x00, 0xf5, 0x21, 0x00


	//----- nvinfo : EIATTR_SPARSE_MMA_MASK
	.align		4
.L_86:
        /*0108*/ 	.byte	0x03, 0x50
        /*010a*/ 	.short	0x0000


	//----- nvinfo : EIATTR_MAXREG_COUNT
	.align		4
        /*010c*/ 	.byte	0x03, 0x1b
        /*010e*/ 	.short	0x00ff


	//----- nvinfo : EIATTR_NUM_BARRIERS
	.align		4
        /*0110*/ 	.byte	0x02, 0x4c
        /*0112*/ 	.byte	0x01
	.zero		1


	//----- nvinfo : EIATTR_MERCURY_ISA_VERSION
	.align		4
        /*0114*/ 	.byte	0x03, 0x5f
        /*0116*/ 	.short	0x0101


	//----- nvinfo : EIATTR_VRC_CTA_INIT_COUNT
	.align		4
        /*0118*/ 	.byte	0x02, 0x4a
	.zero		1
	.zero		1


	//----- nvinfo : EIATTR_EXIT_INSTR_OFFSETS
	.align		4
        /*011c*/ 	.byte	0x04, 0x1c
        /*011e*/ 	.short	(.L_88 - .L_87)


	//   ....[0]....
.L_87:
        /*0120*/ 	.word	0x000082a0


	//----- nvinfo : EIATTR_CRS_STACK_SIZE
	.align		4
.L_88:
        /*0124*/ 	.byte	0x04, 0x1e
        /*0126*/ 	.short	(.L_90 - .L_89)
.L_89:
        /*0128*/ 	.word	0x00000000


	//----- nvinfo : EIATTR_CBANK_PARAM_SIZE
	.align		4
.L_90:
        /*012c*/ 	.byte	0x03, 0x19
        /*012e*/ 	.short	0x006c


	//----- nvinfo : EIATTR_PARAM_CBANK
	.align		4
        /*0130*/ 	.byte	0x04, 0x0a
        /*0132*/ 	.short	(.L_92 - .L_91)
	.align		4
.L_91:
        /*0134*/ 	.word	index@(.nv.constant0.nonsingd_kernel)
        /*0138*/ 	.short	0x0380
        /*013a*/ 	.short	0x006c


	//----- nvinfo : EIATTR_SW_WAR
	.align		4
.L_92:
        /*013c*/ 	.byte	0x04, 0x36
        /*013e*/ 	.short	(.L_94 - .L_93)
.L_93:
        /*0140*/ 	.word	0x00000008
.L_94:


//--------------------- .nv.info.ghmatecd_kernel  --------------------------
	.section	.nv.info.ghmatecd_kernel,"",@"SHT_CUDA_INFO"
	.sectionflags	@""
	.align	4


	//----- nvinfo : EIATTR_CUDA_API_VERSION
	.align		4
        /*0000*/ 	.byte	0x04, 0x37
        /*0002*/ 	.short	(.L_96 - .L_95)
.L_95:
        /*0004*/ 	.word	0x00000082


	//----- nvinfo : EIATTR_KPARAM_INFO
	.align		4
.L_96:
        /*0008*/ 	.byte	0x04, 0x17
        /*000a*/ 	.short	(.L_98 - .L_97)
.L_97:
        /*000c*/ 	.word	0x00000000
        /*0010*/ 	.short	0x001b
        /*0012*/ 	.short	0x00b0
        /*0014*/ 	.byte	0x00, 0xf5, 0x21, 0x00


	//----- nvinfo : EIATTR_KPARAM_INFO
	.align		4
.L_98:
        /*0018*/ 	.byte	0x04, 0x17
        /*001a*/ 	.short	(.L_100 - .L_99)
.L_99:
        /*001c*/ 	.word	0x00000000
        /*0020*/ 	.short	0x001a
        /*0022*/ 	.short	0x00a8
        /*0024*/ 	.byte	0x00, 0xf0, 0x11, 0x00


	//----- nvinfo : EIATTR_KPARAM_INFO
	.align		4
.L_100:
        /*0028*/ 	.byte	0x04, 0x17
        /*002a*/ 	.short	(.L_102 - .L_101)
.L_101:
        /*002c*/ 	.word	0x00000000
        /*0030*/ 	.short	0x0019
        /*0032*/ 	.short	0x00a4
        /*0034*/ 	.byte	0x00, 0xf0, 0x11, 0x00


	//----- nvinfo : EIATTR_KPARAM_INFO
	.align		4
.L_102:
        /*0038*/ 	.byte	0x04, 0x17
        /*003a*/ 	.short	(.L_104 - .L_103)
.L_103:
        /*003c*/ 	.word	0x00000000
        /*0040*/ 	.short	0x0018
        /*0042*/ 	.short	0x00a0
        /*0044*/ 	.byte	0x00, 0xf0, 0x11, 0x00


	//----- nvinfo : EIATTR_KPARAM_INFO
	.align		4
.L_104:
        /*0048*/ 	.byte	0x04, 0x17
        /*004a*/ 	.short	(.L_106 - .L_105)
.L_105:
        /*004c*/ 	.word	0x00000000
        /*0050*/ 	.short	0x0017
        /*0052*/ 	.short	0x009c
        /*0054*/ 	.byte	0x00, 0xf0, 0x11, 0x00


	//----- nvinfo : EIATTR_KPARAM_INFO
	.align		4
.L_106:
        /*0058*/ 	.byte	0x04, 0x17
        /*005a*/ 	.short	(.L_108 - .L_107)
.L_107:
        /*005c*/ 	.word	0x00000000
        /*0060*/ 	.short	0x0016
        /*0062*/ 	.short	0x0098
        /*0064*/ 	.byte	0x00, 0xf0, 0x11, 0x00


	//----- nvinfo : EIATTR_KPARAM_INFO
	.align		4
.L_108:
        /*0068*/ 	.byte	0x04, 0x17
        /*006a*/ 	.short	(.L_110 - .L_109)
.L_109:
        /*006c*/ 	.word	0x00000000
        /*0070*/ 	.short	0x0015
        /*0072*/ 	.short	0x0094
        /*0074*/ 	.byte	0x00, 0xf0, 0x11, 0x00


	//----- nvinfo : EIATTR_KPARAM_INFO
	.align		4
.L_110:
        /*0078*/ 	.byte	0x04, 0x17
        /*007a*/ 	.short	(.L_112 - .L_111)
.L_111:
        /*007c*/ 	.word	0x00000000
        /*0080*/ 	.short	0x0014
        /*0082*/ 	.short	0x0090
        /*0084*/ 	.byte	0x00, 0xf0, 0x11, 0x00


	//----- nvinfo : EIATTR_KPARAM_INFO
	.align		4
.L_112:
        /*0088*/ 	.byte	0x04, 0x17
        /*008a*/ 	.short	(.L_114 - .L_113)
.L_113:
        /*008c*/ 	.word	0x00000000
        /*0090*/ 	.short	0x0013
        /*0092*/ 	.short	0x008c
        /*0094*/ 	.byte	0x00, 0xf0, 0x11, 0x00


	//----- nvinfo : EIATTR_KPARAM_INFO
	.align		4
.L_114:
        /*0098*/ 	.byte	0x04, 0x17
        /*009a*/ 	.short	(.L_116 - .L_115)
.L_115:
        /*009c*/ 	.word	0x00000000
        /*00a0*/ 	.short	0x0012
        /*00a2*/ 	.short	0x0088
        /*00a4*/ 	.byte	0x00, 0xf0, 0x11, 0x00


	//----- nvinfo : EIATTR_KPARAM_INFO
	.align		4
.L_116:
        /*00a8*/ 	.byte	0x04, 0x17
        /*00aa*/ 	.short	(.L_118 - .L_117)
.L_117:
        /*00ac*/ 	.word	0x00000000
        /*00b0*/ 	.short	0x0011
        /*00b2*/ 	.short	0x0080
        /*00b4*/ 	.byte	0x00, 0xf5, 0x21, 0x00


	//----- nvinfo : EIATTR_KPARAM_INFO
	.align		4
.L_118:
        /*00b8*/ 	.byte	0x04, 0x17
        /*00ba*/ 	.short	(.L_120 - .L_119)
.L_119:
        /*00bc*/ 	.word	0x00000000
        /*00c0*/ 	.short	0x0010
        /*00c2*/ 	.short	0x0078
        /*00c4*/ 	.byte	0x00, 0xf5, 0x21, 0x00


	//----- nvinfo : EIATTR_KPARAM_INFO
	.align		4
.L_120:
        /*00c8*/ 	.byte	0x04, 0x17
        /*00ca*/ 	.short	(.L_122 - .L_121)
.L_121:
        /*00cc*/ 	.word	0x00000000
        /*00d0*/ 	.short	0x000f
        /*00d2*/ 	.short	0x0074
        /*00d4*/ 	.byte	0x00, 0xf0, 0x11, 0x00


	//----- nvinfo : EIATTR_KPARAM_INFO
	.align		4
.L_122:
        /*00d8*/ 	.byte	0x04, 0x17
        /*00da*/ 	.short	(.L_124 - .L_123)
.L_123:
        /*00dc*/ 	.word	0x00000000
        /*00e0*/ 	.short	0x000e
        /*00e2*/ 	.short	0x0070
        /*00e4*/ 	.byte	0x00, 0xf0, 0x11, 0x00


	//----- nvinfo : EIATTR_KPARAM_INFO
	.align		4
.L_124:
        /*00e8*/ 	.byte	0x04, 0x17
        /*00ea*/ 	.short	(.L_126 - .L_125)
.L_125:
        /*00ec*/ 	.word	0x00000000
        /*00f0*/ 	.short	0x000d
        /*00f2*/ 	.short	0x0068
        /*00f4*/ 	.byte	0x00, 0xf5, 0x21, 0x00


	//----- nvinfo : EIATTR_KPARAM_INFO
	.align		4
.L_126:
        /*00f8*/ 	.byte	0x04, 0x17
        /*00fa*/ 	.short	(.L_128 - .L_127)
.L_127:
        /*00fc*/ 	.word	0x00000000
        /*0100*/ 	.short	0x000c
        /*0102*/ 	.short	0x0060
        /*0104*/ 	.byte	0x00, 0xf0, 0x21, 0x00


	//----- nvinfo : EIATTR_KPARAM_INFO
	.align		4
.L_128:
        /*0108*/ 	.byte	0x04, 0x17
        /*010a*/ 	.short	(.L_130 - .L_129)
.L_129:
        /*010c*/ 	.word	0x00000000
        /*0110*/ 	.short	0x000b
        /*0112*/ 	.short	0x0058
        /*0114*/ 	.byte	0x00, 0xf0, 0x21, 0x00


	//----- nvinfo : EIATTR_KPARAM_INFO
	.align		4
.L_130:
        /*0118*/ 	.byte	0x04, 0x17
        /*011a*/ 	.short	(.L_132 - .L_131)
.L_131:
        /*011c*/ 	.word	0x00000000
        /*0120*/ 	.short	0x000a
        /*0122*/ 	.short	0x0050
        /*0124*/ 	.byte	0x00, 0xf0, 0x21, 0x00


	//----- nvinfo : EIATTR_KPARAM_INFO
	.align		4
.L_132:
        /*0128*/ 	.byte	0x04, 0x17
        /*012a*/ 	.short	(.L_134 - .L_133)
.L_133:
        /*012c*/ 	.word	0x00000000
        /*0130*/ 	.short	0x0009
        /*0132*/ 	.short	0x0048
        /*0134*/ 	.byte	0x00, 0xf5, 0x21, 0x00


	//----- nvinfo : EIATTR_KPARAM_INFO
	.align		4
.L_134:
        /*0138*/ 	.byte	0x04, 0x17
        /*013a*/ 	.short	(.L_136 - .L_135)
.L_135:
        /*013c*/ 	.word	0x00000000
        /*0140*/ 	.short	0x0008
        /*0142*/ 	.short	0x0040
        /*0144*/ 	.byte	0x00, 0xf5, 0x21, 0x00


	//----- nvinfo : EIATTR_KPARAM_INFO
	.align		4
.L_136:
        /*0148*/ 	.byte	0x04, 0x17
        /*014a*/ 	.short	(.L_138 - .L_137)
.L_137:
        /*014c*/ 	.word	0x00000000
        /*0150*/ 	.short	0x0007
        /*0152*/ 	.short	0x0038
        /*0154*/ 	.byte	0x00, 0xf5, 0x21, 0x00


	//----- nvinfo : EIATTR_KPARAM_INFO
	.align		4
.L_138:
        /*0158*/ 	.byte	0x04, 0x17
        /*015a*/ 	.short	(.L_140 - .L_139)
.L_139:
        /*015c*/ 	.word	0x00000000
        /*0160*/ 	.short	0x0006
        /*0162*/ 	.short	0x0030
        /*0164*/ 	.byte	0x00, 0xf5, 0x21, 0x00


	//----- nvinfo : EIATTR_KPARAM_INFO
	.align		4
.L_140:
        /*0168*/ 	.byte	0x04, 0x17
        /*016a*/ 	.short	(.L_142 - .L_141)
.L_141:
        /*016c*/ 	.word	0x00000000
        /*0170*/ 	.short	0x0005
        /*0172*/ 	.short	0x0028
        /*0174*/ 	.byte	0x00, 0xf5, 0x21, 0x00


	//----- nvinfo : EIATTR_KPARAM_INFO
	.align		4
.L_142:
        /*0178*/ 	.byte	0x04, 0x17
        /*017a*/ 	.short	(.L_144 - .L_143)
.L_143:
        /*017c*/ 	.word	0x00000000
        /*0180*/ 	.short	0x0004
        /*0182*/ 	.short	0x0020
        /*0184*/ 	.byte	0x00, 0xf5, 0x21, 0x00


	//----- nvinfo : EIATTR_KPARAM_INFO
	.align		4
.L_144:
        /*0188*/ 	.byte	0x04, 0x17
        /*018a*/ 	.short	(.L_146 - .L_145)
.L_145:
        /*018c*/ 	.word	0x00000000
        /*0190*/ 	.short	0x0003
        /*0192*/ 	.short	0x0018
        /*0194*/ 	.byte	0x00, 0xf5, 0x21, 0x00


	//----- nvinfo : EIATTR_KPARAM_INFO
	.align		4
.L_146:
        /*0198*/ 	.byte	0x04, 0x17
        /*019a*/ 	.short	(.L_148 - .L_147)
.L_147:
        /*019c*/ 	.word	0x00000000
        /*01a0*/ 	.short	0x0002
        /*01a2*/ 	.short	0x0010
        /*01a4*/ 	.byte	0x00, 0xf5, 0x21, 0x00


	//----- nvinfo : EIATTR_KPARAM_INFO
	.align		4
.L_148:
        /*01a8*/ 	.byte	0x04, 0x17
        /*01aa*/ 	.short	(.L_150 - .L_149)
.L_149:
        /*01ac*/ 	.word	0x00000000
        /*01b0*/ 	.short	0x0001
        /*01b2*/ 	.short	0x0008
        /*01b4*/ 	.byte	0x00, 0xf5, 0x21, 0x00


	//----- nvinfo : EIATTR_KPARAM_INFO
	.align		4
.L_150:
        /*01b8*/ 	.byte	0x04, 0x17
        /*01ba*/ 	.short	(.L_152 - .L_151)
.L_151:
        /*01bc*/ 	.word	0x00000000
        /*01c0*/ 	.short	0x0000
        /*01c2*/ 	.short	0x0000
        /*01c4*/ 	.byte	0x00, 0xf5, 0x21, 0x00


	//----- nvinfo : EIATTR_SPARSE_MMA_MASK
	.align		4
.L_152:
        /*01c8*/ 	.byte	0x03, 0x50
        /*01ca*/ 	.short	0x0000


	//----- nvinfo : EIATTR_MAXREG_COUNT
	.align		4
        /*01cc*/ 	.byte	0x03, 0x1b
        /*01ce*/ 	.short	0x00ff


	//----- nvinfo : EIATTR_NUM_BARRIERS
	.align		4
        /*01d0*/ 	.byte	0x02, 0x4c
        /*01d2*/ 	.byte	0x01
	.zero		1


	//----- nvinfo : EIATTR_MERCURY_ISA_VERSION
	.align		4
        /*01d4*/ 	.byte	0x03, 0x5f
        /*01d6*/ 	.short	0x0101


	//----- nvinfo : EIATTR_UNUSED_LOAD_BYTE_OFFSET
	.align		4
        /*01d8*/ 	.byte	0x04, 0x44
        /*01da*/ 	.short	(.L_154 - .L_153)


	//   ....[0]....
.L_153:
        /*01dc*/ 	.word	0x00000b90
        /*01e0*/ 	.word	0x00000fff


	//----- nvinfo : EIATTR_VRC_CTA_INIT_COUNT
	.align		4
.L_154:
        /*01e4*/ 	.byte	0x02, 0x4a
	.zero		1
	.zero		1


	//----- nvinfo : EIATTR_EXIT_INSTR_OFFSETS
	.align		4
        /*01e8*/ 	.byte	0x04, 0x1c
        /*01ea*/ 	.short	(.L_156 - .L_155)


	//   ....[0]....
.L_155:
        /*01ec*/ 	.word	0x000008a0


	//   ....[1]....
        /*01f0*/ 	.word	0x0000ae90


	//   ....[2]....
        /*01f4*/ 	.word	0x0000afa0


	//----- nvinfo : EIATTR_CRS_STACK_SIZE
	.align		4
.L_156:
        /*01f8*/ 	.byte	0x04, 0x1e
        /*01fa*/ 	.short	(.L_158 - .L_157)
.L_157:
        /*01fc*/ 	.word	0x00000000


	//----- nvinfo : EIATTR_CBANK_PARAM_SIZE
	.align		4
.L_158:
        /*0200*/ 	.byte	0x03, 0x19
        /*0202*/ 	.short	0x00b8


	//----- nvinfo : EIATTR_PARAM_CBANK
	.align		4
        /*0204*/ 	.byte	0x04, 0x0a
        /*0206*/ 	.short	(.L_160 - .L_159)
	.align		4
.L_159:
        /*0208*/ 	.word	index@(.nv.constant0.ghmatecd_kernel)
        /*020c*/ 	.short	0x0380
        /*020e*/ 	.short	0x00b8


	//----- nvinfo : EIATTR_SW_WAR
	.align		4
.L_160:
        /*0210*/ 	.byte	0x04, 0x36
        /*0212*/ 	.short	(.L_162 - .L_161)
.L_161:
        /*0214*/ 	.word	0x00000008
.L_162:


//--------------------- .nv.callgraph             --------------------------
	.section	.nv.callgraph,"",@"SHT_CUDA_CALLGRAPH"
	.align	4
	.sectionentsize	8
	.align		4
        /*0000*/ 	.word	0x00000000
	.align		4
        /*0004*/ 	.word	0xffffffff
	.align		4
        /*0008*/ 	.word	0x00000000
	.align		4
        /*000c*/ 	.word	0xfffffffe
	.align		4
        /*0010*/ 	.word	0x00000000
	.align		4
        /*0014*/ 	.word	0xfffffffd
	.align		4
        /*0018*/ 	.word	0x00000000
	.align		4
        /*001c*/ 	.word	0xfffffffc


//--------------------- .nv.constant4             --------------------------
	.section	.nv.constant4,"a",@progbits
	.align	8
	.align		8
.nv.constant4:
        /*0000*/ 	.dword	_ZN34_INTERNAL_5b7fbeca_4_k_cu_7aaf08d24cuda3std3__45__cpo5beginE
	.align		8
        /*0008*/ 	.dword	_ZN34_INTERNAL_5b7fbeca_4_k_cu_7aaf08d24cuda3std3__45__cpo3endE
	.align		8
        /*0010*/ 	.dword	_ZN34_INTERNAL_5b7fbeca_4_k_cu_7aaf08d24cuda3std3__45__cpo6cbeginE
	.align		8
        /*0018*/ 	.dword	_ZN34_INTERNAL_5b7fbeca_4_k_cu_7aaf08d24cuda3std3__45__cpo4cendE
	.align		8
        /*0020*/ 	.dword	_ZN34_INTERNAL_5b7fbeca_4_k_cu_7aaf08d24cuda3std3__45__cpo6rbeginE
	.align		8
        /*0028*/ 	.dword	_ZN34_INTERNAL_5b7fbeca_4_k_cu_7aaf08d24cuda3std3__45__cpo4rendE
	.align		8
        /*0030*/ 	.dword	_ZN34_INTERNAL_5b7fbeca_4_k_cu_7aaf08d24cuda3std3__45__cpo7crbeginE
	.align		8
        /*0038*/ 	.dword	_ZN34_INTERNAL_5b7fbeca_4_k_cu_7aaf08d24cuda3std3__45__cpo5crendE
	.align		8
        /*0040*/ 	.dword	_ZN34_INTERNAL_5b7fbeca_4_k_cu_7aaf08d24cuda3std3__436_GLOBAL__N__5b7fbeca_4_k_cu_7aaf08d26ignoreE
	.align		8
        /*0048*/ 	.dword	_ZN34_INTERNAL_5b7fbeca_4_k_cu_7aaf08d24cuda3std3__419piecewise_constructE
	.align		8
        /*0050*/ 	.dword	_ZN34_INTERNAL_5b7fbeca_4_k_cu_7aaf08d24cuda3std3__48in_placeE
	.align		8
        /*0058*/ 	.dword	_ZN34_INTERNAL_5b7fbeca_4_k_cu_7aaf08d24cuda3std3__420unreachable_sentinelE
	.align		8
        /*0060*/ 	.dword	_ZN34_INTERNAL_5b7fbeca_4_k_cu_7aaf08d24cuda3std6ranges3__45__cpo4swapE
	.align		8
        /*0068*/ 	.dword	_ZN34_INTERNAL_5b7fbeca_4_k_cu_7aaf08d24cuda3std6ranges3__45__cpo9iter_moveE
	.align		8
        /*0070*/ 	.dword	_ZN34_INTERNAL_5b7fbeca_4_k_cu_7aaf08d24cuda3std6ranges3__45__cpo5beginE
	.align		8
        /*0078*/ 	.dword	_ZN34_INTERNAL_5b7fbeca_4_k_cu_7aaf08d24cuda3std6ranges3__45__cpo3endE
	.align		8
        /*0080*/ 	.dword	_ZN34_INTERNAL_5b7fbeca_4_k_cu_7aaf08d24cuda3std6ranges3__45__cpo6cbeginE
	.align		8
        /*0088*/ 	.dword	_ZN34_INTERNAL_5b7fbeca_4_k_cu_7aaf08d24cuda3std6ranges3__45__cpo4cendE
	.align		8
        /*0090*/ 	.dword	_ZN34_INTERNAL_5b7fbeca_4_k_cu_7aaf08d24cuda3std6ranges3__45__cpo7advanceE
	.align		8
        /*0098*/ 	.dword	_ZN34_INTERNAL_5b7fbeca_4_k_cu_7aaf08d24cuda3std6ranges3__45__cpo9iter_swapE
	.align		8
        /*00a0*/ 	.dword	_ZN34_INTERNAL_5b7fbeca_4_k_cu_7aaf08d24cuda3std6ranges3__45__cpo4nextE
	.align		8
        /*00a8*/ 	.dword	_ZN34_INTERNAL_5b7fbeca_4_k_cu_7aaf08d24cuda3std6ranges3__45__cpo4prevE
	.align		8
        /*00b0*/ 	.dword	_ZN34_INTERNAL_5b7fbeca_4_k_cu_7aaf08d24cuda3std6ranges3__45__cpo4dataE
	.align		8
        /*00b8*/ 	.dword	_ZN34_INTERNAL_5b7fbeca_4_k_cu_7aaf08d24cuda3std6ranges3__45__cpo5cdataE
	.align		8
        /*00c0*/ 	.dword	_ZN34_INTERNAL_5b7fbeca_4_k_cu_7aaf08d24cuda3std6ranges3__45__cpo4sizeE
	.align		8
        /*00c8*/ 	.dword	_ZN34_INTERNAL_5b7fbeca_4_k_cu_7aaf08d24cuda3std6ranges3__45__cpo5ssizeE
	.align		8
        /*00d0*/ 	.dword	_ZN34_INTERNAL_5b7fbeca_4_k_cu_7aaf08d24cuda3std6ranges3__45__cpo8distanceE
	.align		8
        /*00d8*/ 	.dword	_ZN34_INTERNAL_5b7fbeca_4_k_cu_7aaf08d26thrust24THRUST_300001_SM_1000_NS6system6detail10sequential3seqE
	.align		8
        /*00e0*/ 	.dword	__cudart_i2opi_f


//--------------------- .text.nonsingd_kernel     --------------------------
	.section	.text.nonsingd_kernel,"ax",@progbits
	.align	128
        .global         nonsingd_kernel
        .type           nonsingd_kernel,@function
        .size           nonsingd_kernel,(.L_x_362 - nonsingd_kernel)
        .other          nonsingd_kernel,@"STO_CUDA_ENTRY STV_DEFAULT"
nonsingd_kernel:
.text.nonsingd_kernel:
[----:B------:R-:W0:Y:S01]  /*0000*/  LDC R1, c[0x0][0x37c] ;  /* 0x0000df00ff017b82 */ /* 0x000e220000000800 */
[----:B------:R-:W1:Y:S07]  /*0010*/  S2R R7, SR_TID.X ;  /* 0x0000000000077919 */ /* 0x000e6e0000002100 */
[----:B------:R-:W1:Y:S01]  /*0020*/  LDC.64 R2, c[0x0][0x380] ;  /* 0x0000e000ff027b82 */ /* 0x000e620000000a00 */
[----:B------:R-:W2:Y:S01]  /*0030*/  LDCU.64 UR6, c[0x0][0x358] ;  /* 0x00006b00ff0677ac */ /* 0x000ea20008000a00 */
[----:B0-----:R-:W-:Y:S01]  /*0040*/  IADD3 R1, PT, PT, R1, -0x28, RZ ;  /* 0xffffffd801017810 */ /* 0x001fe20007ffe0ff */
[----:B------:R-:W0:Y:S01]  /*0050*/  S2R R17, SR_TID.Y ;  /* 0x0000000000117919 */ /* 0x000e220000002200 */
[----:B------:R-:W3:Y:S01]  /*0060*/  LDCU.64 UR4, c[0x0][0x398] ;  /* 0x00007300ff0477ac */ /* 0x000ee20008000a00 */
[----:B------:R-:W4:Y:S03]  /*0070*/  S2R R15, SR_CTAID.X ;  /* 0x00000000000f7919 */ /* 0x000f260000002500 */
[----:B------:R-:W2:Y:S01]  /*0080*/  LDC.64 R4, c[0x0][0x388] ;  /* 0x0000e200ff047b82 */ /* 0x000ea20000000a00 */
[----:B------:R-:W3:Y:S01]  /*0090*/  LDCU UR8, c[0x0][0x3a0] ;  /* 0x00007400ff0877ac */ /* 0x000ee20008000800 */
[----:B------:R-:W3:Y:S06]  /*00a0*/  S2R R13, SR_CTAID.Y ;  /* 0x00000000000d7919 */ /* 0x000eec0000002600 */
[----:B------:R-:W4:Y:S08]  /*00b0*/  LDC.64 R8, c[0x0][0x3d8] ;  /* 0x0000f600ff087b82 */ /* 0x000f300000000a00 */
[----:B------:R-:W3:Y:S01]  /*00c0*/  LDC.64 R10, c[0x0][0x390] ;  /* 0x0000e400ff0a7b82 */ /* 0x000ee20000000a00 */
[----:B-1----:R-:W-:-:S04]  /*00d0*/  IMAD.WIDE.U32 R2, R7, 0x18, R2 ;  /* 0x0000001807027825 */ /* 0x002fc800078e0002 */
[----:B--2---:R-:W-:-:S04]  /*00e0*/  IMAD.WIDE.U32 R4, R7, 0x18, R4 ;  /* 0x0000001807047825 */ /* 0x004fc800078e0004 */
[----:B0-----:R-:W-:-:S04]  /*00f0*/  IMAD.WIDE.U32 R2, R17, 0x8, R2 ;  /* 0x0000000811027825 */ /* 0x001fc800078e0002 */
[----:B------:R-:W-:Y:S01]  /*0100*/  IMAD.WIDE.U32 R4, R17, 0x8, R4 ;  /* 0x0000000811047825 */ /* 0x000fe200078e0004 */
[----:B------:R0:W-:Y:S03]  /*0110*/  STG.E.64 desc[UR6][R2.64], RZ ;  /* 0x000000ff02007986 */ /* 0x0001e6000c101b06 */
[--C-:B----4-:R-:W-:Y:S01]  /*0120*/  IMAD.WIDE.U32 R6, R15, 0x4, R8.reuse ;  /* 0x000000040f067825 */ /* 0x110fe200078e0008 */
[----:B------:R1:W-:Y:S03]  /*0130*/  STG.E.64 desc[UR6][R4.64], RZ ;  /* 0x000000ff04007986 */ /* 0x0003e6000c101b06 */
[----:B---3--:R-:W-:Y:S01]  /*0140*/  IMAD.WIDE.U32 R8, R13, 0x4, R8 ;  /* 0x000000040d087825 */ /* 0x008fe200078e0008 */
[----:B------:R-:W-:Y:S06]  /*0150*/  BAR.SYNC.DEFER_BLOCKING 0x0 ;  /* 0x0000000000007b1d */ /* 0x000fec0000010000 */
[----:B------:R-:W2:Y:S04]  /*0160*/  LDG.E R12, desc[UR6][R6.64] ;  /* 0x00000006060c7981 */ /* 0x000ea8000c1e1900 */
[----:B------:R3:W4:Y:S04]  /*0170*/  LDG.E R0, desc[UR6][R8.64] ;  /* 0x0000000608007981 */ /* 0x000728000c1e1900 */
[----:B------:R-:W4:Y:S04]  /*0180*/  LDG.E R19, desc[UR6][R10.64+0x4] ;  /* 0x000004060a137981 */ /* 0x000f28000c1e1900 */
[----:B------:R-:W4:Y:S01]  /*0190*/  LDG.E R17, desc[UR6][R10.64] ;  /* 0x000000060a117981 */ /* 0x000f22000c1e1900 */
[----:B---3--:R-:W3:Y:S03]  /*01a0*/  LDC.64 R8, c[0x0][0x3e0] ;  /* 0x0000f800ff087b82 */ /* 0x008ee60000000a00 */
[----:B------:R-:W4:Y:S04]  /*01b0*/  LDG.E R23, desc[UR6][R10.64+0x14] ;  /* 0x000014060a177981 */ /* 0x000f28000c1e1900 */
[----:B------:R-:W4:Y:S04]  /*01c0*/  LDG.E R27, desc[UR6][R10.64+0x24] ;  /* 0x000024060a1b7981 */ /* 0x000f28000c1e1900 */
[----:B------:R-:W4:Y:S04]  /*01d0*/  LDG.E R21, desc[UR6][R10.64+0x10] ;  /* 0x000010060a157981 */ /* 0x000f28000c1e1900 */
[----:B------:R-:W4:Y:S04]  /*01e0*/  LDG.E R25, desc[UR6][R10.64+0x20] ;  /* 0x000020060a197981 */ /* 0x000f28000c1e1900 */
[----:B------:R-:W4:Y:S04]  /*01f0*/  LDG.E R20, desc[UR6][R10.64+0x18] ;  /* 0x000018060a147981 */ /* 0x000f28000c1e1900 */
[----:B------:R-:W4:Y:S04]  /*0200*/  LDG.E R18, desc[UR6][R10.64+0x8] ;  /* 0x000008060a127981 */ /* 0x000f28000c1e1900 */
[----:B0-----:R-:W4:Y:S04]  /*0210*/  LDG.E R2, desc[UR6][R10.64+0x1c] ;  /* 0x00001c060a027981 */ /* 0x001f28000c1e1900 */
[----:B------:R-:W4:Y:S04]  /*0220*/  LDG.E R22, desc[UR6][R10.64+0x28] ;  /* 0x000028060a167981 */ /* 0x000f28000c1e1900 */
[----:B-1----:R-:W4:Y:S04]  /*0230*/  LDG.E R4, desc[UR6][R10.64+0xc] ;  /* 0x00000c060a047981 */ /* 0x002f28000c1e1900 */
[----:B------:R0:W4:Y:S01]  /*0240*/  LDG.E R3, desc[UR6][R10.64+0x2c] ;  /* 0x00002c060a037981 */ /* 0x000122000c1e1900 */
[----:B---3--:R-:W-:-:S04]  /*0250*/  IMAD.WIDE.U32 R6, R15, 0x4, R8 ;  /* 0x000000040f067825 */ /* 0x008fc800078e0008 */
[----:B------:R-:W-:Y:S01]  /*0260*/  IMAD.WIDE.U32 R8, R13, 0x4, R8 ;  /* 0x000000040d087825 */ /* 0x000fe200078e0008 */
[----:B------:R1:W5:Y:S04]  /*0270*/  LDG.E R53, desc[UR6][R6.64] ;  /* 0x0000000606357981 */ /* 0x000368000c1e1900 */
[----:B------:R3:W5:Y:S01]  /*0280*/  LDG.E R52, desc[UR6][R8.64] ;  /* 0x0000000608347981 */ /* 0x000762000c1e1900 */
[----:B--2---:R-:W-:Y:S01]  /*0290*/  FADD R14, -R12, 1 ;  /* 0x3f8000000c0e7421 */ /* 0x004fe20000000100 */
[C---:B----4-:R-:W-:Y:S01]  /*02a0*/  FADD R16, -R0.reuse, 1 ;  /* 0x3f80000000107421 */ /* 0x050fe20000000100 */
[----:B------:R-:W-:Y:S02]  /*02b0*/  FADD R0, R0, 1 ;  /* 0x3f80000000007421 */ /* 0x000fe40000000000 */
[----:B------:R-:W-:Y:S01]  /*02c0*/  FMUL R15, R14, 0.25 ;  /* 0x3e8000000e0f7820 */ /* 0x000fe20000400000 */
[----:B------:R-:W-:Y:S01]  /*02d0*/  FMUL R5, R16, 0.25 ;  /* 0x3e80000010057820 */ /* 0x000fe20000400000 */
[C---:B0-----:R-:W-:Y:S01]  /*02e0*/  FMUL R11, R0.reuse, 0.25 ;  /* 0x3e800000000b7820 */ /* 0x041fe20000400000 */
[----:B------:R-:W-:Y:S01]  /*02f0*/  FMUL R10, R0, -0.25 ;  /* 0xbe800000000a7820 */ /* 0x000fe20000400000 */
[C---:B------:R-:W-:Y:S01]  /*0300*/  FMUL R13, R14.reuse, -0.25 ;  /* 0xbe8000000e0d7820 */ /* 0x040fe20000400000 */
[----:B------:R-:W-:Y:S01]  /*0310*/  FMUL R0, R14, R5 ;  /* 0x000000050e007220 */ /* 0x000fe20000400000 */
[-C--:B-1----:R-:W-:Y:S01]  /*0320*/  FMUL R6, R15, R19.reuse ;  /* 0x000000130f067220 */ /* 0x082fe20000400000 */
[----:B------:R-:W-:Y:S01]  /*0330*/  FMUL R16, R16, -0.25 ;  /* 0xbe80000010107820 */ /* 0x000fe20000400000 */
[----:B---3--:R-:W-:Y:S01]  /*0340*/  FMUL R9, R10, R19 ;  /* 0x000000130a097220 */ /* 0x008fe20000400000 */
[----:B------:R-:W-:Y:S01]  /*0350*/  FMUL R14, R14, R11 ;  /* 0x0000000b0e0e7220 */ /* 0x000fe20000400000 */
[-C--:B------:R-:W-:Y:S01]  /*0360*/  FFMA R29, R0, R17.reuse, RZ ;  /* 0x00000011001d7223 */ /* 0x080fe200000000ff */
[----:B------:R-:W-:Y:S01]  /*0370*/  FFMA R7, R13, R17, R6 ;  /* 0x000000110d077223 */ /* 0x000fe20000000006 */
[C---:B------:R-:W-:Y:S01]  /*0380*/  FMUL R6, R15.reuse, R23 ;  /* 0x000000170f067220 */ /* 0x040fe20000400000 */
[-C--:B------:R-:W-:Y:S01]  /*0390*/  FMUL R8, R15, R27.reuse ;  /* 0x0000001b0f087220 */ /* 0x080fe20000400000 */
[----:B------:R-:W-:Y:S01]  /*03a0*/  FMUL R15, R10, R27 ;  /* 0x0000001b0a0f7220 */ /* 0x000fe20000400000 */
[----:B------:R-:W-:Y:S01]  /*03b0*/  FFMA R24, R16, R17, R9 ;  /* 0x0000001110187223 */ /* 0x000fe20000000009 */
[----:B------:R-:W-:Y:S01]  /*03c0*/  FFMA R29, R14, R19, R29 ;  /* 0x000000130e1d7223 */ /* 0x000fe2000000001d */
[----:B------:R-:W-:Y:S01]  /*03d0*/  FMUL R17, R10, R23 ;  /* 0x000000170a117220 */ /* 0x000fe20000400000 */
[----:B------:R-:W-:Y:S01]  /*03e0*/  FADD R12, R12, 1 ;  /* 0x3f8000000c0c7421 */ /* 0x000fe20000000000 */
[-C--:B------:R-:W-:Y:S01]  /*03f0*/  FFMA R19, R0, R21.reuse, RZ ;  /* 0x0000001500137223 */ /* 0x080fe200000000ff */
[C---:B------:R-:W-:Y:S01]  /*0400*/  FFMA R9, R13.reuse, R21, R6 ;  /* 0x000000150d097223 */ /* 0x040fe20000000006 */
[-C--:B------:R-:W-:Y:S01]  /*0410*/  FFMA R13, R13, R25.reuse, R8 ;  /* 0x000000190d0d7223 */ /* 0x080fe20000000008 */
[-C--:B------:R-:W-:Y:S01]  /*0420*/  FFMA R10, R16, R25.reuse, R15 ;  /* 0x00000019100a7223 */ /* 0x080fe2000000000f */
[----:B------:R-:W-:Y:S01]  /*0430*/  FFMA R25, R0, R25, RZ ;  /* 0x0000001900197223 */ /* 0x000fe200000000ff */
[----:B------:R-:W-:Y:S01]  /*0440*/  FFMA R26, R16, R21, R17 ;  /* 0x00000015101a7223 */ /* 0x000fe20000000011 */
[----:B------:R-:W-:Y:S01]  /*0450*/  FMUL R0, R12, 0.25 ;  /* 0x3e8000000c007820 */ /* 0x000fe20000400000 */
[----:B------:R-:W-:Y:S01]  /*0460*/  FFMA R19, R14, R23, R19 ;  /* 0x000000170e137223 */ /* 0x000fe20000000013 */
[----:B------:R-:W-:Y:S01]  /*0470*/  FMUL R6, R12, R11 ;  /* 0x0000000b0c067220 */ /* 0x000fe20000400000 */
[----:B------:R-:W-:Y:S01]  /*0480*/  FFMA R25, R14, R27, R25 ;  /* 0x0000001b0e197223 */ /* 0x000fe20000000019 */
[-C--:B------:R-:W-:Y:S01]  /*0490*/  FFMA R14, R0, R20.reuse, R9 ;  /* 0x00000014000e7223 */ /* 0x080fe20000000009 */
[-C--:B------:R-:W-:Y:S01]  /*04a0*/  FFMA R26, R11, R20.reuse, R26 ;  /* 0x000000140b1a7223 */ /* 0x080fe2000000001a */
[----:B------:R-:W-:Y:S01]  /*04b0*/  FFMA R20, R6, R20, R19 ;  /* 0x0000001406147223 */ /* 0x000fe20000000013 */
[----:B------:R-:W-:Y:S01]  /*04c0*/  FMUL R9, R12, R5 ;  /* 0x000000050c097220 */ /* 0x000fe20000400000 */
[-C--:B------:R-:W-:Y:S01]  /*04d0*/  FFMA R8, R0, R18.reuse, R7 ;  /* 0x0000001200087223 */ /* 0x080fe20000000007 */
[----:B------:R-:W-:Y:S01]  /*04e0*/  FMUL R7, R12, -0.25 ;  /* 0xbe8000000c077820 */ /* 0x000fe20000400000 */
[----:B------:R-:W-:Y:S01]  /*04f0*/  FFMA R29, R6, R18, R29 ;  /* 0x00000012061d7223 */ /* 0x000fe2000000001d */
[----:B------:R-:W-:Y:S01]  /*0500*/  FFMA R20, R9, R2, R20 ;  /* 0x0000000209147223 */ /* 0x000fe20000000014 */
[-C--:B------:R-:W-:Y:S01]  /*0510*/  FFMA R12, R11, R22.reuse, R10 ;  /* 0x000000160b0c7223 */ /* 0x080fe2000000000a */
[-C--:B------:R-:W-:Y:S01]  /*0520*/  FFMA R16, R0, R22.reuse, R13 ;  /* 0x0000001600107223 */ /* 0x080fe2000000000d */
[----:B------:R-:W-:Y:S01]  /*0530*/  FFMA R6, R6, R22, R25 ;  /* 0x0000001606067223 */ /* 0x000fe20000000019 */
[-C--:B------:R-:W-:Y:S01]  /*0540*/  FFMA R10, R7, R4.reuse, R8 ;  /* 0x00000004070a7223 */ /* 0x080fe20000000008 */
[C---:B------:R-:W-:Y:S01]  /*0550*/  FFMA R0, R9.reuse, R4, R29 ;  /* 0x0000000409007223 */ /* 0x040fe2000000001d */
[----:B------:R-:W-:Y:S01]  /*0560*/  FADD R8, R20, -UR5 ;  /* 0x8000000514087e21 */ /* 0x000fe20008000000 */
[----:B------:R-:W-:-:S02]  /*0570*/  FFMA R6, R9, R3, R6 ;  /* 0x0000000309067223 */ /* 0x000fc40000000006 */
[----:B------:R-:W-:Y:S01]  /*0580*/  FADD R0, R0, -UR4 ;  /* 0x8000000400007e21 */ /* 0x000fe20008000000 */
[----:B------:R-:W-:Y:S01]  /*0590*/  FMUL R13, R8, R8 ;  /* 0x00000008080d7220 */ /* 0x000fe20000400000 */
[----:B------:R-:W-:-:S03]  /*05a0*/  FADD R6, R6, -UR8 ;  /* 0x8000000806067e21 */ /* 0x000fc60008000000 */
[----:B------:R-:W-:Y:S01]  /*05b0*/  FFMA R13, R0, R0, R13 ;  /* 0x00000000000d7223 */ /* 0x000fe2000000000d */
[----:B------:R-:W-:-:S03]  /*05c0*/  FFMA R24, R11, R18, R24 ;  /* 0x000000120b187223 */ /* 0x000fc60000000018 */
[----:B------:R-:W-:Y:S01]  /*05d0*/  FFMA R13, R6, R6, R13 ;  /* 0x00000006060d7223 */ /* 0x000fe2000000000d */
[-C--:B------:R-:W-:Y:S01]  /*05e0*/  FFMA R9, R5, R3.reuse, R12 ;  /* 0x0000000305097223 */ /* 0x080fe2000000000c */
[C---:B------:R-:W-:Y:S01]  /*05f0*/  FFMA R14, R7.reuse, R2, R14 ;  /* 0x00000002070e7223 */ /* 0x040fe2000000000e */
[----:B------:R-:W-:Y:S02]  /*0600*/  FFMA R16, R7, R3, R16 ;  /* 0x0000000307107223 */ /* 0x000fe40000000010 */
[----:B------:R-:W-:Y:S01]  /*0610*/  IADD3 R7, PT, PT, R13, -0xd000000, RZ ;  /* 0xf30000000d077810 */ /* 0x000fe20007ffe0ff */
[C---:B------:R-:W-:Y:S01]  /*0620*/  FFMA R11, R5.reuse, R4, R24 ;  /* 0x00000004050b7223 */ /* 0x040fe20000000018 */
[----:B------:R-:W-:Y:S01]  /*0630*/  FMUL R3, R10, R9 ;  /* 0x000000090a037220 */ /* 0x000fe20000400000 */
[----:B------:R-:W-:Y:S01]  /*0640*/  FFMA R5, R5, R2, R26 ;  /* 0x0000000205057223 */ /* 0x000fe2000000001a */
[----:B------:R-:W-:Y:S01]  /*0650*/  ISETP.GT.U32.AND P0, PT, R7, 0x727fffff, PT ;  /* 0x727fffff0700780c */ /* 0x000fe20003f04070 */
[----:B------:R0:W1:Y:S01]  /*0660*/  MUFU.RSQ R4, R13 ;  /* 0x0000000d00047308 */ /* 0x0000620000001400 */
[C---:B------:R-:W-:Y:S01]  /*0670*/  FFMA R2, R16.reuse, R11, -R3 ;  /* 0x0000000b10027223 */ /* 0x040fe20000000803 */
[----:B------:R-:W-:Y:S01]  /*0680*/  FMUL R3, R16, R5 ;  /* 0x0000000510037220 */ /* 0x000fe20000400000 */
[----:B------:R-:W-:-:S02]  /*0690*/  FMUL R11, R14, R11 ;  /* 0x0000000b0e0b7220 */ /* 0x000fc40000400000 */
[----:B------:R-:W-:Y:S01]  /*06a0*/  FMUL R2, R2, R2 ;  /* 0x0000000202027220 */ /* 0x000fe20000400000 */
[----:B------:R-:W-:Y:S01]  /*06b0*/  FFMA R3, R14, R9, -R3 ;  /* 0x000000090e037223 */ /* 0x000fe20000000803 */
[----:B------:R-:W-:-:S03]  /*06c0*/  FFMA R11, R10, R5, -R11 ;  /* 0x000000050a0b7223 */ /* 0x000fc6000000080b */
[----:B------:R-:W-:-:S04]  /*06d0*/  FFMA R2, R3, R3, R2 ;  /* 0x0000000303027223 */ /* 0x000fc80000000002 */
[----:B------:R-:W-:Y:S01]  /*06e0*/  FFMA R2, R11, R11, R2 ;  /* 0x0000000b0b027223 */ /* 0x000fe20000000002 */
[----:B0-----:R-:W-:Y:S06]  /*06f0*/  @!P0 BRA `(.L_x_0) ;  /* 0x0000000000148947 */ /* 0x001fec0003800000 */
[----:B------:R-:W-:Y:S02]  /*0700*/  MOV R3, R13 ;  /* 0x0000000d00037202 */ /* 0x000fe40000000f00 */
[----:B------:R-:W-:-:S07]  /*0710*/  MOV R7, 0x730 ;  /* 0x0000073000077802 */ /* 0x000fce0000000f00 */
[----:B-1---5:R-:W-:Y:S05]  /*0720*/  CALL.REL.NOINC `($__internal_1_$__cuda_sm20_sqrt_rn_f32_slowpath) ;  /* 0x0000007c00ac7944 */ /* 0x022fea0003c00000 */
[----:B------:R-:W-:Y:S01]  /*0730*/  MOV R51, R34 ;  /* 0x0000002200337202 */ /* 0x000fe20000000f00 */
[----:B------:R-:W-:Y:S06]  /*0740*/  BRA `(.L_x_1) ;  /* 0x0000000000107947 */ /* 0x000fec0003800000 */
.L_x_0:
[----:B-1----:R-:W-:Y:S01]  /*0750*/  FMUL.FTZ R10, R13, R4 ;  /* 0x000000040d0a7220 */ /* 0x002fe20000410000 */
[----:B------:R-:W-:-:S03]  /*0760*/  FMUL.FTZ R4, R4, 0.5 ;  /* 0x3f00000004047820 */ /* 0x000fc60000410000 */
[----:B------:R-:W-:-:S04]  /*0770*/  FFMA R13, -R10, R10, R13 ;  /* 0x0000000a0a0d7223 */ /* 0x000fc8000000010d */
[----:B------:R-:W-:-:S07]  /*0780*/  FFMA R51, R13, R4, R10 ;  /* 0x000000040d337223 */ /* 0x000fce000000000a */
.L_x_1:
[----:B------:R-:W0:Y:S02]  /*0790*/  LDC.64 R12, c[0x0][0x3a8] ;  /* 0x0000ea00ff0c7b82 */ /* 0x000e240000000a00 */
[----:B0-----:R-:W2:Y:S04]  /*07a0*/  LDG.E R5, desc[UR6][R12.64+0x4] ;  /* 0x000004060c057981 */ /* 0x001ea8000c1e1900 */
[----:B------:R-:W3:Y:S04]  /*07b0*/  LDG.E R3, desc[UR6][R12.64] ;  /* 0x000000060c037981 */ /* 0x000ee8000c1e1900 */
[----:B------:R-:W4:Y:S01]  /*07c0*/  LDG.E R7, desc[UR6][R12.64+0x8] ;  /* 0x000008060c077981 */ /* 0x000f22000c1e1900 */
[----:B------:R-:W0:Y:S08]  /*07d0*/  MUFU.RCP R4, R51 ;  /* 0x0000003300047308 */ /* 0x000e300000001000 */
[----:B------:R-:W1:Y:S01]  /*07e0*/  FCHK P0, R0, R51 ;  /* 0x0000003300007302 */ /* 0x000e620000000000 */
[----:B0-----:R-:W-:-:S04]  /*07f0*/  FFMA R9, R4, -R51, 1 ;  /* 0x3f80000004097423 */ /* 0x001fc80000000833 */
[----:B------:R-:W-:-:S04]  /*0800*/  FFMA R9, R4, R9, R4 ;  /* 0x0000000904097223 */ /* 0x000fc80000000004 */
[----:B------:R-:W-:Y:S01]  /*0810*/  FFMA R10, R0, R9, RZ ;  /* 0x00000009000a7223 */ /* 0x000fe200000000ff */
[----:B--2---:R-:W-:-:S03]  /*0820*/  FMUL R4, R8, R5 ;  /* 0x0000000508047220 */ /* 0x004fc60000400000 */
[----:B------:R-:W-:Y:S01]  /*0830*/  FFMA R5, R10, -R51, R0 ;  /* 0x800000330a057223 */ /* 0x000fe20000000000 */
[----:B---3--:R-:W-:-:S03]  /*0840*/  FFMA R3, R0, R3, R4 ;  /* 0x0000000300037223 */ /* 0x008fc60000000004 */
[----:B------:R-:W-:Y:S01]  /*0850*/  FFMA R10, R9, R5, R10 ;  /* 0x00000005090a7223 */ /* 0x000fe2000000000a */
[----:B----4-:R-:W-:Y:S01]  /*0860*/  FFMA R4, R6, R7, R3 ;  /* 0x0000000706047223 */ /* 0x010fe20000000003 */
[----:B-1----:R-:W-:Y:S06]  /*0870*/  @!P0 BRA `(.L_x_2) ;  /* 0x0000000000108947 */ /* 0x002fec0003800000 */
[----:B------:R-:W-:Y:S02]  /*0880*/  MOV R3, R51 ;  /* 0x0000003300037202 */ /* 0x000fe40000000f00 */
[----:B------:R-:W-:-:S07]  /*0890*/  MOV R54, 0x8b0 ;  /* 0x000008b000367802 */ /* 0x000fce0000000f00 */
[----:B-----5:R-:W-:Y:S05]  /*08a0*/  CALL.REL.NOINC `($__internal_2_$__cuda_sm3x_div_rn_noftz_f32_slowpath) ;  /* 0x0000007c00ac7944 */ /* 0x020fea0003c00000 */
[----:B------:R-:W-:-:S07]  /*08b0*/  IMAD.MOV.U32 R10, RZ, RZ, R0 ;  /* 0x000000ffff0a7224 */ /* 0x000fce00078e0000 */
.L_x_2:
[----:B------:R-:W0:Y:S01]  /*08c0*/  MUFU.RCP R3, R51 ;  /* 0x0000003300037308 */ /* 0x000e220000001000 */
[----:B------:R1:W-:Y:S07]  /*08d0*/  STL [R1+0x1c], R10 ;  /* 0x00001c0a01007387 */ /* 0x0003ee0000100800 */
[----:B------:R-:W2:Y:S01]  /*08e0*/  FCHK P0, R8, R51 ;  /* 0x0000003308007302 */ /* 0x000ea20000000000 */
[----:B0-----:R-:W-:-:S04]  /*08f0*/  FFMA R0, R3, -R51, 1 ;  /* 0x3f80000003007423 */ /* 0x001fc80000000833 */
[----:B------:R-:W-:-:S04]  /*0900*/  FFMA R12, R3, R0, R3 ;  /* 0x00000000030c7223 */ /* 0x000fc80000000003 */
[----:B------:R-:W-:-:S04]  /*0910*/  FFMA R3, R8, R12, RZ ;  /* 0x0000000c08037223 */ /* 0x000fc800000000ff */
[----:B------:R-:W-:-:S04]  /*0920*/  FFMA R0, R3, -R51, R8 ;  /* 0x8000003303007223 */ /* 0x000fc80000000008 */
[----:B------:R-:W-:Y:S01]  /*0930*/  FFMA R0, R12, R0, R3 ;  /* 0x000000000c007223 */ /* 0x000fe20000000003 */
[----:B-12---:R-:W-:Y:S06]  /*0940*/  @!P0 BRA `(.L_x_3) ;  /* 0x0000000000108947 */ /* 0x006fec0003800000 */
[----:B------:R-:W-:Y:S02]  /*0950*/  MOV R0, R8 ;  /* 0x0000000800007202 */ /* 0x000fe40000000f00 */
[----:B------:R-:W-:Y:S02]  /*0960*/  MOV R3, R51 ;  /* 0x0000003300037202 */ /* 0x000fe40000000f00 */
[----:B------:R-:W-:-:S07]  /*0970*/  MOV R54, 0x990 ;  /* 0x0000099000367802 */ /* 0x000fce0000000f00 */
[----:B-----5:R-:W-:Y:S05]  /*0980*/  CALL.REL.NOINC `($__internal_2_$__cuda_sm3x_div_rn_noftz_f32_slowpath) ;  /* 0x0000007c00747944 */ /* 0x020fea0003c00000 */
.L_x_3:
        /* <DEDUP_REMOVED lines=13> */
[----:B------:R-:W-:-:S07]  /*0a60*/  MOV R8, R0 ;  /* 0x0000000000087202 */ /* 0x000fce0000000f00 */
.L_x_4:
[----:B------:R-:W0:Y:S01]  /*0a70*/  LDC R0, c[0x0][0x3d0] ;  /* 0x0000f400ff007b82 */ /* 0x000e220000000800 */
[----:B------:R-:W1:Y:S01]  /*0a80*/  LDCU.64 UR4, c[0x0][0x3b0] ;  /* 0x00007600ff0477ac */ /* 0x000e620008000a00 */
[----:B------:R2:W-:Y:S01]  /*0a90*/  STL [R1+0x24], R8 ;  /* 0x0000240801007387 */ /* 0x0005e20000100800 */
[----:B0-----:R-:W-:-:S04]  /*0aa0*/  FMUL R0, R0, 4 ;  /* 0x4080000000007820 */ /* 0x001fc80000400000 */
[C---:B-1----:R-:W-:Y:S01]  /*0ab0*/  FMUL R5, R0.reuse, UR4 ;  /* 0x0000000400057c20 */ /* 0x042fe20008400000 */
[----:B------:R-:W-:-:S04]  /*0ac0*/  FMUL R6, R0, UR5 ;  /* 0x0000000500067c20 */ /* 0x000fc80008400000 */
[----:B------:R-:W-:-:S04]  /*0ad0*/  FADD R3, |R5|, |R6| ;  /* 0x4000000605037221 */ /* 0x000fc80000000200 */
[----:B------:R-:W-:-:S05]  /*0ae0*/  VIADD R0, R3, 0x1800000 ;  /* 0x0180000003007836 */ /* 0x000fca0000000000 */
[----:B------:R-:W-:-:S04]  /*0af0*/  LOP3.LUT R0, R0, 0x7f800000, RZ, 0xc0, !PT ;  /* 0x7f80000000007812 */ /* 0x000fc800078ec0ff */
[----:B------:R-:W-:-:S13]  /*0b00*/  ISETP.GT.U32.AND P0, PT, R0, 0x1ffffff, PT ;  /* 0x01ffffff0000780c */ /* 0x000fda0003f04070 */
[----:B--2---:R-:W-:Y:S05]  /*0b10*/  @P0 BRA `(.L_x_5) ;  /* 0x0000000000140947 */ /* 0x004fea0003800000 */
[----:B------:R-:W-:Y:S02]  /*0b20*/  MOV R0, R3 ;  /* 0x0000000300007202 */ /* 0x000fe40000000f00 */
[----:B------:R-:W-:-:S07]  /*0b30*/  MOV R54, 0xb50 ;  /* 0x00000b5000367802 */ /* 0x000fce0000000f00 */
[----:B-----5:R-:W-:Y:S05]  /*0b40*/  CALL.REL.NOINC `($__internal_0_$__cuda_sm20_rcp_rn_f32_slowpath) ;  /* 0x0000007400d87944 */ /* 0x020fea0003c00000 */
[----:B------:R-:W-:Y:S01]  /*0b50*/  MOV R8, R12 ;  /* 0x0000000c00087202 */ /* 0x000fe20000000f00 */
[----:B------:R-:W-:Y:S06]  /*0b60*/  BRA `(.L_x_6) ;  /* 0x0000000000107947 */ /* 0x000fec0003800000 */
.L_x_5:
[----:B------:R-:W0:Y:S02]  /*0b70*/  MUFU.RCP R8, R3 ;  /* 0x0000000300087308 */ /* 0x000e240000001000 */
[----:B0-----:R-:W-:-:S04]  /*0b80*/  FFMA R0, R3, R8, -1 ;  /* 0xbf80000003007423 */ /* 0x001fc80000000008 */
[----:B------:R-:W-:-:S04]  /*0b90*/  FADD.FTZ R7, -R0, -RZ ;  /* 0x800000ff00077221 */ /* 0x000fc80000010100 */
[----:B------:R-:W-:-:S07]  /*0ba0*/  FFMA R8, R8, R7, R8 ;  /* 0x0000000708087223 */ /* 0x000fce0000000008 */
.L_x_6:
[-C--:B------:R-:W-:Y:S01]  /*0bb0*/  FMUL R10, R6, R8.reuse ;  /* 0x00000008060a7220 */ /* 0x080fe20000400000 */
[-C--:B------:R-:W-:Y:S01]  /*0bc0*/  FMUL R13, R5, R8.reuse ;  /* 0x00000008050d7220 */ /* 0x080fe20000400000 */
[----:B------:R-:W-:Y:S02]  /*0bd0*/  FMUL R49, RZ, R8 ;  /* 0x00000008ff317220 */ /* 0x000fe40000400000 */
[----:B------:R-:W-:-:S04]  /*0be0*/  FMUL R0, R10, R10 ;  /* 0x0000000a0a007220 */ /* 0x000fc80000400000 */
[----:B------:R-:W-:-:S05]  /*0bf0*/  FFMA R5, R13, R13, R0 ;  /* 0x0000000d0d057223 */ /* 0x000fca0000000000 */
[----:B------:R-:W-:-:S04]  /*0c00*/  IADD3 R0, PT, PT, R5, 0x1800000, RZ ;  /* 0x0180000005007810 */ /* 0x000fc80007ffe0ff */
[----:B------:R-:W-:-:S04]  /*0c10*/  LOP3.LUT R0, R0, 0x7f800000, RZ, 0xc0, !PT ;  /* 0x7f80000000007812 */ /* 0x000fc800078ec0ff */
[----:B------:R-:W-:-:S13]  /*0c20*/  ISETP.GT.U32.AND P0, PT, R0, 0x1ffffff, PT ;  /* 0x01ffffff0000780c */ /* 0x000fda0003f04070 */
[----:B------:R-:W-:Y:S05]  /*0c30*/  @P0 BRA `(.L_x_7) ;  /* 0x0000000000100947 */ /* 0x000fea0003800000 */
[----:B------:R-:W-:Y:S02]  /*0c40*/  MOV R0, R5 ;  /* 0x0000000500007202 */ /* 0x000fe40000000f00 */
[----:B------:R-:W-:-:S07]  /*0c50*/  MOV R54, 0xc70 ;  /* 0x00000c7000367802 */ /* 0x000fce0000000f00 */
[----:B-----5:R-:W-:Y:S05]  /*0c60*/  CALL.REL.NOINC `($__internal_0_$__cuda_sm20_rcp_rn_f32_slowpath) ;  /* 0x0000007400907944 */ /* 0x020fea0003c00000 */
[----:B------:R-:W-:Y:S05]  /*0c70*/  BRA `(.L_x_8) ;  /* 0x0000000000107947 */ /* 0x000fea0003800000 */
.L_x_7:
[----:B------:R-:W0:Y:S02]  /*0c80*/  MUFU.RCP R12, R5 ;  /* 0x00000005000c7308 */ /* 0x000e240000001000 */
[----:B0-----:R-:W-:-:S04]  /*0c90*/  FFMA R0, R5, R12, -1 ;  /* 0xbf80000005007423 */ /* 0x001fc8000000000c */
[----:B------:R-:W-:-:S04]  /*0ca0*/  FADD.FTZ R3, -R0, -RZ ;  /* 0x800000ff00037221 */ /* 0x000fc80000010100 */
[----:B------:R-:W-:-:S07]  /*0cb0*/  FFMA R12, R12, R3, R12 ;  /* 0x000000030c0c7223 */ /* 0x000fce000000000c */
.L_x_8:
[----:B------:R-:W0:Y:S01]  /*0cc0*/  LDC.64 R6, c[0x0][0x3b8] ;  /* 0x0000ee00ff067b82 */ /* 0x000e220000000a00 */
[----:B------:R-:W-:-:S04]  /*0cd0*/  FMUL R3, R49, R10 ;  /* 0x0000000a31037220 */ /* 0x000fc80000400000 */
[----:B------:R-:W-:-:S04]  /*0ce0*/  FFMA R3, R13, R8, R3 ;  /* 0x000000080d037223 */ /* 0x000fc80000000003 */
[----:B------:R-:W-:Y:S01]  /*0cf0*/  FMUL R50, R3, R12 ;  /* 0x0000000c03327220 */ /* 0x000fe20000400000 */
[----:B0-----:R-:W-:-:S05]  /*0d00*/  FADD R6, |R6|, |R7| ;  /* 0x4000000706067221 */ /* 0x001fca0000000200 */
[----:B------:R-:W-:-:S04]  /*0d10*/  IADD3 R0, PT, PT, R6, 0x1800000, RZ ;  /* 0x0180000006007810 */ /* 0x000fc80007ffe0ff */
[----:B------:R-:W-:Y:S01]  /*0d20*/  LOP3.LUT R5, R0, 0x7f800000, RZ, 0xc0, !PT ;  /* 0x7f80000000057812 */ /* 0x000fe200078ec0ff */
[----:B------:R-:W-:-:S03]  /*0d30*/  FMUL R0, R10, R8 ;  /* 0x000000080a007220 */ /* 0x000fc60000400000 */
[----:B------:R-:W-:Y:S01]  /*0d40*/  ISETP.GT.U32.AND P0, PT, R5, 0x1ffffff, PT ;  /* 0x01ffffff0500780c */ /* 0x000fe20003f04070 */
[----:B------:R-:W-:-:S04]  /*0d50*/  FFMA R49, R49, R13, -R0 ;  /* 0x0000000d31317223 */ /* 0x000fc80000000800 */
[----:B------:R-:W-:-:S08]  /*0d60*/  FMUL R49, R49, R12 ;  /* 0x0000000c31317220 */ /* 0x000fd00000400000 */
[----:B------:R-:W-:Y:S05]  /*0d70*/  @P0 BRA `(.L_x_9) ;  /* 0x0000000000140947 */ /* 0x000fea0003800000 */
[----:B------:R-:W-:Y:S01]  /*0d80*/  IMAD.MOV.U32 R0, RZ, RZ, R6 ;  /* 0x000000ffff007224 */ /* 0x000fe200078e0006 */
[----:B------:R-:W-:-:S07]  /*0d90*/  MOV R54, 0xdb0 ;  /* 0x00000db000367802 */ /* 0x000fce0000000f00 */
[----:B-----5:R-:W-:Y:S05]  /*0da0*/  CALL.REL.NOINC `($__internal_0_$__cuda_sm20_rcp_rn_f32_slowpath) ;  /* 0x0000007400407944 */ /* 0x020fea0003c00000 */
[----:B------:R-:W-:Y:S01]  /*0db0*/  MOV R5, R12 ;  /* 0x0000000c00057202 */ /* 0x000fe20000000f00 */
[----:B------:R-:W-:Y:S06]  /*0dc0*/  BRA `(.L_x_10) ;  /* 0x0000000000107947 */ /* 0x000fec0003800000 */
.L_x_9:
[----:B------:R-:W0:Y:S02]  /*0dd0*/  MUFU.RCP R5, R6 ;  /* 0x0000000600057308 */ /* 0x000e240000001000 */
[----:B0-----:R-:W-:-:S04]  /*0de0*/  FFMA R0, R6, R5, -1 ;  /* 0xbf80000006007423 */ /* 0x001fc80000000005 */
[----:B------:R-:W-:-:S04]  /*0df0*/  FADD.FTZ R0, -R0, -RZ ;  /* 0x800000ff00007221 */ /* 0x000fc80000010100 */
[----:B------:R-:W-:-:S07]  /*0e00*/  FFMA R5, R5, R0, R5 ;  /* 0x0000000005057223 */ /* 0x000fce0000000005 */
.L_x_10:
[----:B------:R-:W0:Y:S02]  /*0e10*/  LDCU.64 UR4, c[0x0][0x3b8] ;  /* 0x00007700ff0477ac */ /* 0x000e240008000a00 */
[C---:B0-----:R-:W-:Y:S01]  /*0e20*/  FMUL R6, R5.reuse, UR5 ;  /* 0x0000000505067c20 */ /* 0x041fe20008400000 */
[----:B------:R-:W-:Y:S01]  /*0e30*/  FMUL R8, R5, UR4 ;  /* 0x0000000405087c20 */ /* 0x000fe20008400000 */
[----:B------:R-:W0:Y:S02]  /*0e40*/  LDCU.64 UR4, c[0x0][0x3c0] ;  /* 0x00007800ff0477ac */ /* 0x000e240008000a00 */
[----:B------:R-:W-:-:S04]  /*0e50*/  FMUL R3, R6, R6 ;  /* 0x0000000606037220 */ /* 0x000fc80000400000 */
[----:B------:R-:W-:-:S05]  /*0e60*/  FFMA R7, R8, R8, R3 ;  /* 0x0000000808077223 */ /* 0x000fca0000000003 */
[----:B------:R-:W-:-:S04]  /*0e70*/  IADD3 R0, PT, PT, R7, 0x1800000, RZ ;  /* 0x0180000007007810 */ /* 0x000fc80007ffe0ff */
[----:B------:R-:W-:Y:S01]  /*0e80*/  LOP3.LUT R0, R0, 0x7f800000, RZ, 0xc0, !PT ;  /* 0x7f80000000007812 */ /* 0x000fe200078ec0ff */
[----:B0-----:R-:W-:-:S03]  /*0e90*/  FMUL R14, R5, UR4 ;  /* 0x00000004050e7c20 */ /* 0x001fc60008400000 */
[----:B------:R-:W-:Y:S01]  /*0ea0*/  ISETP.GT.U32.AND P0, PT, R0, 0x1ffffff, PT ;  /* 0x01ffffff0000780c */ /* 0x000fe20003f04070 */
[----:B------:R-:W-:-:S12]  /*0eb0*/  FMUL R16, R5, UR5 ;  /* 0x0000000505107c20 */ /* 0x000fd80008400000 */
[----:B------:R-:W-:Y:S05]  /*0ec0*/  @P0 BRA `(.L_x_11) ;  /* 0x0000000000140947 */ /* 0x000fea0003800000 */
[----:B------:R-:W-:Y:S02]  /*0ed0*/  MOV R0, R7 ;  /* 0x0000000700007202 */ /* 0x000fe40000000f00 */
[----:B------:R-:W-:-:S07]  /*0ee0*/  MOV R54, 0xf00 ;  /* 0x00000f0000367802 */ /* 0x000fce0000000f00 */
[----:B-----5:R-:W-:Y:S05]  /*0ef0*/  CALL.REL.NOINC `($__internal_0_$__cuda_sm20_rcp_rn_f32_slowpath) ;  /* 0x0000007000ec7944 */ /* 0x020fea0003c00000 */
[----:B------:R-:W-:Y:S01]  /*0f00*/  MOV R10, R12 ;  /* 0x0000000c000a7202 */ /* 0x000fe20000000f00 */
[----:B------:R-:W-:Y:S06]  /*0f10*/  BRA `(.L_x_12) ;  /* 0x0000000000107947 */ /* 0x000fec0003800000 */
.L_x_11:
[----:B------:R-:W0:Y:S02]  /*0f20*/  MUFU.RCP R10, R7 ;  /* 0x00000007000a7308 */ /* 0x000e240000001000 */
[----:B0-----:R-:W-:-:S04]  /*0f30*/  FFMA R0, R7, R10, -1 ;  /* 0xbf80000007007423 */ /* 0x001fc8000000000a */
[----:B------:R-:W-:-:S04]  /*0f40*/  FADD.FTZ R3, -R0, -RZ ;  /* 0x800000ff00037221 */ /* 0x000fc80000010100 */
[----:B------:R-:W-:-:S07]  /*0f50*/  FFMA R10, R10, R3, R10 ;  /* 0x000000030a0a7223 */ /* 0x000fce000000000a */
.L_x_12:
[----:B------:R-:W0:Y:S01]  /*0f60*/  LDC.64 R12, c[0x0][0x3c0] ;  /* 0x0000f000ff0c7b82 */ /* 0x000e220000000a00 */
[----:B------:R-:W-:-:S04]  /*0f70*/  FMUL R7, R14, R6 ;  /* 0x000000060e077220 */ /* 0x000fc80000400000 */
[----:B------:R-:W-:-:S04]  /*0f80*/  FFMA R7, R16, R8, -R7 ;  /* 0x0000000810077223 */ /* 0x000fc80000000807 */
[----:B------:R-:W-:Y:S01]  /*0f90*/  FMUL R47, R7, R10 ;  /* 0x0000000a072f7220 */ /* 0x000fe20000400000 */
[----:B0-----:R-:W-:-:S05]  /*0fa0*/  FADD R0, |R12|, |R13| ;  /* 0x4000000d0c007221 */ /* 0x001fca0000000200 */
[----:B------:R-:W-:-:S04]  /*0fb0*/  IADD3 R3, PT, PT, R0, 0x1800000, RZ ;  /* 0x0180000000037810 */ /* 0x000fc80007ffe0ff */
[----:B------:R-:W-:Y:S01]  /*0fc0*/  LOP3.LUT R9, R3, 0x7f800000, RZ, 0xc0, !PT ;  /* 0x7f80000003097812 */ /* 0x000fe200078ec0ff */
[----:B------:R-:W-:-:S03]  /*0fd0*/  FMUL R3, R16, R6 ;  /* 0x0000000610037220 */ /* 0x000fc60000400000 */
[----:B------:R-:W-:Y:S01]  /*0fe0*/  ISETP.GT.U32.AND P0, PT, R9, 0x1ffffff, PT ;  /* 0x01ffffff0900780c */ /* 0x000fe20003f04070 */
[----:B------:R-:W-:-:S04]  /*0ff0*/  FFMA R3, R14, R8, R3 ;  /* 0x000000080e037223 */ /* 0x000fc80000000003 */
[----:B------:R-:W-:-:S08]  /*1000*/  FMUL R48, R3, R10 ;  /* 0x0000000a03307220 */ /* 0x000fd00000400000 */
[----:B------:R-:W-:Y:S05]  /*1010*/  @P0 BRA `(.L_x_13) ;  /* 0x0000000000100947 */ /* 0x000fea0003800000 */
[----:B------:R-:W-:-:S07]  /*1020*/  MOV R54, 0x1040 ;  /* 0x0000104000367802 */ /* 0x000fce0000000f00 */
[----:B-----5:R-:W-:Y:S05]  /*1030*/  CALL.REL.NOINC `($__internal_0_$__cuda_sm20_rcp_rn_f32_slowpath) ;  /* 0x00000070009c7944 */ /* 0x020fea0003c00000 */
[----:B------:R-:W-:Y:S01]  /*1040*/  IMAD.MOV.U32 R16, RZ, RZ, R12 ;  /* 0x000000ffff107224 */ /* 0x000fe200078e000c */
[----:B------:R-:W-:Y:S06]  /*1050*/  BRA `(.L_x_14) ;  /* 0x0000000000107947 */ /* 0x000fec0003800000 */
.L_x_13:
[----:B------:R-:W0:Y:S02]  /*1060*/  MUFU.RCP R3, R0 ;  /* 0x0000000000037308 */ /* 0x000e240000001000 */
[----:B0-----:R-:W-:-:S04]  /*1070*/  FFMA R7, R0, R3, -1 ;  /* 0xbf80000000077423 */ /* 0x001fc80000000003 */
[----:B------:R-:W-:-:S04]  /*1080*/  FADD.FTZ R16, -R7, -RZ ;  /* 0x800000ff07107221 */ /* 0x000fc80000010100 */
[----:B------:R-:W-:-:S07]  /*1090*/  FFMA R16, R3, R16, R3 ;  /* 0x0000001003107223 */ /* 0x000fce0000000003 */
.L_x_14:
        /* <DEDUP_REMOVED lines=15> */
[----:B------:R-:W-:Y:S05]  /*1190*/  BRA `(.L_x_16) ;  /* 0x0000000000107947 */ /* 0x000fea0003800000 */
.L_x_15:
[----:B------:R-:W0:Y:S02]  /*11a0*/  MUFU.RCP R12, R7 ;  /* 0x00000007000c7308 */ /* 0x000e240000001000 */
[----:B0-----:R-:W-:-:S04]  /*11b0*/  FFMA R0, R7, R12, -1 ;  /* 0xbf80000007007423 */ /* 0x001fc8000000000c */
[----:B------:R-:W-:-:S04]  /*11c0*/  FADD.FTZ R3, -R0, -RZ ;  /* 0x800000ff00037221 */ /* 0x000fc80000010100 */
[----:B------:R-:W-:-:S07]  /*11d0*/  FFMA R12, R12, R3, R12 ;  /* 0x000000030c0c7223 */ /* 0x000fce000000000c */
.L_x_16:
[----:B------:R-:W0:Y:S01]  /*11e0*/  LDCU UR4, c[0x0][0x3d4] ;  /* 0x00007a80ff0477ac */ /* 0x000e220008000800 */
[----:B------:R-:W-:Y:S01]  /*11f0*/  FMUL R7, RZ, -R16 ;  /* 0x80000010ff077220 */ /* 0x000fe20000400000 */
[-C--:B------:R-:W-:Y:S01]  /*1200*/  FMUL R0, R15, R14.reuse ;  /* 0x0000000e0f007220 */ /* 0x080fe20000400000 */
[----:B------:R-:W-:Y:S02]  /*1210*/  FMUL R9, RZ, -R5 ;  /* 0x80000005ff097220 */ /* 0x000fe40000400000 */
[----:B------:R-:W-:Y:S01]  /*1220*/  FMUL R18, R14, R7 ;  /* 0x000000070e127220 */ /* 0x000fe20000400000 */
[C---:B------:R-:W-:Y:S01]  /*1230*/  FFMA R3, R17.reuse, R13, R0 ;  /* 0x0000000d11037223 */ /* 0x040fe20000000000 */
[----:B------:R-:W-:Y:S01]  /*1240*/  FMUL R0, R17, R14 ;  /* 0x0000000e11007220 */ /* 0x000fe20000400000 */
[----:B------:R-:W-:Y:S02]  /*1250*/  FMUL R17, R6, R9 ;  /* 0x0000000906117220 */ /* 0x000fe40000400000 */
[----:B------:R-:W-:Y:S01]  /*1260*/  FMUL R36, R3, R12 ;  /* 0x0000000c03247220 */ /* 0x000fe20000400000 */
[----:B------:R-:W-:-:S04]  /*1270*/  FFMA R37, R15, R13, -R0 ;  /* 0x0000000d0f257223 */ /* 0x000fc80000000800 */
[----:B------:R-:W-:Y:S01]  /*1280*/  FMUL R37, R37, R12 ;  /* 0x0000000c25257220 */ /* 0x000fe20000400000 */
[----:B0-----:R-:W-:Y:S01]  /*1290*/  FMUL R16, R16, -UR4 ;  /* 0x8000000410107c20 */ /* 0x001fe20008400000 */
[----:B------:R-:W-:-:S03]  /*12a0*/  FMUL R11, R5, -UR4 ;  /* 0x80000004050b7c20 */ /* 0x000fc60008400000 */
[-C--:B------:R-:W-:Y:S01]  /*12b0*/  FFMA R5, R13, R16.reuse, -R18 ;  /* 0x000000100d057223 */ /* 0x080fe20000000812 */
[-C--:B------:R-:W-:Y:S01]  /*12c0*/  FMUL R18, R6, R11.reuse ;  /* 0x0000000b06127220 */ /* 0x080fe20000400000 */
[----:B------:R-:W-:Y:S01]  /*12d0*/  FMUL R14, R14, R16 ;  /* 0x000000100e0e7220 */ /* 0x000fe20000400000 */
[C---:B------:R-:W-:Y:S01]  /*12e0*/  FFMA R17, R8.reuse, R11, -R17 ;  /* 0x0000000b08117223 */ /* 0x040fe20000000811 */
[----:B------:R-:W-:Y:S01]  /*12f0*/  FMUL R6, R5, R12 ;  /* 0x0000000c05067220 */ /* 0x000fe20000400000 */
[----:B------:R-:W-:Y:S01]  /*1300*/  FFMA R9, R8, R9, R18 ;  /* 0x0000000908097223 */ /* 0x000fe20000000012 */
[----:B------:R-:W-:Y:S01]  /*1310*/  FFMA R7, R13, R7, R14 ;  /* 0x000000070d077223 */ /* 0x000fe2000000000e */
[-C--:B------:R-:W-:Y:S01]  /*1320*/  FMUL R0, R17, R10.reuse ;  /* 0x0000000a11007220 */ /* 0x080fe20000400000 */
[-C--:B------:R-:W-:Y:S01]  /*1330*/  FMUL R45, R6, R51.reuse ;  /* 0x00000033062d7220 */ /* 0x080fe20000400000 */
[----:B------:R-:W-:Y:S01]  /*1340*/  FMUL R44, R9, R10 ;  /* 0x0000000a092c7220 */ /* 0x000fe20000400000 */
[----:B------:R-:W-:Y:S01]  /*1350*/  FMUL R46, R7, R12 ;  /* 0x0000000c072e7220 */ /* 0x000fe20000400000 */
[----:B------:R-:W-:-:S02]  /*1360*/  FMUL R43, R0, R51 ;  /* 0x00000033002b7220 */ /* 0x000fc40000400000 */
[----:B------:R-:W-:Y:S01]  /*1370*/  LOP3.LUT P0, R5, R45, 0x7fffffff, RZ, 0xc0, !PT ;  /* 0x7fffffff2d057812 */ /* 0x000fe2000780c0ff */
[-C--:B------:R-:W-:Y:S01]  /*1380*/  FMUL R46, R46, R51.reuse ;  /* 0x000000332e2e7220 */ /* 0x080fe20000400000 */
[----:B------:R-:W-:-:S11]  /*1390*/  FMUL R44, R44, R51 ;  /* 0x000000332c2c7220 */ /* 0x000fd60000400000 */
[----:B------:R-:W-:Y:S05]  /*13a0*/  @P0 BRA `(.L_x_17) ;  /* 0x0000000000300947 */ /* 0x000fea0003800000 */
[----:B------:R-:W-:Y:S01]  /*13b0*/  HFMA2 R3, -RZ, RZ, 0.96630859375, -0.0022525787353515625 ;  /* 0x3bbb989dff037431 */ /* 0x000fe200000001ff */
[----:B------:R-:W-:Y:S01]  /*13c0*/  MOV R5, 0x437c0000 ;  /* 0x437c000000057802 */ /* 0x000fe20000000f00 */
[----:B------:R-:W-:-:S03]  /*13d0*/  IMAD.MOV.U32 R42, RZ, RZ, R45 ;  /* 0x000000ffff2a7224 */ /* 0x000fc600078e002d */
[----:B------:R-:W-:-:S04]  /*13e0*/  FFMA.SAT R0, R46, R3, 0.5 ;  /* 0x3f0000002e007423 */ /* 0x000fc80000002003 */
[----:B------:R-:W-:-:S04]  /*13f0*/  FFMA.RM R0, R0, R5, 12582913 ;  /* 0x4b40000100007423 */ /* 0x000fc80000004005 */
[C---:B------:R-:W-:Y:S01]  /*1400*/  FADD R3, R0.reuse, -12583039 ;  /* 0xcb40007f00037421 */ /* 0x040fe20000000000 */
[----:B------:R-:W-:-:S03]  /*1410*/  SHF.L.U32 R0, R0, 0x17, RZ ;  /* 0x0000001700007819 */ /* 0x000fc600000006ff */
[----:B------:R-:W-:-:S04]  /*1420*/  FFMA R3, R46, 1.4426950216293334961, -R3 ;  /* 0x3fb8aa3b2e037823 */ /* 0x000fc80000000803 */
[----:B------:R-:W-:-:S06]  /*1430*/  FFMA R3, R46, 1.925963033500011079e-08, R3 ;  /* 0x32a570602e037823 */ /* 0x000fcc0000000003 */
[----:B------:R-:W0:Y:S02]  /*1440*/  MUFU.EX2 R3, R3 ;  /* 0x0000000300037308 */ /* 0x000e240000000800 */
[----:B0-----:R-:W-:Y:S01]  /*1450*/  FMUL R41, R0, R3 ;  /* 0x0000000300297220 */ /* 0x001fe20000400000 */
[----:B------:R-:W-:Y:S06]  /*1460*/  BRA `(.L_x_18) ;  /* 0x0000002000307947 */ /* 0x000fec0003800000 */
.L_x_17:
[----:B------:R-:W-:-:S13]  /*1470*/  LOP3.LUT P0, R0, R46, 0x7fffffff, RZ, 0xc0, !PT ;  /* 0x7fffffff2e007812 */ /* 0x000fda000780c0ff */
[----:B------:R-:W-:Y:S05]  /*1480*/  @P0 BRA `(.L_x_19) ;  /* 0x0000000800740947 */ /* 0x000fea0003800000 */
[C---:B------:R-:W-:Y:S01]  /*1490*/  FMUL R0, R45.reuse, 0.63661974668502807617 ;  /* 0x3f22f9832d007820 */ /* 0x040fe20000400000 */
[----:B------:R-:W-:-:S05]  /*14a0*/  FSETP.GE.AND P0, PT, |R45|, 105615, PT ;  /* 0x47ce47802d00780b */ /* 0x000fca0003f06200 */
[----:B------:R-:W0:Y:S02]  /*14b0*/  F2I.NTZ R0, R0 ;  /* 0x0000000000007305 */ /* 0x000e240000203100 */
[-C--:B0-----:R-:W-:Y:S02]  /*14c0*/  I2FP.F32.S32 R42, R0.reuse ;  /* 0x00000000002a7245 */ /* 0x081fe40000201400 */
[----:B------:R-:W-:-:S03]  /*14d0*/  MOV R7, R0 ;  /* 0x0000000000077202 */ /* 0x000fc60000000f00 */
[----:B------:R-:W-:-:S04]  /*14e0*/  FFMA R3, R42, -1.5707962512969970703, R45 ;  /* 0xbfc90fda2a037823 */ /* 0x000fc8000000002d */
[----:B------:R-:W-:-:S04]  /*14f0*/  FFMA R3, R42, -7.5497894158615963534e-08, R3 ;  /* 0xb3a221682a037823 */ /* 0x000fc80000000003 */
[----:B------:R-:W-:-:S05]  /*1500*/  FFMA R42, R42, -5.3903029534742383927e-15, R3 ;  /* 0xa7c234c52a2a7823 */ /* 0x000fca0000000003 */
[----:B------:R-:W-:Y:S01]  /*1510*/  MOV R3, R42 ;  /* 0x0000002a00037202 */ /* 0x000fe20000000f00 */
[----:B------:R-:W-:Y:S06]  /*1520*/  @!P0 BRA `(.L_x_20) ;  /* 0x0000000000dc8947 */ /* 0x000fec0003800000 */
[----:B------:R-:W-:-:S13]  /*1530*/  FSETP.NEU.AND P0, PT, |R45|, +INF , PT ;  /* 0x7f8000002d00780b */ /* 0x000fda0003f0d200 */
[----:B------:R-:W-:Y:S01]  /*1540*/  @!P0 FMUL R3, RZ, R45 ;  /* 0x0000002dff038220 */ /* 0x000fe20000400000 */
[----:B------:R-:W-:Y:S01]  /*1550*/  @!P0 MOV R0, RZ ;  /* 0x000000ff00008202 */ /* 0x000fe20000000f00 */
[----:B------:R-:W-:Y:S06]  /*1560*/  @!P0 BRA `(.L_x_20) ;  /* 0x0000000000cc8947 */ /* 0x000fec0003800000 */
[----:B------:R-:W-:Y:S01]  /*1570*/  SHF.L.U32 R3, R45, 0x8, RZ ;  /* 0x000000082d037819 */ /* 0x000fe200000006ff */
[----:B------:R-:W-:Y:S02]  /*1580*/  HFMA2 R8, -RZ, RZ, 0, 0 ;  /* 0x00000000ff087431 */ /* 0x000fe400000001ff */
[----:B------:R-:W-:Y:S01]  /*1590*/  IMAD.MOV.U32 R5, RZ, RZ, RZ ;  /* 0x000000ffff057224 */ /* 0x000fe200078e00ff */
[----:B------:R-:W-:Y:S01]  /*15a0*/  MOV R0, R1 ;  /* 0x0000000100007202 */ /* 0x000fe20000000f00 */
[----:B------:R-:W0:Y:S01]  /*15b0*/  LDCU.64 UR8, c[0x4][0xe0] ;  /* 0x01001c00ff0877ac */ /* 0x000e220008000a00 */
[----:B------:R-:W-:Y:S01]  /*15c0*/  LOP3.LUT R9, R3, 0x80000000, RZ, 0xfc, !PT ;  /* 0x8000000003097812 */ /* 0x000fe200078efcff */
[----:B------:R-:W-:-:S06]  /*15d0*/  UMOV UR4, URZ ;  /* 0x000000ff00047c82 */ /* 0x000fcc0008000000 */
.L_x_21:
[----:B0-----:R-:W-:Y:S02]  /*15e0*/  MOV R12, UR8 ;  /* 0x00000008000c7c02 */ /* 0x001fe40008000f00 */
[----:B------:R-:W-:-:S05]  /*15f0*/  MOV R13, UR9 ;  /* 0x00000009000d7c02 */ /* 0x000fca0008000f00 */
[----:B------:R-:W2:Y:S01]  /*1600*/  LDG.E.CONSTANT R10, desc[UR6][R12.64] ;  /* 0x000000060c0a7981 */ /* 0x000ea2000c1e9900 */
[----:B------:R-:W-:Y:S02]  /*1610*/  UIADD3 UR8, UP0, UPT, UR8, 0x4, URZ ;  /* 0x0000000408087890 */ /* 0x000fe4000ff1e0ff */
[----:B------:R-:W-:Y:S02]  /*1620*/  UIADD3 UR4, UPT, UPT, UR4, 0x1, URZ ;  /* 0x0000000104047890 */ /* 0x000fe4000fffe0ff */
[----:B------:R-:W-:Y:S02]  /*1630*/  UIADD3.X UR9, UPT, UPT, URZ, UR9, URZ, UP0, !UPT ;  /* 0x00000009ff097290 */ /* 0x000fe400087fe4ff */
[----:B------:R-:W-:Y:S01]  /*1640*/  UISETP.NE.AND UP0, UPT, UR4, 0x6, UPT ;  /* 0x000000060400788c */ /* 0x000fe2000bf05270 */
[----:B--2---:R-:W-:-:S03]  /*1650*/  IMAD.WIDE.U32 R10, R10, R9, RZ ;  /* 0x000000090a0a7225 */ /* 0x004fc600078e00ff */
[----:B------:R-:W-:-:S04]  /*1660*/  IADD3 R3, P0, PT, R10, R8, RZ ;  /* 0x000000080a037210 */ /* 0x000fc80007f1e0ff */
[----:B------:R-:W-:Y:S01]  /*1670*/  IADD3.X R8, PT, PT, R11, R5, RZ, P0, !PT ;  /* 0x000000050b087210 */ /* 0x000fe200007fe4ff */
[----:B------:R0:W-:Y:S02]  /*1680*/  STL [R0], R3 ;  /* 0x0000000300007387 */ /* 0x0001e40000100800 */
[----:B0-----:R-:W-:Y:S01]  /*1690*/  IADD3 R0, PT, PT, R0, 0x4, RZ ;  /* 0x0000000400007810 */ /* 0x001fe20007ffe0ff */
[----:B------:R-:W-:Y:S06]  /*16a0*/  BRA.U UP0, `(.L_x_21) ;  /* 0xfffffffd00cc7547 */ /* 0x000fec000b83ffff */
[----:B------:R-:W-:Y:S01]  /*16b0*/  SHF.R.U32.HI R5, RZ, 0x17, R45 ;  /* 0x00000017ff057819 */ /* 0x000fe2000001162d */
[----:B------:R0:W-:Y:S03]  /*16c0*/  STL [R1+0x18], R8 ;  /* 0x0000180801007387 */ /* 0x0001e60000100800 */
[C---:B------:R-:W-:Y:S02]  /*16d0*/  LOP3.LUT R0, R5.reuse, 0xe0, RZ, 0xc0, !PT ;  /* 0x000000e005007812 */ /* 0x040fe400078ec0ff */
[----:B------:R-:W-:-:S03]  /*16e0*/  LOP3.LUT P0, RZ, R5, 0x1f, RZ, 0xc0, !PT ;  /* 0x0000001f05ff7812 */ /* 0x000fc6000780c0ff */
[----:B------:R-:W-:-:S05]  /*16f0*/  VIADD R0, R0, 0xffffff80 ;  /* 0xffffff8000007836 */ /* 0x000fca0000000000 */
[----:B------:R-:W-:-:S05]  /*1700*/  SHF.R.U32.HI R0, RZ, 0x5, R0 ;  /* 0x00000005ff007819 */ /* 0x000fca0000011600 */
[----:B------:R-:W-:-:S05]  /*1710*/  IMAD R9, R0, -0x4, R1 ;  /* 0xfffffffc00097824 */ /* 0x000fca00078e0201 */
[----:B------:R-:W2:Y:S04]  /*1720*/  LDL R0, [R9+0x18] ;  /* 0x0000180009007983 */ /* 0x000ea80000100800 */
[----:B------:R-:W2:Y:S04]  /*1730*/  LDL R3, [R9+0x14] ;  /* 0x0000140009037983 */ /* 0x000ea80000100800 */
[----:B------:R-:W3:Y:S01]  /*1740*/  @P0 LDL R6, [R9+0x10] ;  /* 0x0000100009060983 */ /* 0x000ee20000100800 */
[----:B------:R-:W-:Y:S01]  /*1750*/  LOP3.LUT R5, R5, 0x1f, RZ, 0xc0, !PT ;  /* 0x0000001f05057812 */ /* 0x000fe200078ec0ff */
[----:B------:R-:W-:Y:S01]  /*1760*/  UMOV UR4, 0x54442d19 ;  /* 0x54442d1900047882 */ /* 0x000fe20000000000 */
[----:B------:R-:W-:-:S02]  /*1770*/  UMOV UR5, 0x3bf921fb ;  /* 0x3bf921fb00057882 */ /* 0x000fc40000000000 */
[-C--:B--2---:R-:W-:Y:S02]  /*1780*/  @P0 SHF.L.W.U32.HI R0, R3, R5.reuse, R0 ;  /* 0x0000000503000219 */ /* 0x084fe40000010e00 */
[----:B---3--:R-:W-:Y:S02]  /*1790*/  @P0 SHF.L.W.U32.HI R3, R6, R5, R3 ;  /* 0x0000000506030219 */ /* 0x008fe40000010e03 */
[----:B------:R-:W-:Y:S02]  /*17a0*/  ISETP.GE.AND P0, PT, R45, RZ, PT ;  /* 0x000000ff2d00720c */ /* 0x000fe40003f06270 */
[C---:B------:R-:W-:Y:S02]  /*17b0*/  SHF.L.W.U32.HI R6, R3.reuse, 0x2, R0 ;  /* 0x0000000203067819 */ /* 0x040fe40000010e00 */
[----:B------:R-:W-:Y:S02]  /*17c0*/  SHF.L.U32 R3, R3, 0x2, RZ ;  /* 0x0000000203037819 */ /* 0x000fe400000006ff */
[----:B------:R-:W-:-:S04]  /*17d0*/  SHF.R.S32.HI R5, RZ, 0x1f, R6 ;  /* 0x0000001fff057819 */ /* 0x000fc80000011406 */
[C---:B------:R-:W-:Y:S02]  /*17e0*/  LOP3.LUT R10, R5.reuse, R3, RZ, 0x3c, !PT ;  /* 0x00000003050a7212 */ /* 0x040fe400078e3cff */
[----:B------:R-:W-:Y:S02]  /*17f0*/  LOP3.LUT R11, R5, R6, RZ, 0x3c, !PT ;  /* 0x00000006050b7212 */ /* 0x000fe400078e3cff */
[----:B------:R-:W-:Y:S02]  /*1800*/  SHF.R.U32.HI R3, RZ, 0x1e, R0 ;  /* 0x0000001eff037819 */ /* 0x000fe40000011600 */
[C---:B------:R-:W-:Y:S02]  /*1810*/  LOP3.LUT R5, R6.reuse, R45, RZ, 0x3c, !PT ;  /* 0x0000002d06057212 */ /* 0x040fe400078e3cff */
[----:B------:R-:W0:Y:S01]  /*1820*/  I2F.F64.S64 R10, R10 ;  /* 0x0000000a000a7312 */ /* 0x000e220000301c00 */
[----:B------:R-:W-:Y:S02]  /*1830*/  LEA.HI R0, R6, R3, RZ, 0x1 ;  /* 0x0000000306007211 */ /* 0x000fe400078f08ff */
[----:B------:R-:W-:-:S02]  /*1840*/  ISETP.GE.AND P1, PT, R5, RZ, PT ;  /* 0x000000ff0500720c */ /* 0x000fc40003f26270 */
[----:B------:R-:W-:-:S04]  /*1850*/  IADD3 R3, PT, PT, -R0, RZ, RZ ;  /* 0x000000ff00037210 */ /* 0x000fc80007ffe1ff */
[----:B------:R-:W-:Y:S01]  /*1860*/  @!P0 MOV R0, R3 ;  /* 0x0000000300008202 */ /* 0x000fe20000000f00 */
[----:B0-----:R-:W-:-:S10]  /*1870*/  DMUL R8, R10, UR4 ;  /* 0x000000040a087c28 */ /* 0x001fd40008000000 */
[----:B------:R-:W0:Y:S02]  /*1880*/  F2F.F32.F64 R8, R8 ;  /* 0x0000000800087310 */ /* 0x000e240000301000 */
[----:B0-----:R-:W-:-:S07]  /*1890*/  FSEL R3, -R8, R8, !P1 ;  /* 0x0000000808037208 */ /* 0x001fce0004800100 */
.L_x_20:
[----:B------:R-:W-:Y:S01]  /*18a0*/  MOV R9, 0x37cbac00 ;  /* 0x37cbac0000097802 */ /* 0x000fe20000000f00 */
[----:B------:R-:W-:Y:S01]  /*18b0*/  FMUL R6, R3, R3 ;  /* 0x0000000303067220 */ /* 0x000fe20000400000 */
[C---:B------:R-:W-:Y:S01]  /*18c0*/  LOP3.LUT R8, R0.reuse, 0x1, RZ, 0xc0, !PT ;  /* 0x0000000100087812 */ /* 0x040fe200078ec0ff */
[----:B------:R-:W-:Y:S01]  /*18d0*/  VIADD R0, R0, 0x1 ;  /* 0x0000000100007836 */ /* 0x000fe20000000000 */
[----:B------:R-:W-:Y:S01]  /*18e0*/  MOV R11, 0x3c0885e4 ;  /* 0x3c0885e4000b7802 */ /* 0x000fe20000000f00 */
[----:B------:R-:W-:Y:S01]  /*18f0*/  FFMA R5, R6, R9, -0.0013887860113754868507 ;  /* 0xbab607ed06057423 */ /* 0x000fe20000000009 */
[----:B------:R-:W-:Y:S02]  /*1900*/  ISETP.NE.U32.AND P0, PT, R8, 0x1, PT ;  /* 0x000000010800780c */ /* 0x000fe40003f05070 */
[----:B------:R-:W-:Y:S02]  /*1910*/  MOV R8, 0x3e2aaaa8 ;  /* 0x3e2aaaa800087802 */ /* 0x000fe40000000f00 */
[----:B------:R-:W-:-:S02]  /*1920*/  FSEL R5, R5, -0.00019574658654164522886, P0 ;  /* 0xb94d415305057808 */ /* 0x000fc40000000000 */
[----:B------:R-:W-:Y:S02]  /*1930*/  FSEL R11, R11, 0.041666727513074874878, !P0 ;  /* 0x3d2aaabb0b0b7808 */ /* 0x000fe40004000000 */
[----:B------:R-:W-:Y:S02]  /*1940*/  FSEL R41, R3, 1, !P0 ;  /* 0x3f80000003297808 */ /* 0x000fe40004000000 */
[----:B------:R-:W-:Y:S01]  /*1950*/  FSEL R8, -R8, -0.4999999701976776123, !P0 ;  /* 0xbeffffff08087808 */ /* 0x000fe20004000100 */
[----:B------:R-:W-:Y:S01]  /*1960*/  FFMA R5, R6, R5, R11 ;  /* 0x0000000506057223 */ /* 0x000fe2000000000b */
[----:B------:R-:W-:Y:S02]  /*1970*/  FSETP.GE.AND P0, PT, |R45|, 105615, PT ;  /* 0x47ce47802d00780b */ /* 0x000fe40003f06200 */
[----:B------:R-:W-:Y:S01]  /*1980*/  LOP3.LUT P1, RZ, R0, 0x2, RZ, 0xc0, !PT ;  /* 0x0000000200ff7812 */ /* 0x000fe2000782c0ff */
[C---:B------:R-:W-:Y:S01]  /*1990*/  FFMA R0, R6.reuse, R41, RZ ;  /* 0x0000002906007223 */ /* 0x040fe200000000ff */
[----:B------:R-:W-:-:S04]  /*19a0*/  FFMA R5, R6, R5, R8 ;  /* 0x0000000506057223 */ /* 0x000fc80000000008 */
[----:B------:R-:W-:-:S07]  /*19b0*/  FFMA R41, R0, R5, R41 ;  /* 0x0000000500297223 */ /* 0x000fce0000000029 */
[----:B------:R-:W-:Y:S01]  /*19c0*/  @P1 FADD R41, RZ, -R41 ;  /* 0x80000029ff291221 */ /* 0x000fe20000000000 */
[----:B------:R-:W-:Y:S06]  /*19d0*/  @!P0 BRA `(.L_x_22) ;  /* 0x0000000000dc8947 */ /* 0x000fec0003800000 */
[----:B------:R-:W-:-:S13]  /*19e0*/  FSETP.NEU.AND P0, PT, |R45|, +INF , PT ;  /* 0x7f8000002d00780b */ /* 0x000fda0003f0d200 */
[----:B------:R-:W-:Y:S01]  /*19f0*/  @!P0 FMUL R42, RZ, R45 ;  /* 0x0000002dff2a8220 */ /* 0x000fe20000400000 */
[----:B------:R-:W-:Y:S01]  /*1a00*/  @!P0 MOV R7, RZ ;  /* 0x000000ff00078202 */ /* 0x000fe20000000f00 */
[----:B------:R-:W-:Y:S06]  /*1a10*/  @!P0 BRA `(.L_x_22) ;  /* 0x0000000000cc8947 */ /* 0x000fec0003800000 */
[----:B------:R-:W-:Y:S01]  /*1a20*/  SHF.L.U32 R3, R45, 0x8, RZ ;  /* 0x000000082d037819 */ /* 0x000fe200000006ff */
[----:B------:R-:W-:Y:S01]  /*1a30*/  HFMA2 R8, -RZ, RZ, 0, 0 ;  /* 0x00000000ff087431 */ /* 0x000fe200000001ff */
[----:B------:R-:W-:Y:S01]  /*1a40*/  MOV R5, RZ ;  /* 0x000000ff00057202 */ /* 0x000fe20000000f00 */
[----:B------:R-:W-:Y:S01]  /*1a50*/  IMAD.MOV.U32 R0, RZ, RZ, R1 ;  /* 0x000000ffff007224 */ /* 0x000fe200078e0001 */
[----:B------:R-:W-:Y:S01]  /*1a60*/  LOP3.LUT R13, R3, 0x80000000, RZ, 0xfc, !PT ;  /* 0x80000000030d7812 */ /* 0x000fe200078efcff */
[----:B------:R-:W0:Y:S01]  /*1a70*/  LDCU.64 UR8, c[0x4][0xe0] ;  /* 0x01001c00ff0877ac */ /* 0x000e220008000a00 */
[----:B------:R-:W-:-:S05]  /*1a80*/  UMOV UR4, URZ ;  /* 0x000000ff00047c82 */ /* 0x000fca0008000000 */
.L_x_23:
        /* <DEDUP_REMOVED lines=16> */
[----:B------:R-:W-:Y:S02]  /*1b90*/  LOP3.LUT P0, RZ, R5, 0x1f, RZ, 0xc0, !PT ;  /* 0x0000001f05ff7812 */ /* 0x000fe4000780c0ff */
[----:B------:R-:W-:-:S04]  /*1ba0*/  IADD3 R0, PT, PT, R0, -0x80, RZ ;  /* 0xffffff8000007810 */ /* 0x000fc80007ffe0ff */
[----:B------:R-:W-:-:S05]  /*1bb0*/  SHF.R.U32.HI R0, RZ, 0x5, R0 ;  /* 0x00000005ff007819 */ /* 0x000fca0000011600 */
[----:B------:R-:W-:-:S05]  /*1bc0*/  IMAD R7, R0, -0x4, R1 ;  /* 0xfffffffc00077824 */ /* 0x000fca00078e0201 */
[----:B------:R-:W2:Y:S04]  /*1bd0*/  LDL R0, [R7+0x18] ;  /* 0x0000180007007983 */ /* 0x000ea80000100800 */
[----:B------:R-:W2:Y:S04]  /*1be0*/  LDL R3, [R7+0x14] ;  /* 0x0000140007037983 */ /* 0x000ea80000100800 */
[----:B------:R-:W3:Y:S01]  /*1bf0*/  @P0 LDL R6, [R7+0x10] ;  /* 0x0000100007060983 */ /* 0x000ee20000100800 */
[----:B------:R-:W-:Y:S01]  /*1c00*/  LOP3.LUT R5, R5, 0x1f, RZ, 0xc0, !PT ;  /* 0x0000001f05057812 */ /* 0x000fe200078ec0ff */
[----:B------:R-:W-:Y:S01]  /*1c10*/  UMOV UR4, 0x54442d19 ;  /* 0x54442d1900047882 */ /* 0x000fe20000000000 */
[----:B------:R-:W-:Y:S01]  /*1c20*/  UMOV UR5, 0x3bf921fb ;  /* 0x3bf921fb00057882 */ /* 0x000fe20000000000 */
[----:B------:R-:W-:-:S02]  /*1c30*/  ISETP.GE.AND P1, PT, R45, RZ, PT ;  /* 0x000000ff2d00720c */ /* 0x000fc40003f26270 */
[-C--:B--2---:R-:W-:Y:S02]  /*1c40*/  @P0 SHF.L.W.U32.HI R0, R3, R5.reuse, R0 ;  /* 0x0000000503000219 */ /* 0x084fe40000010e00 */
[----:B---3--:R-:W-:Y:S02]  /*1c50*/  @P0 SHF.L.W.U32.HI R3, R6, R5, R3 ;  /* 0x0000000506030219 */ /* 0x008fe40000010e03 */
[--C-:B------:R-:W-:Y:S02]  /*1c60*/  SHF.R.U32.HI R7, RZ, 0x1e, R0.reuse ;  /* 0x0000001eff077819 */ /* 0x100fe40000011600 */
[C---:B------:R-:W-:Y:S01]  /*1c70*/  SHF.L.W.U32.HI R6, R3.reuse, 0x2, R0 ;  /* 0x0000000203067819 */ /* 0x040fe20000010e00 */
[----:B------:R-:W-:-:S03]  /*1c80*/  IMAD.SHL.U32 R3, R3, 0x4, RZ ;  /* 0x0000000403037824 */ /* 0x000fc600078e00ff */
[----:B------:R-:W-:Y:S02]  /*1c90*/  SHF.R.S32.HI R5, RZ, 0x1f, R6 ;  /* 0x0000001fff057819 */ /* 0x000fe40000011406 */
[C---:B------:R-:W-:Y:S02]  /*1ca0*/  LOP3.LUT R0, R6.reuse, R45, RZ, 0x3c, !PT ;  /* 0x0000002d06007212 */ /* 0x040fe400078e3cff */
[C---:B------:R-:W-:Y:S02]  /*1cb0*/  LOP3.LUT R10, R5.reuse, R3, RZ, 0x3c, !PT ;  /* 0x00000003050a7212 */ /* 0x040fe400078e3cff */
[----:B------:R-:W-:Y:S02]  /*1cc0*/  LOP3.LUT R11, R5, R6, RZ, 0x3c, !PT ;  /* 0x00000006050b7212 */ /* 0x000fe400078e3cff */
[----:B------:R-:W-:Y:S02]  /*1cd0*/  LEA.HI R7, R6, R7, RZ, 0x1 ;  /* 0x0000000706077211 */ /* 0x000fe400078f08ff */
[----:B------:R-:W-:-:S02]  /*1ce0*/  ISETP.GE.AND P0, PT, R0, RZ, PT ;  /* 0x000000ff0000720c */ /* 0x000fc40003f06270 */
[----:B------:R-:W1:Y:S01]  /*1cf0*/  I2F.F64.S64 R10, R10 ;  /* 0x0000000a000a7312 */ /* 0x000e620000301c00 */
[----:B------:R-:W-:-:S04]  /*1d00*/  IADD3 R0, PT, PT, -R7, RZ, RZ ;  /* 0x000000ff07007210 */ /* 0x000fc80007ffe1ff */
[----:B------:R-:W-:Y:S01]  /*1d10*/  @!P1 MOV R7, R0 ;  /* 0x0000000000079202 */ /* 0x000fe20000000f00 */
[----:B-1----:R-:W-:-:S10]  /*1d20*/  DMUL R12, R10, UR4 ;  /* 0x000000040a0c7c28 */ /* 0x002fd40008000000 */
[----:B------:R-:W1:Y:S02]  /*1d30*/  F2F.F32.F64 R12, R12 ;  /* 0x0000000c000c7310 */ /* 0x000e640000301000 */
[----:B01----:R-:W-:-:S07]  /*1d40*/  FSEL R42, -R12, R12, !P0 ;  /* 0x0000000c0c2a7208 */ /* 0x003fce0004000100 */
.L_x_22:
[----:B------:R-:W-:Y:S01]  /*1d50*/  FMUL R0, R42, R42 ;  /* 0x0000002a2a007220 */ /* 0x000fe20000400000 */
[----:B------:R-:W-:Y:S02]  /*1d60*/  LOP3.LUT R3, R7, 0x1, RZ, 0xc0, !PT ;  /* 0x0000000107037812 */ /* 0x000fe400078ec0ff */
[----:B------:R-:W-:Y:S01]  /*1d70*/  MOV R6, 0x3effffff ;  /* 0x3effffff00067802 */ /* 0x000fe20000000f00 */
[----:B------:R-:W-:Y:S01]  /*1d80*/  FFMA R9, R0, R9, -0.0013887860113754868507 ;  /* 0xbab607ed00097423 */ /* 0x000fe20000000009 */
[----:B------:R-:W-:Y:S02]  /*1d90*/  ISETP.NE.U32.AND P0, PT, R3, 0x1, PT ;  /* 0x000000010300780c */ /* 0x000fe40003f05070 */
[----:B------:R-:W-:Y:S02]  /*1da0*/  MOV R3, 0x3d2aaabb ;  /* 0x3d2aaabb00037802 */ /* 0x000fe40000000f00 */
[----:B------:R-:W-:Y:S02]  /*1db0*/  FSEL R9, R9, -0.00019574658654164522886, !P0 ;  /* 0xb94d415309097808 */ /* 0x000fe40004000000 */
[----:B------:R-:W-:-:S02]  /*1dc0*/  FSEL R3, R3, 0.0083327032625675201416, !P0 ;  /* 0x3c0885e403037808 */ /* 0x000fc40004000000 */
[----:B------:R-:W-:Y:S02]  /*1dd0*/  LOP3.LUT P1, RZ, R7, 0x2, RZ, 0xc0, !PT ;  /* 0x0000000207ff7812 */ /* 0x000fe4000782c0ff */
[----:B------:R-:W-:Y:S01]  /*1de0*/  FSEL R42, R42, 1, P0 ;  /* 0x3f8000002a2a7808 */ /* 0x000fe20000000000 */
[----:B------:R-:W-:Y:S01]  /*1df0*/  FFMA R9, R0, R9, R3 ;  /* 0x0000000900097223 */ /* 0x000fe20000000003 */
[----:B------:R-:W-:-:S03]  /*1e00*/  FSEL R6, -R6, -0.16666662693023681641, !P0 ;  /* 0xbe2aaaa806067808 */ /* 0x000fc60004000100 */
[C---:B------:R-:W-:Y:S02]  /*1e10*/  FFMA R3, R0.reuse, R42, RZ ;  /* 0x0000002a00037223 */ /* 0x040fe400000000ff */
[----:B------:R-:W-:-:S04]  /*1e20*/  FFMA R6, R0, R9, R6 ;  /* 0x0000000900067223 */ /* 0x000fc80000000006 */
[----:B------:R-:W-:-:S04]  /*1e30*/  FFMA R42, R3, R6, R42 ;  /* 0x00000006032a7223 */ /* 0x000fc8000000002a */
[----:B------:R-:W-:Y:S01]  /*1e40*/  @P1 FADD R42, RZ, -R42 ;  /* 0x8000002aff2a1221 */ /* 0x000fe20000000000 */
[----:B------:R-:W-:Y:S06]  /*1e50*/  BRA `(.L_x_18) ;  /* 0x0000001400b47947 */ /* 0x000fec0003800000 */
.L_x_19:
[----:B------:R-:W-:-:S13]  /*1e60*/  ISETP.GE.U32.AND P0, PT, R5, 0x7f800000, PT ;  /* 0x7f8000000500780c */ /* 0x000fda0003f06070 */
[----:B------:R-:W-:Y:S05]  /*1e70*/  @!P0 BRA `(.L_x_24) ;  /* 0x00000000001c8947 */ /* 0x000fea0003800000 */
[----:B------:R-:W-:Y:S01]  /*1e80*/  ISETP.NE.AND P1, PT, R0, 0x7f800000, PT ;  /* 0x7f8000000000780c */ /* 0x000fe20003f25270 */
[----:B------:R-:W-:-:S12]  /*1e90*/  FADD R41, R45, -R45 ;  /* 0x8000002d2d297221 */ /* 0x000fd80000000000 */
[C---:B------:R-:W-:Y:S02]  /*1ea0*/  @!P1 ISETP.GT.AND P0, PT, R46.reuse, -0x1, PT ;  /* 0xffffffff2e00980c */ /* 0x040fe40003f04270 */
[----:B------:R-:W-:Y:S02]  /*1eb0*/  @P1 MOV R42, R41 ;  /* 0x00000029002a1202 */ /* 0x000fe40000000f00 */
[----:B------:R-:W-:Y:S02]  /*1ec0*/  @!P1 FSEL R42, R41, RZ, P0 ;  /* 0x000000ff292a9208 */ /* 0x000fe40000000000 */
[----:B------:R-:W-:Y:S01]  /*1ed0*/  @!P1 FSEL R41, R46, RZ, P0 ;  /* 0x000000ff2e299208 */ /* 0x000fe20000000000 */
[----:B------:R-:W-:Y:S06]  /*1ee0*/  BRA `(.L_x_18) ;  /* 0x0000001400907947 */ /* 0x000fec0003800000 */
.L_x_24:
[----:B------:R-:W-:-:S05]  /*1ef0*/  VIADD R0, R46, 0xbd4e8de8 ;  /* 0xbd4e8de82e007836 */ /* 0x000fca0000000000 */
[----:B------:R-:W-:-:S13]  /*1f00*/  ISETP.GT.U32.AND P0, PT, R0, 0x8e8e5c, PT ;  /* 0x008e8e5c0000780c */ /* 0x000fda0003f04070 */
[----:B------:R-:W-:Y:S05]  /*1f10*/  @P0 BRA `(.L_x_25) ;  /* 0x0000000800e40947 */ /* 0x000fea0003800000 */
[----:B------:R-:W-:Y:S02]  /*1f20*/  HFMA2 R3, -RZ, RZ, 0.96630859375, -0.0022525787353515625 ;  /* 0x3bbb989dff037431 */ /* 0x000fe400000001ff */
[----:B------:R-:W-:Y:S01]  /*1f30*/  FADD R0, R46, -162.88958740234375 ;  /* 0xc322e3bc2e007421 */ /* 0x000fe20000000000 */
[----:B------:R-:W-:Y:S01]  /*1f40*/  MOV R6, 0x437c0000 ;  /* 0x437c000000067802 */ /* 0x000fe20000000f00 */
[C---:B------:R-:W-:Y:S01]  /*1f50*/  FMUL R8, R45.reuse, 0.63661974668502807617 ;  /* 0x3f22f9832d087820 */ /* 0x040fe20000400000 */
[----:B------:R-:W-:-:S05]  /*1f60*/  FSETP.GE.AND P0, PT, |R45|, 105615, PT ;  /* 0x47ce47802d00780b */ /* 0x000fca0003f06200 */
[----:B------:R-:W0:Y:S01]  /*1f70*/  F2I.NTZ R8, R8 ;  /* 0x0000000800087305 */ /* 0x000e220000203100 */
[----:B------:R-:W-:-:S04]  /*1f80*/  FFMA.SAT R3, R0, R3, 0.5 ;  /* 0x3f00000000037423 */ /* 0x000fc80000002003 */
[----:B------:R-:W-:-:S04]  /*1f90*/  FFMA.RM R3, R3, R6, 12582913 ;  /* 0x4b40000103037423 */ /* 0x000fc80000004006 */
[C---:B------:R-:W-:Y:S01]  /*1fa0*/  FADD R5, R3.reuse, -12583039 ;  /* 0xcb40007f03057421 */ /* 0x040fe20000000000 */
[----:B------:R-:W-:-:S03]  /*1fb0*/  SHF.L.U32 R3, R3, 0x17, RZ ;  /* 0x0000001703037819 */ /* 0x000fc600000006ff */
[----:B------:R-:W-:Y:S01]  /*1fc0*/  FFMA R5, R0, 1.4426950216293334961, -R5 ;  /* 0x3fb8aa3b00057823 */ /* 0x000fe20000000805 */
[----:B0-----:R-:W-:-:S03]  /*1fd0*/  I2FP.F32.S32 R10, R8 ;  /* 0x00000008000a7245 */ /* 0x001fc60000201400 */
[----:B------:R-:W-:Y:S01]  /*1fe0*/  FFMA R5, R0, 1.925963033500011079e-08, R5 ;  /* 0x32a5706000057823 */ /* 0x000fe20000000005 */
[----:B------:R-:W-:Y:S01]  /*1ff0*/  MOV R12, R8 ;  /* 0x00000008000c7202 */ /* 0x000fe20000000f00 */
[C---:B------:R-:W-:Y:S02]  /*2000*/  FFMA R7, R10.reuse, -1.5707962512969970703, R45 ;  /* 0xbfc90fda0a077823 */ /* 0x040fe4000000002d */
[----:B------:R-:W0:Y:S02]  /*2010*/  MUFU.EX2 R0, R5 ;  /* 0x0000000500007308 */ /* 0x000e240000000800 */
[----:B------:R-:W-:-:S04]  /*2020*/  FFMA R7, R10, -7.5497894158615963534e-08, R7 ;  /* 0xb3a221680a077823 */ /* 0x000fc80000000007 */
[----:B------:R-:W-:Y:S01]  /*2030*/  FFMA R13, R10, -5.3903029534742383927e-15, R7 ;  /* 0xa7c234c50a0d7823 */ /* 0x000fe20000000007 */
[----:B0-----:R-:W-:-:S05]  /*2040*/  FMUL R0, R3, R0 ;  /* 0x0000000003007220 */ /* 0x001fca0000400000 */
[C---:B------:R-:W-:Y:S02]  /*2050*/  LEA.HI R3, R0.reuse, 0xffffffed, RZ, 0x9 ;  /* 0xffffffed00037811 */ /* 0x040fe400078f48ff */
[----:B------:R-:W-:Y:S01]  /*2060*/  LOP3.LUT R7, R0, 0x7fffff, RZ, 0xc0, !PT ;  /* 0x007fffff00077812 */ /* 0x000fe200078ec0ff */
[----:B------:R-:W-:Y:S01]  /*2070*/  IMAD.MOV.U32 R0, RZ, RZ, R13 ;  /* 0x000000ffff007224 */ /* 0x000fe200078e000d */
[----:B------:R-:W-:Y:S02]  /*2080*/  LOP3.LUT R6, R3, 0xffff, RZ, 0xc0, !PT ;  /* 0x0000ffff03067812 */ /* 0x000fe400078ec0ff */
[----:B------:R-:W-:Y:S02]  /*2090*/  LOP3.LUT R7, R7, 0x7f000000, RZ, 0xfc, !PT ;  /* 0x7f00000007077812 */ /* 0x000fe400078efcff */
[----:B------:R-:W-:-:S04]  /*20a0*/  LEA.HI R6, R6, R3, RZ, 0x11 ;  /* 0x0000000306067211 */ /* 0x000fc800078f88ff */
[----:B------:R-:W-:-:S04]  /*20b0*/  PRMT R6, R6, 0x9910, RZ ;  /* 0x0000991006067816 */ /* 0x000fc800000000ff */
[----:B------:R-:W-:-:S04]  /*20c0*/  SHF.R.S32.HI R5, RZ, 0x1, R6 ;  /* 0x00000001ff057819 */ /* 0x000fc80000011406 */
[----:B------:R-:W-:-:S04]  /*20d0*/  PRMT R6, R5, 0x9910, RZ ;  /* 0x0000991005067816 */ /* 0x000fc800000000ff */
[----:B------:R-:W-:Y:S02]  /*20e0*/  IADD3 R42, PT, PT, R3, -R6, RZ ;  /* 0x80000006032a7210 */ /* 0x000fe40007ffe0ff */
[----:B------:R-:W-:Y:S02]  /*20f0*/  LEA R9, R6, 0x3f800000, 0x17 ;  /* 0x3f80000006097811 */ /* 0x000fe400078eb8ff */
[----:B------:R-:W-:Y:S01]  /*2100*/  LEA R42, R42, 0x3f800000, 0x17 ;  /* 0x3f8000002a2a7811 */ /* 0x000fe200078eb8ff */
        /* <DEDUP_REMOVED lines=8> */
[----:B------:R-:W0:Y:S01]  /*2190*/  LDCU.64 UR8, c[0x4][0xe0] ;  /* 0x01001c00ff0877ac */ /* 0x000e220008000a00 */
[----:B------:R-:W-:Y:S02]  /*21a0*/  MOV R0, R1 ;  /* 0x0000000100007202 */ /* 0x000fe40000000f00 */
[----:B------:R-:W-:Y:S01]  /*21b0*/  LOP3.LUT R17, R3, 0x80000000, RZ, 0xfc, !PT ;  /* 0x8000000003117812 */ /* 0x000fe200078efcff */
[----:B------:R-:W-:-:S06]  /*21c0*/  UMOV UR4, URZ ;  /* 0x000000ff00047c82 */ /* 0x000fcc0008000000 */
.L_x_27:
[----:B0-----:R-:W-:Y:S01]  /*21d0*/  MOV R14, UR8 ;  /* 0x00000008000e7c02 */ /* 0x001fe20008000f00 */
[----:B------:R-:W-:-:S05]  /*21e0*/  IMAD.U32 R15, RZ, RZ, UR9 ;  /* 0x00000009ff0f7e24 */ /* 0x000fca000f8e00ff */
        /* <DEDUP_REMOVED lines=26> */
[----:B---3--:R-:W-:-:S04]  /*2390*/  @P0 SHF.L.W.U32.HI R3, R6, R5, R3 ;  /* 0x0000000506030219 */ /* 0x008fc80000010e03 */
[C---:B------:R-:W-:Y:S02]  /*23a0*/  SHF.L.W.U32.HI R6, R3.reuse, 0x2, R0 ;  /* 0x0000000203067819 */ /* 0x040fe40000010e00 */
[----:B------:R-:W-:Y:S02]  /*23b0*/  SHF.L.U32 R3, R3, 0x2, RZ ;  /* 0x0000000203037819 */ /* 0x000fe400000006ff */
[----:B------:R-:W-:-:S04]  /*23c0*/  SHF.R.S32.HI R5, RZ, 0x1f, R6 ;  /* 0x0000001fff057819 */ /* 0x000fc80000011406 */
[C---:B------:R-:W-:Y:S02]  /*23d0*/  LOP3.LUT R10, R5.reuse, R3, RZ, 0x3c, !PT ;  /* 0x00000003050a7212 */ /* 0x040fe400078e3cff */
[----:B------:R-:W-:Y:S02]  /*23e0*/  LOP3.LUT R11, R5, R6, RZ, 0x3c, !PT ;  /* 0x00000006050b7212 */ /* 0x000fe400078e3cff */
[----:B------:R-:W-:Y:S02]  /*23f0*/  SHF.R.U32.HI R3, RZ, 0x1e, R0 ;  /* 0x0000001eff037819 */ /* 0x000fe40000011600 */
[C---:B------:R-:W-:Y:S02]  /*2400*/  LOP3.LUT R0, R6.reuse, R45, RZ, 0x3c, !PT ;  /* 0x0000002d06007212 */ /* 0x040fe400078e3cff */
[----:B------:R-:W1:Y:S01]  /*2410*/  I2F.F64.S64 R10, R10 ;  /* 0x0000000a000a7312 */ /* 0x000e620000301c00 */
[----:B0-----:R-:W-:Y:S02]  /*2420*/  LEA.HI R8, R6, R3, RZ, 0x1 ;  /* 0x0000000306087211 */ /* 0x001fe400078f08ff */
[----:B------:R-:W-:-:S02]  /*2430*/  ISETP.GE.AND P0, PT, R0, RZ, PT ;  /* 0x000000ff0000720c */ /* 0x000fc40003f06270 */
[----:B------:R-:W-:-:S04]  /*2440*/  IADD3 R0, PT, PT, -R8, RZ, RZ ;  /* 0x000000ff08007210 */ /* 0x000fc80007ffe1ff */
[----:B------:R-:W-:Y:S01]  /*2450*/  @!P1 MOV R8, R0 ;  /* 0x0000000000089202 */ /* 0x000fe20000000f00 */
[----:B-1----:R-:W-:-:S10]  /*2460*/  DMUL R14, R10, UR4 ;  /* 0x000000040a0e7c28 */ /* 0x002fd40008000000 */
[----:B------:R-:W0:Y:S02]  /*2470*/  F2F.F32.F64 R14, R14 ;  /* 0x0000000e000e7310 */ /* 0x000e240000301000 */
[----:B0-----:R-:W-:-:S07]  /*2480*/  FSEL R0, -R14, R14, !P0 ;  /* 0x0000000e0e007208 */ /* 0x001fce0004000100 */
.L_x_26:
[----:B------:R-:W-:Y:S02]  /*2490*/  IMAD.MOV.U32 R14, RZ, RZ, 0x37cbac00 ;  /* 0x37cbac00ff0e7424 */ /* 0x000fe400078e00ff */
[----:B------:R-:W-:Y:S01]  /*24a0*/  FMUL R3, R0, R0 ;  /* 0x0000000000037220 */ /* 0x000fe20000400000 */
[----:B------:R-:W-:Y:S02]  /*24b0*/  LOP3.LUT R6, R8, 0x1, RZ, 0xc0, !PT ;  /* 0x0000000108067812 */ /* 0x000fe400078ec0ff */
[----:B------:R-:W-:Y:S01]  /*24c0*/  MOV R10, 0x3c0885e4 ;  /* 0x3c0885e4000a7802 */ /* 0x000fe20000000f00 */
[----:B------:R-:W-:Y:S01]  /*24d0*/  FFMA R5, R3, R14, -0.0013887860113754868507 ;  /* 0xbab607ed03057423 */ /* 0x000fe2000000000e */
[----:B------:R-:W-:Y:S02]  /*24e0*/  ISETP.NE.U32.AND P0, PT, R6, 0x1, PT ;  /* 0x000000010600780c */ /* 0x000fe40003f05070 */
[----:B------:R-:W-:Y:S02]  /*24f0*/  IADD3 R15, PT, PT, R8, 0x1, RZ ;  /* 0x00000001080f7810 */ /* 0x000fe40007ffe0ff */
[----:B------:R-:W-:-:S02]  /*2500*/  MOV R11, 0x3e2aaaa8 ;  /* 0x3e2aaaa8000b7802 */ /* 0x000fc40000000f00 */
[----:B------:R-:W-:Y:S02]  /*2510*/  FSEL R6, R5, -0.00019574658654164522886, P0 ;  /* 0xb94d415305067808 */ /* 0x000fe40000000000 */
[----:B------:R-:W-:Y:S02]  /*2520*/  FSEL R8, R10, 0.041666727513074874878, !P0 ;  /* 0x3d2aaabb0a087808 */ /* 0x000fe40004000000 */
[----:B------:R-:W-:Y:S02]  /*2530*/  LOP3.LUT P1, RZ, R15, 0x2, RZ, 0xc0, !PT ;  /* 0x000000020fff7812 */ /* 0x000fe4000782c0ff */
[----:B------:R-:W-:Y:S01]  /*2540*/  FSEL R0, R0, 1, !P0 ;  /* 0x3f80000000007808 */ /* 0x000fe20004000000 */
[----:B------:R-:W-:Y:S01]  /*2550*/  FFMA R6, R3, R6, R8 ;  /* 0x0000000603067223 */ /* 0x000fe20000000008 */
[----:B------:R-:W-:Y:S02]  /*2560*/  FSEL R11, -R11, -0.4999999701976776123, !P0 ;  /* 0xbeffffff0b0b7808 */ /* 0x000fe40004000100 */
[----:B------:R-:W-:Y:S01]  /*2570*/  FSETP.GE.AND P0, PT, |R45|, 105615, PT ;  /* 0x47ce47802d00780b */ /* 0x000fe20003f06200 */
[----:B------:R-:W-:-:S02]  /*2580*/  FFMA R5, R3, R0, RZ ;  /* 0x0000000003057223 */ /* 0x000fc400000000ff */
[----:B------:R-:W-:-:S04]  /*2590*/  FFMA R6, R3, R6, R11 ;  /* 0x0000000603067223 */ /* 0x000fc8000000000b */
[----:B------:R-:W-:-:S04]  /*25a0*/  FFMA R0, R5, R6, R0 ;  /* 0x0000000605007223 */ /* 0x000fc80000000000 */
[----:B------:R-:W-:-:S04]  /*25b0*/  @P1 FADD R0, RZ, -R0 ;  /* 0x80000000ff001221 */ /* 0x000fc80000000000 */
[----:B------:R-:W-:-:S04]  /*25c0*/  FMUL R0, R7, R0 ;  /* 0x0000000007007220 */ /* 0x000fc80000400000 */
[----:B------:R-:W-:Y:S01]  /*25d0*/  FMUL R41, R9, R0 ;  /* 0x0000000009297220 */ /* 0x000fe20000400000 */
        /* <DEDUP_REMOVED lines=12> */
.L_x_29:
        /* <DEDUP_REMOVED lines=29> */
[C---:B------:R-:W-:Y:S01]  /*2870*/  SHF.L.W.U32.HI R6, R3.reuse, 0x2, R0 ;  /* 0x0000000203067819 */ /* 0x040fe20000010e00 */
[----:B------:R-:W-:-:S03]  /*2880*/  IMAD.SHL.U32 R3, R3, 0x4, RZ ;  /* 0x0000000403037824 */ /* 0x000fc600078e00ff */
[----:B------:R-:W-:-:S04]  /*2890*/  SHF.R.S32.HI R5, RZ, 0x1f, R6 ;  /* 0x0000001fff057819 */ /* 0x000fc80000011406 */
[C---:B------:R-:W-:Y:S02]  /*28a0*/  LOP3.LUT R10, R5.reuse, R3, RZ, 0x3c, !PT ;  /* 0x00000003050a7212 */ /* 0x040fe400078e3cff */
[----:B------:R-:W-:Y:S02]  /*28b0*/  LOP3.LUT R11, R5, R6, RZ, 0x3c, !PT ;  /* 0x00000006050b7212 */ /* 0x000fe400078e3cff */
[----:B------:R-:W-:Y:S02]  /*28c0*/  SHF.R.U32.HI R3, RZ, 0x1e, R0 ;  /* 0x0000001eff037819 */ /* 0x000fe40000011600 */
[C---:B------:R-:W-:Y:S02]  /*28d0*/  LOP3.LUT R0, R6.reuse, R45, RZ, 0x3c, !PT ;  /* 0x0000002d06007212 */ /* 0x040fe400078e3cff */
[----:B------:R-:W1:Y:S01]  /*28e0*/  I2F.F64.S64 R10, R10 ;  /* 0x0000000a000a7312 */ /* 0x000e620000301c00 */
[----:B------:R-:W-:Y:S02]  /*28f0*/  LEA.HI R12, R6, R3, RZ, 0x1 ;  /* 0x00000003060c7211 */ /* 0x000fe400078f08ff */
[----:B------:R-:W-:-:S02]  /*2900*/  ISETP.GE.AND P0, PT, R0, RZ, PT ;  /* 0x000000ff0000720c */ /* 0x000fc40003f06270 */
[----:B------:R-:W-:-:S04]  /*2910*/  IADD3 R0, PT, PT, -R12, RZ, RZ ;  /* 0x000000ff0c007210 */ /* 0x000fc80007ffe1ff */
[----:B------:R-:W-:Y:S01]  /*2920*/  @!P1 MOV R12, R0 ;  /* 0x00000000000c9202 */ /* 0x000fe20000000f00 */
[----:B-1----:R-:W-:-:S10]  /*2930*/  DMUL R16, R10, UR4 ;  /* 0x000000040a107c28 */ /* 0x002fd40008000000 */
[----:B------:R-:W1:Y:S02]  /*2940*/  F2F.F32.F64 R16, R16 ;  /* 0x0000001000107310 */ /* 0x000e640000301000 */
[----:B01----:R-:W-:-:S07]  /*2950*/  FSEL R13, -R16, R16, !P0 ;  /* 0x00000010100d7208 */ /* 0x003fce0004000100 */
.L_x_28:
[----:B------:R-:W-:Y:S01]  /*2960*/  FMUL R3, R13, R13 ;  /* 0x0000000d0d037220 */ /* 0x000fe20000400000 */
[----:B------:R-:W-:Y:S01]  /*2970*/  LOP3.LUT R0, R12, 0x1, RZ, 0xc0, !PT ;  /* 0x000000010c007812 */ /* 0x000fe200078ec0ff */
[----:B------:R-:W-:Y:S01]  /*2980*/  FMUL R41, R42, R41 ;  /* 0x000000292a297220 */ /* 0x000fe20000400000 */
        /* <DEDUP_REMOVED lines=13> */
[----:B------:R-:W-:-:S04]  /*2a60*/  @P1 FADD R0, RZ, -R0 ;  /* 0x80000000ff001221 */ /* 0x000fc80000000000 */
[----:B------:R-:W-:-:S04]  /*2a70*/  FMUL R0, R7, R0 ;  /* 0x0000000007007220 */ /* 0x000fc80000400000 */
[----:B------:R-:W-:-:S04]  /*2a80*/  FMUL R9, R9, R0 ;  /* 0x0000000009097220 */ /* 0x000fc80000400000 */
[----:B------:R-:W-:Y:S01]  /*2a90*/  FMUL R42, R42, R9 ;  /* 0x000000092a2a7220 */ /* 0x000fe20000400000 */
[----:B------:R-:W-:Y:S06]  /*2aa0*/  BRA `(.L_x_18) ;  /* 0x0000000800a07947 */ /* 0x000fec0003800000 */
.L_x_25:
        /* <DEDUP_REMOVED lines=12> */
[----:B------:R-:W-:Y:S01]  /*2b70*/  @!P0 IMAD.MOV.U32 R6, RZ, RZ, RZ ;  /* 0x000000ffff068224 */ /* 0x000fe200078e00ff */
        /* <DEDUP_REMOVED lines=8> */
.L_x_31:
        /* <DEDUP_REMOVED lines=8> */
[----:B------:R-:W-:-:S05]  /*2c80*/  IADD3 R3, P0, PT, R10, R8, RZ ;  /* 0x000000080a037210 */ /* 0x000fca0007f1e0ff */
[----:B------:R0:W-:Y:S01]  /*2c90*/  STL [R0], R3 ;  /* 0x0000000300007387 */ /* 0x0001e20000100800 */
[----:B------:R-:W-:Y:S01]  /*2ca0*/  IMAD.X R8, R11, 0x1, R5, P0 ;  /* 0x000000010b087824 */ /* 0x000fe200000e0605 */
        /* <DEDUP_REMOVED lines=33> */
.L_x_30:
[----:B------:R-:W-:Y:S01]  /*2ec0*/  MOV R12, 0x37cbac00 ;  /* 0x37cbac00000c7802 */ /* 0x000fe20000000f00 */
[----:B------:R-:W-:Y:S01]  /*2ed0*/  FMUL R3, R0, R0 ;  /* 0x0000000000037220 */ /* 0x000fe20000400000 */
[----:B------:R-:W-:Y:S02]  /*2ee0*/  LOP3.LUT R8, R6, 0x1, RZ, 0xc0, !PT ;  /* 0x0000000106087812 */ /* 0x000fe400078ec0ff */
[----:B------:R-:W-:Y:S01]  /*2ef0*/  MOV R10, 0x3e2aaaa8 ;  /* 0x3e2aaaa8000a7802 */ /* 0x000fe20000000f00 */
[----:B------:R-:W-:Y:S01]  /*2f00*/  FFMA R5, R3, R12, -0.0013887860113754868507 ;  /* 0xbab607ed03057423 */ /* 0x000fe2000000000c */
[----:B------:R-:W-:Y:S01]  /*2f10*/  ISETP.NE.U32.AND P0, PT, R8, 0x1, PT ;  /* 0x000000010800780c */ /* 0x000fe20003f05070 */
[----:B------:R-:W-:Y:S01]  /*2f20*/  IMAD.MOV.U32 R8, RZ, RZ, 0x3c0885e4 ;  /* 0x3c0885e4ff087424 */ /* 0x000fe200078e00ff */
[----:B------:R-:W-:Y:S02]  /*2f30*/  IADD3 R11, PT, PT, R6, 0x1, RZ ;  /* 0x00000001060b7810 */ /* 0x000fe40007ffe0ff */
[----:B------:R-:W-:-:S02]  /*2f40*/  FSEL R6, R5, -0.00019574658654164522886, P0 ;  /* 0xb94d415305067808 */ /* 0x000fc40000000000 */
[----:B------:R-:W-:Y:S02]  /*2f50*/  FSEL R8, R8, 0.041666727513074874878, !P0 ;  /* 0x3d2aaabb08087808 */ /* 0x000fe40004000000 */
[----:B------:R-:W-:Y:S02]  /*2f60*/  FSEL R0, R0, 1, !P0 ;  /* 0x3f80000000007808 */ /* 0x000fe40004000000 */
[----:B------:R-:W-:Y:S01]  /*2f70*/  FSEL R5, -R10, -0.4999999701976776123, !P0 ;  /* 0xbeffffff0a057808 */ /* 0x000fe20004000100 */
[----:B------:R-:W-:Y:S01]  /*2f80*/  FFMA R6, R3, R6, R8 ;  /* 0x0000000603067223 */ /* 0x000fe20000000008 */
[----:B------:R-:W-:Y:S01]  /*2f90*/  FSETP.GE.AND P0, PT, |R45|, 105615, PT ;  /* 0x47ce47802d00780b */ /* 0x000fe20003f06200 */
[----:B------:R-:W-:Y:S01]  /*2fa0*/  FFMA R41, R3, R0, RZ ;  /* 0x0000000003297223 */ /* 0x000fe200000000ff */
[----:B------:R-:W-:Y:S01]  /*2fb0*/  LOP3.LUT P1, RZ, R11, 0x2, RZ, 0xc0, !PT ;  /* 0x000000020bff7812 */ /* 0x000fe2000782c0ff */
[----:B------:R-:W-:-:S04]  /*2fc0*/  FFMA R5, R3, R6, R5 ;  /* 0x0000000603057223 */ /* 0x000fc80000000005 */
[----:B------:R-:W-:-:S08]  /*2fd0*/  FFMA R41, R41, R5, R0 ;  /* 0x0000000529297223 */ /* 0x000fd00000000000 */
        /* <DEDUP_REMOVED lines=13> */
.L_x_33:
        /* <DEDUP_REMOVED lines=30> */
[C---:B------:R-:W-:Y:S02]  /*3290*/  SHF.L.W.U32.HI R6, R3.reuse, 0x2, R0 ;  /* 0x0000000203067819 */ /* 0x040fe40000010e00 */
[----:B------:R-:W-:Y:S02]  /*32a0*/  SHF.L.U32 R3, R3, 0x2, RZ ;  /* 0x0000000203037819 */ /* 0x000fe400000006ff */
[----:B------:R-:W-:-:S02]  /*32b0*/  SHF.R.S32.HI R5, RZ, 0x1f, R6 ;  /* 0x0000001fff057819 */ /* 0x000fc40000011406 */
[C---:B------:R-:W-:Y:S02]  /*32c0*/  LOP3.LUT R0, R6.reuse, R45, RZ, 0x3c, !PT ;  /* 0x0000002d06007212 */ /* 0x040fe400078e3cff */
[C---:B------:R-:W-:Y:S02]  /*32d0*/  LOP3.LUT R10, R5.reuse, R3, RZ, 0x3c, !PT ;  /* 0x00000003050a7212 */ /* 0x040fe400078e3cff */
[----:B------:R-:W-:Y:S02]  /*32e0*/  LOP3.LUT R11, R5, R6, RZ, 0x3c, !PT ;  /* 0x00000006050b7212 */ /* 0x000fe400078e3cff */
[----:B------:R-:W-:Y:S02]  /*32f0*/  LEA.HI R7, R6, R7, RZ, 0x1 ;  /* 0x0000000706077211 */ /* 0x000fe400078f08ff */
[----:B------:R-:W-:Y:S02]  /*3300*/  ISETP.GE.AND P0, PT, R0, RZ, PT ;  /* 0x000000ff0000720c */ /* 0x000fe40003f06270 */
[----:B------:R-:W1:Y:S01]  /*3310*/  I2F.F64.S64 R10, R10 ;  /* 0x0000000a000a7312 */ /* 0x000e620000301c00 */
[----:B------:R-:W-:-:S05]  /*3320*/  IMAD.MOV R0, RZ, RZ, -R7 ;  /* 0x000000ffff007224 */ /* 0x000fca00078e0a07 */
[----:B------:R-:W-:Y:S01]  /*3330*/  @!P1 MOV R7, R0 ;  /* 0x0000000000079202 */ /* 0x000fe20000000f00 */
[----:B-1----:R-:W-:-:S10]  /*3340*/  DMUL R14, R10, UR4 ;  /* 0x000000040a0e7c28 */ /* 0x002fd40008000000 */
[----:B------:R-:W1:Y:S02]  /*3350*/  F2F.F32.F64 R14, R14 ;  /* 0x0000000e000e7310 */ /* 0x000e640000301000 */
[----:B01----:R-:W-:-:S07]  /*3360*/  FSEL R9, -R14, R14, !P0 ;  /* 0x0000000e0e097208 */ /* 0x003fce0004000100 */
.L_x_32:
[----:B------:R-:W-:Y:S02]  /*3370*/  MOV R3, 0x3bbb989d ;  /* 0x3bbb989d00037802 */ /* 0x000fe40000000f00 */
[----:B------:R-:W-:Y:S02]  /*3380*/  MOV R0, 0x437c0000 ;  /* 0x437c000000007802 */ /* 0x000fe40000000f00 */
[----:B------:R-:W-:Y:S01]  /*3390*/  MOV R10, 0x3effffff ;  /* 0x3effffff000a7802 */ /* 0x000fe20000000f00 */
[----:B------:R-:W-:-:S04]  /*33a0*/  FFMA.SAT R3, R46, R3, 0.5 ;  /* 0x3f0000002e037423 */ /* 0x000fc80000002003 */
[----:B------:R-:W-:Y:S01]  /*33b0*/  FFMA.RM R6, R3, R0, 12582913 ;  /* 0x4b40000103067423 */ /* 0x000fe20000004000 */
[----:B------:R-:W-:Y:S01]  /*33c0*/  FMUL R3, R9, R9 ;  /* 0x0000000909037220 */ /* 0x000fe20000400000 */
[----:B------:R-:W-:Y:S02]  /*33d0*/  LOP3.LUT R0, R7, 0x1, RZ, 0xc0, !PT ;  /* 0x0000000107007812 */ /* 0x000fe400078ec0ff */
[----:B------:R-:W-:Y:S01]  /*33e0*/  FADD R5, R6, -12583039 ;  /* 0xcb40007f06057421 */ /* 0x000fe20000000000 */
[----:B------:R-:W-:Y:S01]  /*33f0*/  FFMA R12, R3, R12, -0.0013887860113754868507 ;  /* 0xbab607ed030c7423 */ /* 0x000fe2000000000c */
[----:B------:R-:W-:Y:S02]  /*3400*/  ISETP.NE.U32.AND P0, PT, R0, 0x1, PT ;  /* 0x000000010000780c */ /* 0x000fe40003f05070 */
[----:B------:R-:W-:Y:S01]  /*3410*/  FFMA R5, R46, 1.4426950216293334961, -R5 ;  /* 0x3fb8aa3b2e057823 */ /* 0x000fe20000000805 */
[----:B------:R-:W-:Y:S02]  /*3420*/  MOV R0, 0x3d2aaabb ;  /* 0x3d2aaabb00007802 */ /* 0x000fe40000000f00 */
[----:B------:R-:W-:Y:S01]  /*3430*/  FSEL R12, R12, -0.00019574658654164522886, !P0 ;  /* 0xb94d41530c0c7808 */ /* 0x000fe20004000000 */
[----:B------:R-:W-:Y:S01]  /*3440*/  FFMA R8, R46, 1.925963033500011079e-08, R5 ;  /* 0x32a570602e087823 */ /* 0x000fe20000000005 */
[----:B------:R-:W-:-:S02]  /*3450*/  FSEL R0, R0, 0.0083327032625675201416, !P0 ;  /* 0x3c0885e400007808 */ /* 0x000fc40004000000 */
[----:B------:R-:W-:-:S03]  /*3460*/  FSEL R5, -R10, -0.16666662693023681641, !P0 ;  /* 0xbe2aaaa80a057808 */ /* 0x000fc60004000100 */
[----:B------:R-:W0:Y:S01]  /*3470*/  MUFU.EX2 R8, R8 ;  /* 0x0000000800087308 */ /* 0x000e220000000800 */
[----:B------:R-:W-:Y:S01]  /*3480*/  FFMA R12, R3, R12, R0 ;  /* 0x0000000c030c7223 */ /* 0x000fe20000000000 */
[----:B------:R-:W-:Y:S02]  /*3490*/  FSEL R0, R9, 1, P0 ;  /* 0x3f80000009007808 */ /* 0x000fe40000000000 */
[----:B------:R-:W-:Y:S01]  /*34a0*/  LOP3.LUT P0, RZ, R7, 0x2, RZ, 0xc0, !PT ;  /* 0x0000000207ff7812 */ /* 0x000fe2000780c0ff */
[C---:B------:R-:W-:Y:S02]  /*34b0*/  FFMA R5, R3.reuse, R12, R5 ;  /* 0x0000000c03057223 */ /* 0x040fe40000000005 */
[----:B------:R-:W-:-:S04]  /*34c0*/  FFMA R3, R3, R0, RZ ;  /* 0x0000000003037223 */ /* 0x000fc800000000ff */
[----:B------:R-:W-:Y:S01]  /*34d0*/  FFMA R0, R3, R5, R0 ;  /* 0x0000000503007223 */ /* 0x000fe20000000000 */
[----:B------:R-:W-:-:S05]  /*34e0*/  SHF.L.U32 R3, R6, 0x17, RZ ;  /* 0x0000001706037819 */ /* 0x000fca00000006ff */
[----:B------:R-:W-:Y:S01]  /*34f0*/  @P0 FADD R0, RZ, -R0 ;  /* 0x80000000ff000221 */ /* 0x000fe20000000000 */
[----:B0-----:R-:W-:-:S04]  /*3500*/  FMUL R3, R3, R8 ;  /* 0x0000000803037220 */ /* 0x001fc80000400000 */
[C---:B------:R-:W-:Y:S01]  /*3510*/  FMUL R42, R3.reuse, R0 ;  /* 0x00000000032a7220 */ /* 0x040fe20000400000 */
[----:B------:R-:W-:-:S07]  /*3520*/  FMUL R41, R3, R41 ;  /* 0x0000002903297220 */ /* 0x000fce0000400000 */
.L_x_18:
[----:B------:R-:W-:-:S13]  /*3530*/  LOP3.LUT P0, R0, R43, 0x7fffffff, RZ, 0xc0, !PT ;  /* 0x7fffffff2b007812 */ /* 0x000fda000780c0ff */
[----:B------:R-:W-:Y:S05]  /*3540*/  @P0 BRA `(.L_x_34) ;  /* 0x0000000000300947 */ /* 0x000fea0003800000 */
[----:B------:R-:W-:Y:S02]  /*3550*/  HFMA2 R5, -RZ, RZ, 3.7421875, 0 ;  /* 0x437c0000ff057431 */ /* 0x000fe400000001ff */
[----:B------:R-:W-:Y:S01]  /*3560*/  IMAD.MOV.U32 R3, RZ, RZ, 0x3bbb989d ;  /* 0x3bbb989dff037424 */ /* 0x000fe200078e00ff */
[----:B------:R-:W-:-:S03]  /*3570*/  MOV R40, R43 ;  /* 0x0000002b00287202 */ /* 0x000fc60000000f00 */
        /* <DEDUP_REMOVED lines=9> */
.L_x_34:
        /* <DEDUP_REMOVED lines=16> */
[----:B------:R-:W-:Y:S02]  /*3710*/  IMAD.SHL.U32 R3, R43, 0x100, RZ ;  /* 0x000001002b037824 */ /* 0x000fe400078e00ff */
[----:B------:R-:W-:Y:S01]  /*3720*/  HFMA2 R8, -RZ, RZ, 0, 0 ;  /* 0x00000000ff087431 */ /* 0x000fe200000001ff */
[----:B------:R-:W-:Y:S01]  /*3730*/  MOV R5, RZ ;  /* 0x000000ff00057202 */ /* 0x000fe20000000f00 */
[----:B------:R-:W0:Y:S01]  /*3740*/  LDCU.64 UR8, c[0x4][0xe0] ;  /* 0x01001c00ff0877ac */ /* 0x000e220008000a00 */
[----:B------:R-:W-:Y:S02]  /*3750*/  MOV R0, R1 ;  /* 0x0000000100007202 */ /* 0x000fe40000000f00 */
[----:B------:R-:W-:Y:S01]  /*3760*/  LOP3.LUT R9, R3, 0x80000000, RZ, 0xfc, !PT ;  /* 0x8000000003097812 */ /* 0x000fe200078efcff */
[----:B------:R-:W-:-:S06]  /*3770*/  UMOV UR4, URZ ;  /* 0x000000ff00047c82 */ /* 0x000fcc0008000000 */
.L_x_38:
        /* <DEDUP_REMOVED lines=11> */
[----:B0-----:R-:W-:Y:S01]  /*3830*/  VIADD R0, R0, 0x4 ;  /* 0x0000000400007836 */ /* 0x001fe20000000000 */
        /* <DEDUP_REMOVED lines=32> */
.L_x_37:
        /* <DEDUP_REMOVED lines=31> */
.L_x_40:
[----:B0-----:R-:W-:Y:S01]  /*3c30*/  IMAD.U32 R10, RZ, RZ, UR8 ;  /* 0x00000008ff0a7e24 */ /* 0x001fe2000f8e00ff */
        /* <DEDUP_REMOVED lines=38> */
[----:B------:R-:W-:-:S05]  /*3ea0*/  IADD3 R0, PT, PT, -R7, RZ, RZ ;  /* 0x000000ff07007210 */ /* 0x000fca0007ffe1ff */
[----:B------:R-:W-:Y:S01]  /*3eb0*/  @!P1 IMAD.MOV.U32 R7, RZ, RZ, R0 ;  /* 0x000000ffff079224 */ /* 0x000fe200078e0000 */
[----:B-1----:R-:W-:-:S10]  /*3ec0*/  DMUL R12, R10, UR4 ;  /* 0x000000040a0c7c28 */ /* 0x002fd40008000000 */
[----:B------:R-:W1:Y:S02]  /*3ed0*/  F2F.F32.F64 R12, R12 ;  /* 0x0000000c000c7310 */ /* 0x000e640000301000 */
[----:B01----:R-:W-:-:S07]  /*3ee0*/  FSEL R40, -R12, R12, !P0 ;  /* 0x0000000c0c287208 */ /* 0x003fce0004000100 */
.L_x_39:
        /* <DEDUP_REMOVED lines=17> */
.L_x_36:
        /* <DEDUP_REMOVED lines=9> */
.L_x_41:
[----:B------:R-:W-:-:S04]  /*4090*/  IADD3 R0, PT, PT, R44, -0x42b17218, RZ ;  /* 0xbd4e8de82c007810 */ /* 0x000fc80007ffe0ff */
        /* <DEDUP_REMOVED lines=11> */
[----:B------:R-:W-:-:S03]  /*4150*/  IMAD.SHL.U32 R3, R3, 0x800000, RZ ;  /* 0x0080000003037824 */ /* 0x000fc600078e00ff */
        /* <DEDUP_REMOVED lines=10> */
[----:B------:R-:W-:Y:S02]  /*4200*/  LOP3.LUT R7, R0, 0x7fffff, RZ, 0xc0, !PT ;  /* 0x007fffff00077812 */ /* 0x000fe400078ec0ff */
[----:B------:R-:W-:Y:S02]  /*4210*/  LOP3.LUT R6, R3, 0xffff, RZ, 0xc0, !PT ;  /* 0x0000ffff03067812 */ /* 0x000fe400078ec0ff */
[----:B------:R-:W-:Y:S02]  /*4220*/  MOV R0, R13 ;  /* 0x0000000d00007202 */ /* 0x000fe40000000f00 */
[----:B------:R-:W-:Y:S02]  /*4230*/  LEA.HI R6, R6, R3, RZ, 0x11 ;  /* 0x0000000306067211 */ /* 0x000fe400078f88ff */
[----:B------:R-:W-:-:S02]  /*4240*/  LOP3.LUT R7, R7, 0x7f000000, RZ, 0xfc, !PT ;  /* 0x7f00000007077812 */ /* 0x000fc400078efcff */
        /* <DEDUP_REMOVED lines=18> */
.L_x_44:
        /* <DEDUP_REMOVED lines=44> */
.L_x_43:
[----:B------:R-:W-:Y:S01]  /*4630*/  MOV R14, 0x37cbac00 ;  /* 0x37cbac00000e7802 */ /* 0x000fe20000000f00 */
        /* <DEDUP_REMOVED lines=32> */
.L_x_46:
        /* <DEDUP_REMOVED lines=44> */
.L_x_45:
[----:B------:R-:W-:Y:S01]  /*4b00*/  FMUL R3, R13, R13 ;  /* 0x0000000d0d037220 */ /* 0x000fe20000400000 */
[----:B------:R-:W-:Y:S01]  /*4b10*/  LOP3.LUT R0, R12, 0x1, RZ, 0xc0, !PT ;  /* 0x000000010c007812 */ /* 0x000fe200078ec0ff */
[----:B------:R-:W-:Y:S01]  /*4b20*/  IMAD.MOV.U32 R11, RZ, RZ, 0x3effffff ;  /* 0x3effffffff0b7424 */ /* 0x000fe200078e00ff */
[----:B------:R-:W-:Y:S01]  /*4b30*/  MOV R6, 0x3d2aaabb ;  /* 0x3d2aaabb00067802 */ /* 0x000fe20000000f00 */
[----:B------:R-:W-:Y:S01]  /*4b40*/  FFMA R14, R3, R14, -0.0013887860113754868507 ;  /* 0xbab607ed030e7423 */ /* 0x000fe2000000000e */
[----:B------:R-:W-:Y:S01]  /*4b50*/  ISETP.NE.U32.AND P0, PT, R0, 0x1, PT ;  /* 0x000000010000780c */ /* 0x000fe20003f05070 */
[----:B------:R-:W-:Y:S01]  /*4b60*/  FMUL R39, R40, R39 ;  /* 0x0000002728277220 */ /* 0x000fe20000400000 */
[----:B------:R-:W-:Y:S02]  /*4b70*/  LOP3.LUT P1, RZ, R12, 0x2, RZ, 0xc0, !PT ;  /* 0x000000020cff7812 */ /* 0x000fe4000782c0ff */
[----:B------:R-:W-:Y:S02]  /*4b80*/  FSEL R14, R14, -0.00019574658654164522886, !P0 ;  /* 0xb94d41530e0e7808 */ /* 0x000fe40004000000 */
[----:B------:R-:W-:-:S02]  /*4b90*/  FSEL R6, R6, 0.0083327032625675201416, !P0 ;  /* 0x3c0885e406067808 */ /* 0x000fc40004000000 */
[----:B------:R-:W-:Y:S02]  /*4ba0*/  FSEL R0, R13, 1, P0 ;  /* 0x3f8000000d007808 */ /* 0x000fe40000000000 */
[----:B------:R-:W-:Y:S01]  /*4bb0*/  FSEL R11, -R11, -0.16666662693023681641, !P0 ;  /* 0xbe2aaaa80b0b7808 */ /* 0x000fe20004000100 */
[C---:B------:R-:W-:Y:S02]  /*4bc0*/  FFMA R6, R3.reuse, R14, R6 ;  /* 0x0000000e03067223 */ /* 0x040fe40000000006 */
        /* <DEDUP_REMOVED lines=8> */
.L_x_42:
        /* <DEDUP_REMOVED lines=21> */
.L_x_48:
        /* <DEDUP_REMOVED lines=38> */
[----:B------:R-:W-:-:S03]  /*5000*/  ISETP.GE.AND P0, PT, R0, RZ, PT ;  /* 0x000000ff0000720c */ /* 0x000fc60003f06270 */
[----:B------:R-:W-:-:S05]  /*5010*/  IMAD.MOV R0, RZ, RZ, -R6 ;  /* 0x000000ffff007224 */ /* 0x000fca00078e0a06 */
[----:B------:R-:W-:Y:S01]  /*5020*/  @!P1 MOV R6, R0 ;  /* 0x0000000000069202 */ /* 0x000fe20000000f00 */
[----:B-1----:R-:W-:-:S10]  /*5030*/  DMUL R12, R10, UR4 ;  /* 0x000000040a0c7c28 */ /* 0x002fd40008000000 */
[----:B------:R-:W1:Y:S02]  /*5040*/  F2F.F32.F64 R12, R12 ;  /* 0x0000000c000c7310 */ /* 0x000e640000301000 */
[----:B01----:R-:W-:-:S07]  /*5050*/  FSEL R0, -R12, R12, !P0 ;  /* 0x0000000c0c007208 */ /* 0x003fce0004000100 */
.L_x_47:
[----:B------:R-:W-:Y:S01]  /*5060*/  MOV R12, 0x37cbac00 ;  /* 0x37cbac00000c7802 */ /* 0x000fe20000000f00 */
[----:B------:R-:W-:Y:S01]  /*5070*/  FMUL R3, R0, R0 ;  /* 0x0000000000037220 */ /* 0x000fe20000400000 */
[----:B------:R-:W-:Y:S02]  /*5080*/  LOP3.LUT R8, R6, 0x1, RZ, 0xc0, !PT ;  /* 0x0000000106087812 */ /* 0x000fe400078ec0ff */
[----:B------:R-:W-:Y:S01]  /*5090*/  MOV R10, 0x3e2aaaa8 ;  /* 0x3e2aaaa8000a7802 */ /* 0x000fe20000000f00 */
[----:B------:R-:W-:Y:S01]  /*50a0*/  FFMA R5, R3, R12, -0.0013887860113754868507 ;  /* 0xbab607ed03057423 */ /* 0x000fe2000000000c */
[----:B------:R-:W-:Y:S02]  /*50b0*/  ISETP.NE.U32.AND P0, PT, R8, 0x1, PT ;  /* 0x000000010800780c */ /* 0x000fe40003f05070 */
[----:B------:R-:W-:Y:S02]  /*50c0*/  MOV R8, 0x3c0885e4 ;  /* 0x3c0885e400087802 */ /* 0x000fe40000000f00 */
[----:B------:R-:W-:-:S02]  /*50d0*/  IADD3 R11, PT, PT, R6, 0x1, RZ ;  /* 0x00000001060b7810 */ /* 0x000fc40007ffe0ff */
[----:B------:R-:W-:Y:S02]  /*50e0*/  FSEL R6, R5, -0.00019574658654164522886, P0 ;  /* 0xb94d415305067808 */ /* 0x000fe40000000000 */
        /* <DEDUP_REMOVED lines=22> */
.L_x_50:
        /* <DEDUP_REMOVED lines=39> */
[----:B------:R-:W-:-:S04]  /*54c0*/  IADD3 R0, PT, PT, -R7, RZ, RZ ;  /* 0x000000ff07007210 */ /* 0x000fc80007ffe1ff */
[----:B------:R-:W-:Y:S01]  /*54d0*/  @!P1 MOV R7, R0 ;  /* 0x0000000000079202 */ /* 0x000fe20000000f00 */
[----:B-1----:R-:W-:-:S10]  /*54e0*/  DMUL R14, R10, UR4 ;  /* 0x000000040a0e7c28 */ /* 0x002fd40008000000 */
[----:B------:R-:W1:Y:S02]  /*54f0*/  F2F.F32.F64 R14, R14 ;  /* 0x0000000e000e7310 */ /* 0x000e640000301000 */
[----:B01----:R-:W-:-:S07]  /*5500*/  FSEL R9, -R14, R14, !P0 ;  /* 0x0000000e0e097208 */ /* 0x003fce0004000100 */
.L_x_49:
[----:B------:R-:W-:Y:S02]  /*5510*/  MOV R3, 0x3bbb989d ;  /* 0x3bbb989d00037802 */ /* 0x000fe40000000f00 */
[----:B------:R-:W-:Y:S02]  /*5520*/  MOV R0, 0x437c0000 ;  /* 0x437c000000007802 */ /* 0x000fe40000000f00 */
[----:B------:R-:W-:Y:S01]  /*5530*/  MOV R10, 0x3effffff ;  /* 0x3effffff000a7802 */ /* 0x000fe20000000f00 */
[----:B------:R-:W-:-:S04]  /*5540*/  FFMA.SAT R3, R44, R3, 0.5 ;  /* 0x3f0000002c037423 */ /* 0x000fc80000002003 */
[----:B------:R-:W-:Y:S01]  /*5550*/  FFMA.RM R6, R3, R0, 12582913 ;  /* 0x4b40000103067423 */ /* 0x000fe20000004000 */
[----:B------:R-:W-:Y:S01]  /*5560*/  LOP3.LUT R0, R7, 0x1, RZ, 0xc0, !PT ;  /* 0x0000000107007812 */ /* 0x000fe200078ec0ff */
[----:B------:R-:W-:Y:S02]  /*5570*/  FMUL R3, R9, R9 ;  /* 0x0000000909037220 */ /* 0x000fe40000400000 */
[----:B------:R-:W-:Y:S01]  /*5580*/  FADD R5, R6, -12583039 ;  /* 0xcb40007f06057421 */ /* 0x000fe20000000000 */
[----:B------:R-:W-:Y:S01]  /*5590*/  ISETP.NE.U32.AND P0, PT, R0, 0x1, PT ;  /* 0x000000010000780c */ /* 0x000fe20003f05070 */
[----:B------:R-:W-:Y:S01]  /*55a0*/  FFMA R12, R3, R12, -0.0013887860113754868507 ;  /* 0xbab607ed030c7423 */ /* 0x000fe2000000000c */
[----:B------:R-:W-:Y:S02]  /*55b0*/  IMAD.MOV.U32 R0, RZ, RZ, 0x3d2aaabb ;  /* 0x3d2aaabbff007424 */ /* 0x000fe400078e00ff */
[----:B------:R-:W-:Y:S02]  /*55c0*/  FFMA R5, R44, 1.4426950216293334961, -R5 ;  /* 0x3fb8aa3b2c057823 */ /* 0x000fe40000000805 */
[----:B------:R-:W-:-:S02]  /*55d0*/  FSEL R12, R12, -0.00019574658654164522886, !P0 ;  /* 0xb94d41530c0c7808 */ /* 0x000fc40004000000 */
[----:B------:R-:W-:Y:S01]  /*55e0*/  FFMA R8, R44, 1.925963033500011079e-08, R5 ;  /* 0x32a570602c087823 */ /* 0x000fe20000000005 */
[----:B------:R-:W-:Y:S02]  /*55f0*/  FSEL R0, R0, 0.0083327032625675201416, !P0 ;  /* 0x3c0885e400007808 */ /* 0x000fe40004000000 */
        /* <DEDUP_REMOVED lines=13> */
.L_x_35:
[----:B------:R-:W0:Y:S08]  /*56d0*/  MUFU.RCP R0, R51 ;  /* 0x0000003300007308 */ /* 0x000e300000001000 */
[----:B------:R-:W1:Y:S01]  /*56e0*/  FCHK P0, R4, R51 ;  /* 0x0000003304007302 */ /* 0x000e620000000000 */
[----:B0-----:R-:W-:-:S04]  /*56f0*/  FFMA R3, R0, -R51, 1 ;  /* 0x3f80000000037423 */ /* 0x001fc80000000833 */
[----:B------:R-:W-:-:S04]  /*5700*/  FFMA R0, R0, R3, R0 ;  /* 0x0000000300007223 */ /* 0x000fc80000000000 */
[----:B------:R-:W-:-:S04]  /*5710*/  FFMA R3, R4, R0, RZ ;  /* 0x0000000004037223 */ /* 0x000fc800000000ff */
[----:B------:R-:W-:-:S04]  /*5720*/  FFMA R38, R3, -R51, R4 ;  /* 0x8000003303267223 */ /* 0x000fc80000000004 */
[----:B------:R-:W-:Y:S01]  /*5730*/  FFMA R38, R0, R38, R3 ;  /* 0x0000002600267223 */ /* 0x000fe20000000003 */
[----:B-1----:R-:W-:Y:S06]  /*5740*/  @!P0 BRA `(.L_x_51) ;  /* 0x0000000000148947 */ /* 0x002fec0003800000 */
[----:B------:R-:W-:Y:S02]  /*5750*/  MOV R0, R4 ;  /* 0x0000000400007202 */ /* 0x000fe40000000f00 */
[----:B------:R-:W-:Y:S02]  /*5760*/  MOV R3, R51 ;  /* 0x0000003300037202 */ /* 0x000fe40000000f00 */
[----:B------:R-:W-:-:S07]  /*5770*/  MOV R54, 0x5790 ;  /* 0x0000579000367802 */ /* 0x000fce0000000f00 */
[----:B-----5:R-:W-:Y:S05]  /*5780*/  CALL.REL.NOINC `($__internal_2_$__cuda_sm3x_div_rn_noftz_f32_slowpath) ;  /* 0x0000002c00f47944 */ /* 0x020fea0003c00000 */
[----:B------:R-:W-:-:S07]  /*5790*/  MOV R38, R0 ;  /* 0x0000000000267202 */ /* 0x000fce0000000f00 */
.L_x_51:
[----:B------:R-:W-:Y:S01]  /*57a0*/  IADD3 R0, PT, PT, R2, -0xd000000, RZ ;  /* 0xf300000002007810 */ /* 0x000fe20007ffe0ff */
[----:B------:R0:W1:Y:S01]  /*57b0*/  MUFU.RSQ R7, R2 ;  /* 0x0000000200077308 */ /* 0x0000620000001400 */
[-C--:B------:R-:W-:Y:S01]  /*57c0*/  FMUL R5, R36, R37.reuse ;  /* 0x0000002524057220 */ /* 0x080fe20000400000 */
[----:B------:R-:W-:Y:S01]  /*57d0*/  FMUL R3, R37, R37 ;  /* 0x0000002525037220 */ /* 0x000fe20000400000 */
[----:B------:R-:W-:Y:S01]  /*57e0*/  ISETP.GT.U32.AND P0, PT, R0, 0x727fffff, PT ;  /* 0x727fffff0000780c */ /* 0x000fe20003f04070 */
[----:B------:R-:W-:Y:S01]  /*57f0*/  FMUL R35, R48, R47 ;  /* 0x0000002f30237220 */ /* 0x000fe20000400000 */
[C---:B------:R-:W-:Y:S01]  /*5800*/  FFMA R37, R36.reuse, R37, R5 ;  /* 0x0000002524257223 */ /* 0x040fe20000000005 */
[----:B------:R-:W-:Y:S02]  /*5810*/  FFMA R36, R36, R36, -R3 ;  /* 0x0000002424247223 */ /* 0x000fe40000000803 */
[----:B------:R-:W-:-:S08]  /*5820*/  FFMA R35, R48, R47, R35 ;  /* 0x0000002f30237223 */ /* 0x000fd00000000023 */
[----:B0-----:R-:W-:Y:S05]  /*5830*/  @!P0 BRA `(.L_x_52) ;  /* 0x0000000000108947 */ /* 0x001fea0003800000 */
[----:B------:R-:W-:Y:S01]  /*5840*/  IMAD.MOV.U32 R3, RZ, RZ, R2 ;  /* 0x000000ffff037224 */ /* 0x000fe200078e0002 */
[----:B-1----:R-:W-:-:S07]  /*5850*/  MOV R7, 0x5870 ;  /* 0x0000587000077802 */ /* 0x002fce0000000f00 */
[----:B-----5:R-:W-:Y:S05]  /*5860*/  CALL.REL.NOINC `($__internal_1_$__cuda_sm20_sqrt_rn_f32_slowpath) ;  /* 0x0000002c005c7944 */ /* 0x020fea0003c00000 */
[----:B------:R-:W-:Y:S05]  /*5870*/  BRA `(.L_x_53) ;  /* 0x0000000000107947 */ /* 0x000fea0003800000 */
.L_x_52:
[----:B-1----:R-:W-:Y:S01]  /*5880*/  FMUL.FTZ R3, R2, R7 ;  /* 0x0000000702037220 */ /* 0x002fe20000410000 */
[----:B------:R-:W-:-:S03]  /*5890*/  FMUL.FTZ R7, R7, 0.5 ;  /* 0x3f00000007077820 */ /* 0x000fc60000410000 */
[----:B------:R-:W-:-:S04]  /*58a0*/  FFMA R2, -R3, R3, R2 ;  /* 0x0000000303027223 */ /* 0x000fc80000000102 */
[----:B------:R-:W-:-:S07]  /*58b0*/  FFMA R34, R2, R7, R3 ;  /* 0x0000000702227223 */ /* 0x000fce0000000003 */
.L_x_53:
[-C--:B------:R-:W-:Y:S01]  /*58c0*/  FMUL R3, R43, R43.reuse ;  /* 0x0000002b2b037220 */ /* 0x080fe20000400000 */
[----:B------:R-:W-:-:S03]  /*58d0*/  FMUL R0, R44, R43 ;  /* 0x0000002b2c007220 */ /* 0x000fc60000400000 */
[C---:B------:R-:W-:Y:S01]  /*58e0*/  FFMA R2, R44.reuse, R44, -R3 ;  /* 0x0000002c2c027223 */ /* 0x040fe20000000803 */
[----:B------:R-:W-:Y:S01]  /*58f0*/  FFMA R32, R44, R43, R0 ;  /* 0x0000002b2c207223 */ /* 0x000fe20000000000 */
[----:B------:R-:W-:-:S03]  /*5900*/  FMUL R3, R45, R45 ;  /* 0x0000002d2d037220 */ /* 0x000fc60000400000 */
[----:B------:R-:W-:Y:S01]  /*5910*/  FADD R4, |R2|, |R32| ;  /* 0x4000002002047221 */ /* 0x000fe20000000200 */
[----:B------:R-:W-:-:S04]  /*5920*/  FFMA R20, R46, R46, -R3 ;  /* 0x0000002e2e147223 */ /* 0x000fc80000000803 */
[----:B------:R-:W-:-:S04]  /*5930*/  IADD3 R0, PT, PT, R4, 0x1800000, RZ ;  /* 0x0180000004007810 */ /* 0x000fc80007ffe0ff */
[----:B------:R-:W-:-:S04]  /*5940*/  LOP3.LUT R0, R0, 0x7f800000, RZ, 0xc0, !PT ;  /* 0x7f80000000007812 */ /* 0x000fc800078ec0ff */
[----:B------:R-:W-:Y:S01]  /*5950*/  ISETP.GT.U32.AND P0, PT, R0, 0x1ffffff, PT ;  /* 0x01ffffff0000780c */ /* 0x000fe20003f04070 */
[----:B------:R-:W-:-:S04]  /*5960*/  FMUL R0, R46, R45 ;  /* 0x0000002d2e007220 */ /* 0x000fc80000400000 */
[----:B------:R-:W-:-:S08]  /*5970*/  FFMA R19, R46, R45, R0 ;  /* 0x0000002d2e137223 */ /* 0x000fd00000000000 */
[----:B------:R-:W-:Y:S05]  /*5980*/  @P0 BRA `(.L_x_54) ;  /* 0x0000000000140947 */ /* 0x000fea0003800000 */
[----:B------:R-:W-:Y:S02]  /*5990*/  MOV R0, R4 ;  /* 0x0000000400007202 */ /* 0x000fe40000000f00 */
[----:B------:R-:W-:-:S07]  /*59a0*/  MOV R54, 0x59c0 ;  /* 0x000059c000367802 */ /* 0x000fce0000000f00 */
[----:B-----5:R-:W-:Y:S05]  /*59b0*/  CALL.REL.NOINC `($__internal_0_$__cuda_sm20_rcp_rn_f32_slowpath) ;  /* 0x00000028003c7944 */ /* 0x020fea0003c00000 */
[----:B------:R-:W-:Y:S01]  /*59c0*/  MOV R33, R12 ;  /* 0x0000000c00217202 */ /* 0x000fe20000000f00 */
[----:B------:R-:W-:Y:S06]  /*59d0*/  BRA `(.L_x_55) ;  /* 0x0000000000107947 */ /* 0x000fec0003800000 */
.L_x_54:
[----:B------:R-:W0:Y:S02]  /*59e0*/  MUFU.RCP R33, R4 ;  /* 0x0000000400217308 */ /* 0x000e240000001000 */
[----:B0-----:R-:W-:-:S04]  /*59f0*/  FFMA R0, R4, R33, -1 ;  /* 0xbf80000004007423 */ /* 0x001fc80000000021 */
[----:B------:R-:W-:-:S04]  /*5a00*/  FADD.FTZ R0, -R0, -RZ ;  /* 0x800000ff00007221 */ /* 0x000fc80000010100 */
[----:B------:R-:W-:-:S07]  /*5a10*/  FFMA R33, R33, R0, R33 ;  /* 0x0000000021217223 */ /* 0x000fce0000000021 */
.L_x_55:
        /* <DEDUP_REMOVED lines=12> */
[----:B------:R-:W-:Y:S01]  /*5ae0*/  MOV R30, R12 ;  /* 0x0000000c001e7202 */ /* 0x000fe20000000f00 */
[----:B------:R-:W-:Y:S06]  /*5af0*/  BRA `(.L_x_57) ;  /* 0x0000000000107947 */ /* 0x000fec0003800000 */
.L_x_56:
[----:B------:R-:W0:Y:S02]  /*5b00*/  MUFU.RCP R30, R5 ;  /* 0x00000005001e7308 */ /* 0x000e240000001000 */
[----:B0-----:R-:W-:-:S04]  /*5b10*/  FFMA R0, R5, R30, -1 ;  /* 0xbf80000005007423 */ /* 0x001fc8000000001e */
[----:B------:R-:W-:-:S04]  /*5b20*/  FADD.FTZ R3, -R0, -RZ ;  /* 0x800000ff00037221 */ /* 0x000fc80000010100 */
[----:B------:R-:W-:-:S07]  /*5b30*/  FFMA R30, R30, R3, R30 ;  /* 0x000000031e1e7223 */ /* 0x000fce000000001e */
.L_x_57:
[----:B------:R-:W-:Y:S01]  /*5b40*/  FADD R2, |R44|, |R43| ;  /* 0x4000002b2c027221 */ /* 0x000fe20000000200 */
[C---:B------:R-:W-:Y:S01]  /*5b50*/  FMUL R29, R28.reuse, R31 ;  /* 0x0000001f1c1d7220 */ /* 0x040fe20000400000 */
[----:B------:R-:W-:Y:S02]  /*5b60*/  FMUL R28, R28, R32 ;  /* 0x000000201c1c7220 */ /* 0x000fe40000400000 */
[----:B------:R-:W-:Y:S02]  /*5b70*/  VIADD R0, R2, 0x1800000 ;  /* 0x0180000002007836 */ /* 0x000fe40000000000 */
[-C--:B------:R-:W-:Y:S01]  /*5b80*/  FFMA R5, R32, -R33.reuse, R29 ;  /* 0x8000002120057223 */ /* 0x080fe2000000001d */
[----:B------:R-:W-:Y:S02]  /*5b90*/  FFMA R13, R31, R33, R28 ;  /* 0x000000211f0d7223 */ /* 0x000fe4000000001c */
[----:B------:R-:W-:Y:S01]  /*5ba0*/  LOP3.LUT R0, R0, 0x7f800000, RZ, 0xc0, !PT ;  /* 0x7f80000000007812 */ /* 0x000fe200078ec0ff */
[-C--:B------:R-:W-:Y:S01]  /*5bb0*/  FMUL R5, R5, R30.reuse ;  /* 0x0000001e05057220 */ /* 0x080fe20000400000 */
[----:B------:R-:W-:-:S02]  /*5bc0*/  FFMA R13, R13, R30, 1 ;  /* 0x3f8000000d0d7423 */ /* 0x000fc4000000001e */
[----:B------:R-:W-:-:S13]  /*5bd0*/  ISETP.GT.U32.AND P0, PT, R0, 0x1ffffff, PT ;  /* 0x01ffffff0000780c */ /* 0x000fda0003f04070 */
[----:B------:R-:W-:Y:S05]  /*5be0*/  @P0 BRA `(.L_x_58) ;  /* 0x0000000000140947 */ /* 0x000fea0003800000 */
[----:B------:R-:W-:Y:S02]  /*5bf0*/  MOV R0, R2 ;  /* 0x0000000200007202 */ /* 0x000fe40000000f00 */
[----:B------:R-:W-:-:S07]  /*5c00*/  MOV R54, 0x5c20 ;  /* 0x00005c2000367802 */ /* 0x000fce0000000f00 */
[----:B-----5:R-:W-:Y:S05]  /*5c10*/  CALL.REL.NOINC `($__internal_0_$__cuda_sm20_rcp_rn_f32_slowpath) ;  /* 0x0000002400a47944 */ /* 0x020fea0003c00000 */
[----:B------:R-:W-:Y:S01]  /*5c20*/  MOV R27, R12 ;  /* 0x0000000c001b7202 */ /* 0x000fe20000000f00 */
[----:B------:R-:W-:Y:S06]  /*5c30*/  BRA `(.L_x_59) ;  /* 0x0000000000107947 */ /* 0x000fec0003800000 */
.L_x_58:
[----:B------:R-:W0:Y:S02]  /*5c40*/  MUFU.RCP R27, R2 ;  /* 0x00000002001b7308 */ /* 0x000e240000001000 */
[----:B0-----:R-:W-:-:S04]  /*5c50*/  FFMA R0, R2, R27, -1 ;  /* 0xbf80000002007423 */ /* 0x001fc8000000001b */
[----:B------:R-:W-:-:S04]  /*5c60*/  FADD.FTZ R0, -R0, -RZ ;  /* 0x800000ff00007221 */ /* 0x000fc80000010100 */
[----:B------:R-:W-:-:S07]  /*5c70*/  FFMA R27, R27, R0, R27 ;  /* 0x000000001b1b7223 */ /* 0x000fce000000001b */
.L_x_59:
        /* <DEDUP_REMOVED lines=14> */
.L_x_60:
[----:B------:R-:W0:Y:S02]  /*5d60*/  MUFU.RCP R24, R7 ;  /* 0x0000000700187308 */ /* 0x000e240000001000 */
[----:B0-----:R-:W-:-:S04]  /*5d70*/  FFMA R0, R7, R24, -1 ;  /* 0xbf80000007007423 */ /* 0x001fc80000000018 */
[----:B------:R-:W-:-:S04]  /*5d80*/  FADD.FTZ R3, -R0, -RZ ;  /* 0x800000ff00037221 */ /* 0x000fc80000010100 */
[----:B------:R-:W-:-:S07]  /*5d90*/  FFMA R24, R24, R3, R24 ;  /* 0x0000000318187223 */ /* 0x000fce0000000018 */
.L_x_61:
[C---:B------:R-:W-:Y:S01]  /*5da0*/  FMUL R23, R22.reuse, R25 ;  /* 0x0000001916177220 */ /* 0x040fe20000400000 */
[----:B------:R-:W0:Y:S01]  /*5db0*/  MUFU.RCP R4, R51 ;  /* 0x0000003300047308 */ /* 0x000e220000001000 */
[----:B------:R-:W-:Y:S02]  /*5dc0*/  FMUL R22, R22, R26 ;  /* 0x0000001a16167220 */ /* 0x000fe40000400000 */
[-C--:B------:R-:W-:Y:S02]  /*5dd0*/  FFMA R2, R26, -R27.reuse, R23 ;  /* 0x8000001b1a027223 */ /* 0x080fe40000000017 */
[----:B------:R-:W-:Y:S02]  /*5de0*/  FFMA R0, R25, R27, R22 ;  /* 0x0000001b19007223 */ /* 0x000fe40000000016 */
[-C--:B------:R-:W-:Y:S02]  /*5df0*/  FFMA R5, -R2, R24.reuse, R5 ;  /* 0x0000001802057223 */ /* 0x080fe40000000105 */
[----:B------:R-:W-:-:S02]  /*5e00*/  FFMA R0, -R0, R24, R13 ;  /* 0x0000001800007223 */ /* 0x000fc4000000010d */
[----:B------:R-:W-:-:S04]  /*5e10*/  FMUL R3, R5, R40 ;  /* 0x0000002805037220 */ /* 0x000fc80000400000 */
[----:B------:R-:W-:Y:S01]  /*5e20*/  FFMA R6, R0, R39, -R3 ;  /* 0x0000002700067223 */ /* 0x000fe20000000803 */
[----:B0-----:R-:W-:-:S03]  /*5e30*/  FFMA R7, R4, -R51, 1 ;  /* 0x3f80000004077423 */ /* 0x001fc60000000833 */
[----:B------:R-:W0:Y:S01]  /*5e40*/  FCHK P0, R6, R51 ;  /* 0x0000003306007302 */ /* 0x000e220000000000 */
[----:B------:R-:W-:Y:S01]  /*5e50*/  FFMA R2, R4, R7, R4 ;  /* 0x0000000704027223 */ /* 0x000fe20000000004 */
[----:B------:R-:W-:-:S03]  /*5e60*/  FMUL R4, R0, R40 ;  /* 0x0000002800047220 */ /* 0x000fc60000400000 */
[----:B------:R-:W-:Y:S01]  /*5e70*/  FFMA R3, R2, R6, RZ ;  /* 0x0000000602037223 */ /* 0x000fe200000000ff */
[----:B------:R-:W-:-:S03]  /*5e80*/  FFMA R4, R5, R39, R4 ;  /* 0x0000002705047223 */ /* 0x000fc60000000004 */
[----:B------:R-:W-:-:S04]  /*5e90*/  FFMA R0, R3, -R51, R6 ;  /* 0x8000003303007223 */ /* 0x000fc80000000006 */
[----:B------:R-:W-:Y:S01]  /*5ea0*/  FFMA R2, R2, R0, R3 ;  /* 0x0000000002027223 */ /* 0x000fe20000000003 */
[----:B0-----:R-:W-:Y:S06]  /*5eb0*/  @!P0 BRA `(.L_x_62) ;  /* 0x0000000000148947 */ /* 0x001fec0003800000 */
[----:B------:R-:W-:Y:S01]  /*5ec0*/  MOV R0, R6 ;  /* 0x0000000600007202 */ /* 0x000fe20000000f00 */
[----:B------:R-:W-:Y:S01]  /*5ed0*/  IMAD.MOV.U32 R3, RZ, RZ, R51 ;  /* 0x000000ffff037224 */ /* 0x000fe200078e0033 */
[----:B------:R-:W-:-:S07]  /*5ee0*/  MOV R54, 0x5f00 ;  /* 0x00005f0000367802 */ /* 0x000fce0000000f00 */
[----:B-----5:R-:W-:Y:S05]  /*5ef0*/  CALL.REL.NOINC `($__internal_2_$__cuda_sm3x_div_rn_noftz_f32_slowpath) ;  /* 0x0000002800187944 */ /* 0x020fea0003c00000 */
[----:B------:R-:W-:-:S07]  /*5f00*/  MOV R2, R0 ;  /* 0x0000000000027202 */ /* 0x000fce0000000f00 */
.L_x_62:
        /* <DEDUP_REMOVED lines=13> */
.L_x_63:
[----:B------:R-:W-:-:S05]  /*5fe0*/  FADD R4, |R20|, |R19| ;  /* 0x4000001314047221 */ /* 0x000fca0000000200 */
[----:B------:R-:W-:-:S04]  /*5ff0*/  IADD3 R0, PT, PT, R4, 0x1800000, RZ ;  /* 0x0180000004007810 */ /* 0x000fc80007ffe0ff */
[----:B------:R-:W-:-:S04]  /*6000*/  LOP3.LUT R0, R0, 0x7f800000, RZ, 0xc0, !PT ;  /* 0x7f80000000007812 */ /* 0x000fc800078ec0ff */
[----:B------:R-:W-:-:S13]  /*6010*/  ISETP.GT.U32.AND P0, PT, R0, 0x1ffffff, PT ;  /* 0x01ffffff0000780c */ /* 0x000fda0003f04070 */
[----:B------:R-:W-:Y:S05]  /*6020*/  @P0 BRA `(.L_x_64) ;  /* 0x0000000000140947 */ /* 0x000fea0003800000 */
[----:B------:R-:W-:Y:S02]  /*6030*/  MOV R0, R4 ;  /* 0x0000000400007202 */ /* 0x000fe40000000f00 */
[----:B------:R-:W-:-:S07]  /*6040*/  MOV R54, 0x6060 ;  /* 0x0000606000367802 */ /* 0x000fce0000000f00 */
[----:B-----5:R-:W-:Y:S05]  /*6050*/  CALL.REL.NOINC `($__internal_0_$__cuda_sm20_rcp_rn_f32_slowpath) ;  /* 0x0000002000947944 */ /* 0x020fea0003c00000 */
[----:B------:R-:W-:Y:S01]  /*6060*/  IMAD.MOV.U32 R21, RZ, RZ, R12 ;  /* 0x000000ffff157224 */ /* 0x000fe200078e000c */
[----:B------:R-:W-:Y:S06]  /*6070*/  BRA `(.L_x_65) ;  /* 0x0000000000107947 */ /* 0x000fec0003800000 */
.L_x_64:
[----:B------:R-:W0:Y:S02]  /*6080*/  MUFU.RCP R21, R4 ;  /* 0x0000000400157308 */ /* 0x000e240000001000 */
[----:B0-----:R-:W-:-:S04]  /*6090*/  FFMA R0, R4, R21, -1 ;  /* 0xbf80000004007423 */ /* 0x001fc80000000015 */
[----:B------:R-:W-:-:S04]  /*60a0*/  FADD.FTZ R0, -R0, -RZ ;  /* 0x800000ff00007221 */ /* 0x000fc80000010100 */
[----:B------:R-:W-:-:S07]  /*60b0*/  FFMA R21, R21, R0, R21 ;  /* 0x0000000015157223 */ /* 0x000fce0000000015 */
.L_x_65:
        /* <DEDUP_REMOVED lines=14> */
.L_x_66:
[----:B------:R-:W0:Y:S02]  /*61a0*/  MUFU.RCP R18, R5 ;  /* 0x0000000500127308 */ /* 0x000e240000001000 */
[----:B0-----:R-:W-:-:S04]  /*61b0*/  FFMA R0, R5, R18, -1 ;  /* 0xbf80000005007423 */ /* 0x001fc80000000012 */
[----:B------:R-:W-:-:S04]  /*61c0*/  FADD.FTZ R3, -R0, -RZ ;  /* 0x800000ff00037221 */ /* 0x000fc80000010100 */
[----:B------:R-:W-:-:S07]  /*61d0*/  FFMA R18, R18, R3, R18 ;  /* 0x0000000312127223 */ /* 0x000fce0000000012 */
.L_x_67:
[----:B------:R-:W-:Y:S01]  /*61e0*/  FADD R4, |R46|, |R45| ;  /* 0x4000002d2e047221 */ /* 0x000fe20000000200 */
[C---:B------:R-:W-:Y:S01]  /*61f0*/  FMUL R17, R16.reuse, R19 ;  /* 0x0000001310117220 */ /* 0x040fe20000400000 */
[----:B------:R-:W-:-:S03]  /*6200*/  FMUL R16, R16, R20 ;  /* 0x0000001410107220 */ /* 0x000fc60000400000 */
[----:B------:R-:W-:Y:S01]  /*6210*/  IADD3 R0, PT, PT, R4, 0x1800000, RZ ;  /* 0x0180000004007810 */ /* 0x000fe20007ffe0ff */
[-C--:B------:R-:W-:Y:S01]  /*6220*/  FFMA R5, R20, R21.reuse, R17 ;  /* 0x0000001514057223 */ /* 0x080fe20000000011 */
[----:B------:R-:W-:Y:S02]  /*6230*/  FFMA R57, R19, -R21, R16 ;  /* 0x8000001513397223 */ /* 0x000fe40000000010 */
[----:B------:R-:W-:Y:S01]  /*6240*/  LOP3.LUT R0, R0, 0x7f800000, RZ, 0xc0, !PT ;  /* 0x7f80000000007812 */ /* 0x000fe200078ec0ff */
[-C--:B------:R-:W-:Y:S01]  /*6250*/  FMUL R5, R5, R18.reuse ;  /* 0x0000001205057220 */ /* 0x080fe20000400000 */
[----:B------:R-:W-:Y:S02]  /*6260*/  FMUL R57, R57, R18 ;  /* 0x0000001239397220 */ /* 0x000fe40000400000 */
[----:B------:R-:W-:-:S13]  /*6270*/  ISETP.GT.U32.AND P0, PT, R0, 0x1ffffff, PT ;  /* 0x01ffffff0000780c */ /* 0x000fda0003f04070 */
[----:B------:R-:W-:Y:S05]  /*6280*/  @P0 BRA `(.L_x_68) ;  /* 0x0000000000140947 */ /* 0x000fea0003800000 */
[----:B------:R-:W-:Y:S02]  /*6290*/  MOV R0, R4 ;  /* 0x0000000400007202 */ /* 0x000fe40000000f00 */
[----:B------:R-:W-:-:S07]  /*62a0*/  MOV R54, 0x62c0 ;  /* 0x000062c000367802 */ /* 0x000fce0000000f00 */
[----:B-----5:R-:W-:Y:S05]  /*62b0*/  CALL.REL.NOINC `($__internal_0_$__cuda_sm20_rcp_rn_f32_slowpath) ;  /* 0x0000001c00fc7944 */ /* 0x020fea0003c00000 */
[----:B------:R-:W-:Y:S01]  /*62c0*/  MOV R15, R12 ;  /* 0x0000000c000f7202 */ /* 0x000fe20000000f00 */
[----:B------:R-:W-:Y:S06]  /*62d0*/  BRA `(.L_x_69) ;  /* 0x0000000000107947 */ /* 0x000fec0003800000 */
.L_x_68:
[----:B------:R-:W0:Y:S02]  /*62e0*/  MUFU.RCP R15, R4 ;  /* 0x00000004000f7308 */ /* 0x000e240000001000 */
[----:B0-----:R-:W-:-:S04]  /*62f0*/  FFMA R0, R4, R15, -1 ;  /* 0xbf80000004007423 */ /* 0x001fc8000000000f */
[----:B------:R-:W-:-:S04]  /*6300*/  FADD.FTZ R0, -R0, -RZ ;  /* 0x800000ff00007221 */ /* 0x000fc80000010100 */
[----:B------:R-:W-:-:S07]  /*6310*/  FFMA R15, R15, R0, R15 ;  /* 0x000000000f0f7223 */ /* 0x000fce000000000f */
.L_x_69:
[-C--:B------:R-:W-:Y:S01]  /*6320*/  FMUL R13, R45, R15.reuse ;  /* 0x0000000f2d0d7220 */ /* 0x080fe20000400000 */
[-C--:B------:R-:W-:Y:S01]  /*6330*/  FMUL R14, R46, R15.reuse ;  /* 0x0000000f2e0e7220 */ /* 0x080fe20000400000 */
[----:B------:R-:W-:Y:S02]  /*6340*/  FMUL R10, RZ, R15 ;  /* 0x0000000fff0a7220 */ /* 0x000fe40000400000 */
[----:B------:R-:W-:-:S04]  /*6350*/  FMUL R3, R13, R13 ;  /* 0x0000000d0d037220 */ /* 0x000fc80000400000 */
[----:B------:R-:W-:-:S04]  /*6360*/  FFMA R7, R14, R14, R3 ;  /* 0x0000000e0e077223 */ /* 0x000fc80000000003 */
[----:B------:R-:W-:-:S05]  /*6370*/  VIADD R0, R7, 0x1800000 ;  /* 0x0180000007007836 */ /* 0x000fca0000000000 */
[----:B------:R-:W-:-:S04]  /*6380*/  LOP3.LUT R0, R0, 0x7f800000, RZ, 0xc0, !PT ;  /* 0x7f80000000007812 */ /* 0x000fc800078ec0ff */
[----:B------:R-:W-:-:S13]  /*6390*/  ISETP.GT.U32.AND P0, PT, R0, 0x1ffffff, PT ;  /* 0x01ffffff0000780c */ /* 0x000fda0003f04070 */
[----:B------:R-:W-:Y:S05]  /*63a0*/  @P0 BRA `(.L_x_70) ;  /* 0x0000000000100947 */ /* 0x000fea0003800000 */
[----:B------:R-:W-:Y:S02]  /*63b0*/  MOV R0, R7 ;  /* 0x0000000700007202 */ /* 0x000fe40000000f00 */
[----:B------:R-:W-:-:S07]  /*63c0*/  MOV R54, 0x63e0 ;  /* 0x000063e000367802 */ /* 0x000fce0000000f00 */
[----:B-----5:R-:W-:Y:S05]  /*63d0*/  CALL.REL.NOINC `($__internal_0_$__cuda_sm20_rcp_rn_f32_slowpath) ;  /* 0x0000001c00b47944 */ /* 0x020fea0003c00000 */
[----:B------:R-:W-:Y:S05]  /*63e0*/  BRA `(.L_x_71) ;  /* 0x0000000000107947 */ /* 0x000fea0003800000 */
.L_x_70:
[----:B------:R-:W0:Y:S02]  /*63f0*/  MUFU.RCP R12, R7 ;  /* 0x00000007000c7308 */ /* 0x000e240000001000 */
[----:B0-----:R-:W-:-:S04]  /*6400*/  FFMA R0, R7, R12, -1 ;  /* 0xbf80000007007423 */ /* 0x001fc8000000000c */
[----:B------:R-:W-:-:S04]  /*6410*/  FADD.FTZ R3, -R0, -RZ ;  /* 0x800000ff00037221 */ /* 0x000fc80000010100 */
[----:B------:R-:W-:-:S07]  /*6420*/  FFMA R12, R12, R3, R12 ;  /* 0x000000030c0c7223 */ /* 0x000fce000000000c */
.L_x_71:
[C---:B------:R-:W-:Y:S01]  /*6430*/  FMUL R11, R10.reuse, R13 ;  /* 0x0000000d0a0b7220 */ /* 0x040fe20000400000 */
[----:B------:R-:W-:Y:S01]  /*6440*/  FMUL R10, R10, R14 ;  /* 0x0000000e0a0a7220 */ /* 0x000fe20000400000 */
[----:B------:R-:W0:Y:S02]  /*6450*/  MUFU.RCP R54, R51 ;  /* 0x0000003300367308 */ /* 0x000e240000001000 */
[-C--:B------:R-:W-:Y:S01]  /*6460*/  FFMA R0, R14, R15.reuse, R11 ;  /* 0x0000000f0e007223 */ /* 0x080fe2000000000b */
[----:B------:R-:W-:-:S03]  /*6470*/  FFMA R4, R13, -R15, R10 ;  /* 0x8000000f0d047223 */ /* 0x000fc6000000000a */
[-C--:B------:R-:W-:Y:S01]  /*6480*/  FFMA R0, -R0, R12.reuse, R5 ;  /* 0x0000000c00007223 */ /* 0x080fe20000000105 */
[----:B------:R-:W-:-:S03]  /*6490*/  FFMA R4, -R4, R12, R57 ;  /* 0x0000000c04047223 */ /* 0x000fc60000000139 */
[C---:B------:R-:W-:Y:S01]  /*64a0*/  FMUL R5, R37.reuse, R0 ;  /* 0x0000000025057220 */ /* 0x040fe20000400000 */
[----:B------:R-:W-:-:S03]  /*64b0*/  FMUL R3, R37, R4 ;  /* 0x0000000425037220 */ /* 0x000fc60000400000 */
[C---:B------:R-:W-:Y:S01]  /*64c0*/  FFMA R4, R36.reuse, R4, R5 ;  /* 0x0000000424047223 */ /* 0x040fe20000000005 */
[----:B------:R-:W-:Y:S01]  /*64d0*/  FFMA R3, R36, R0, -R3 ;  /* 0x0000000024037223 */ /* 0x000fe20000000803 */
[----:B0-----:R-:W-:Y:S02]  /*64e0*/  FFMA R9, R54, -R51, 1 ;  /* 0x3f80000036097423 */ /* 0x001fe40000000833 */
[-C--:B------:R-:W-:Y:S02]  /*64f0*/  FMUL R0, R4, R42.reuse ;  /* 0x0000002a04007220 */ /* 0x080fe40000400000 */
[----:B------:R-:W-:Y:S02]  /*6500*/  FFMA R9, R54, R9, R54 ;  /* 0x0000000936097223 */ /* 0x000fe40000000036 */
[C---:B------:R-:W-:Y:S01]  /*6510*/  FFMA R6, R3.reuse, R41, -R0 ;  /* 0x0000002903067223 */ /* 0x040fe20000000800 */
[----:B------:R-:W-:-:S03]  /*6520*/  FMUL R3, R3, R42 ;  /* 0x0000002a03037220 */ /* 0x000fc60000400000 */
[----:B------:R-:W0:Y:S01]  /*6530*/  FCHK P0, R6, R51 ;  /* 0x0000003306007302 */ /* 0x000e220000000000 */
[----:B------:R-:W-:Y:S01]  /*6540*/  FFMA R0, R9, R6, RZ ;  /* 0x0000000609007223 */ /* 0x000fe200000000ff */
[----:B------:R-:W-:-:S03]  /*6550*/  FFMA R4, R4, R41, R3 ;  /* 0x0000002904047223 */ /* 0x000fc60000000003 */
[----:B------:R-:W-:-:S04]  /*6560*/  FFMA R5, R0, -R51, R6 ;  /* 0x8000003300057223 */ /* 0x000fc80000000006 */
[----:B------:R-:W-:Y:S01]  /*6570*/  FFMA R9, R9, R5, R0 ;  /* 0x0000000509097223 */ /* 0x000fe20000000000 */
[----:B0-----:R-:W-:Y:S06]  /*6580*/  @!P0 BRA `(.L_x_72) ;  /* 0x0000000000148947 */ /* 0x001fec0003800000 */
[----:B------:R-:W-:Y:S02]  /*6590*/  MOV R0, R6 ;  /* 0x0000000600007202 */ /* 0x000fe40000000f00 */
[----:B------:R-:W-:Y:S02]  /*65a0*/  MOV R3, R51 ;  /* 0x0000003300037202 */ /* 0x000fe40000000f00 */
[----:B------:R-:W-:-:S07]  /*65b0*/  MOV R54, 0x65d0 ;  /* 0x000065d000367802 */ /* 0x000fce0000000f00 */
[----:B-----5:R-:W-:Y:S05]  /*65c0*/  CALL.REL.NOINC `($__internal_2_$__cuda_sm3x_div_rn_noftz_f32_slowpath) ;  /* 0x0000002000647944 */ /* 0x020fea0003c00000 */
[----:B------:R-:W-:-:S07]  /*65d0*/  MOV R9, R0 ;  /* 0x0000000000097202 */ /* 0x000fce0000000f00 */
.L_x_72:
        /* <DEDUP_REMOVED lines=12> */
.L_x_73:
[----:B------:R-:W-:Y:S01]  /*66a0*/  FMUL R3, R33, 3 ;  /* 0x4040000021037820 */ /* 0x000fe20000400000 */
[----:B------:R-:W-:Y:S01]  /*66b0*/  FMUL R4, R27, 3 ;  /* 0x404000001b047820 */ /* 0x000fe20000400000 */
[----:B------:R-:W0:Y:S01]  /*66c0*/  MUFU.RCP R54, R51 ;  /* 0x0000003300367308 */ /* 0x000e220000001000 */
[----:B------:R-:W-:Y:S01]  /*66d0*/  FADD R9, -R9, R2 ;  /* 0x0000000209097221 */ /* 0x000fe20000000100 */
[-C--:B------:R-:W-:Y:S01]  /*66e0*/  FFMA R65, R31, R3.reuse, R28 ;  /* 0x000000031f417223 */ /* 0x080fe2000000001c */
[----:B------:R-:W-:Y:S01]  /*66f0*/  FFMA R63, R32, -R3, R29 ;  /* 0x80000003203f7223 */ /* 0x000fe2000000001d */
[-C--:B------:R-:W-:Y:S01]  /*6700*/  FFMA R5, R26, -R4.reuse, R23 ;  /* 0x800000041a057223 */ /* 0x080fe20000000017 */
[----:B------:R-:W-:Y:S01]  /*6710*/  FFMA R3, R25, R4, R22 ;  /* 0x0000000419037223 */ /* 0x000fe20000000016 */
[-C--:B------:R-:W-:Y:S01]  /*6720*/  FMUL R65, R65, R30.reuse ;  /* 0x0000001e41417220 */ /* 0x080fe20000400000 */
[----:B------:R-:W-:Y:S01]  /*6730*/  FMUL R63, R63, R30 ;  /* 0x0000001e3f3f7220 */ /* 0x000fe20000400000 */
[-C--:B------:R-:W-:Y:S01]  /*6740*/  FMUL R64, R5, R24.reuse ;  /* 0x0000001805407220 */ /* 0x080fe20000400000 */
[----:B------:R-:W-:Y:S01]  /*6750*/  FMUL R62, R3, R24 ;  /* 0x00000018033e7220 */ /* 0x000fe20000400000 */
[----:B------:R-:W-:Y:S01]  /*6760*/  FADD R3, R65, 1 ;  /* 0x3f80000041037421 */ /* 0x000fe20000000000 */
[----:B------:R-:W-:Y:S01]  /*6770*/  FADD R8, -R0, R8 ;  /* 0x0000000800087221 */ /* 0x000fe20000000100 */
[----:B------:R-:W-:-:S02]  /*6780*/  FADD R4, R63, -R64 ;  /* 0x800000403f047221 */ /* 0x000fc40000000000 */
[----:B------:R-:W-:Y:S02]  /*6790*/  FADD R3, R3, -R62 ;  /* 0x8000003e03037221 */ /* 0x000fe40000000000 */
[----:B------:R-:W-:Y:S01]  /*67a0*/  FMUL R6, R4, R40 ;  /* 0x0000002804067220 */ /* 0x000fe20000400000 */
[----:B0-----:R-:W-:-:S03]  /*67b0*/  FFMA R61, R54, -R51, 1 ;  /* 0x3f800000363d7423 */ /* 0x001fc60000000833 */
[C---:B------:R-:W-:Y:S01]  /*67c0*/  FFMA R7, R3.reuse, R39, -R6 ;  /* 0x0000002703077223 */ /* 0x040fe20000000806 */
[----:B------:R-:W-:Y:S01]  /*67d0*/  FFMA R61, R54, R61, R54 ;  /* 0x0000003d363d7223 */ /* 0x000fe20000000036 */
[----:B------:R-:W-:Y:S02]  /*67e0*/  FMUL R3, R3, R40 ;  /* 0x0000002803037220 */ /* 0x000fe40000400000 */
[----:B------:R-:W0:Y:S01]  /*67f0*/  FCHK P0, R7, R51 ;  /* 0x0000003307007302 */ /* 0x000e220000000000 */
[----:B------:R-:W-:Y:S01]  /*6800*/  FFMA R6, R61, R7, RZ ;  /* 0x000000073d067223 */ /* 0x000fe200000000ff */
[----:B------:R-:W-:-:S03]  /*6810*/  FFMA R2, R4, R39, R3 ;  /* 0x0000002704027223 */ /* 0x000fc60000000003 */
[----:B------:R-:W-:-:S04]  /*6820*/  FFMA R5, R6, -R51, R7 ;  /* 0x8000003306057223 */ /* 0x000fc80000000007 */
[----:B------:R-:W-:Y:S01]  /*6830*/  FFMA R61, R61, R5, R6 ;  /* 0x000000053d3d7223 */ /* 0x000fe20000000006 */
[----:B0-----:R-:W-:Y:S06]  /*6840*/  @!P0 BRA `(.L_x_74) ;  /* 0x0000000000148947 */ /* 0x001fec0003800000 */
[----:B------:R-:W-:Y:S01]  /*6850*/  IMAD.MOV.U32 R0, RZ, RZ, R7 ;  /* 0x000000ffff007224 */ /* 0x000fe200078e0007 */
[----:B------:R-:W-:Y:S02]  /*6860*/  MOV R3, R51 ;  /* 0x0000003300037202 */ /* 0x000fe40000000f00 */
[----:B------:R-:W-:-:S07]  /*6870*/  MOV R54, 0x6890 ;  /* 0x0000689000367802 */ /* 0x000fce0000000f00 */
[----:B-----5:R-:W-:Y:S05]  /*6880*/  CALL.REL.NOINC `($__internal_2_$__cuda_sm3x_div_rn_noftz_f32_slowpath) ;  /* 0x0000001c00b47944 */ /* 0x020fea0003c00000 */
[----:B------:R-:W-:-:S07]  /*6890*/  MOV R61, R0 ;  /* 0x00000000003d7202 */ /* 0x000fce0000000f00 */
.L_x_74:
        /* <DEDUP_REMOVED lines=13> */
.L_x_75:
[----:B------:R-:W-:Y:S01]  /*6970*/  FMUL R0, R21, 3 ;  /* 0x4040000015007820 */ /* 0x000fe20000400000 */
[----:B------:R-:W-:Y:S01]  /*6980*/  FMUL R3, R15, 3 ;  /* 0x404000000f037820 */ /* 0x000fe20000400000 */
[----:B------:R-:W0:Y:S02]  /*6990*/  MUFU.RCP R2, R51 ;  /* 0x0000003300027308 */ /* 0x000e240000001000 */
[-C--:B------:R-:W-:Y:S01]  /*69a0*/  FFMA R7, R20, R0.reuse, R17 ;  /* 0x0000000014077223 */ /* 0x080fe20000000011 */
[-C--:B------:R-:W-:Y:S01]  /*69b0*/  FFMA R55, R14, R3.reuse, R11 ;  /* 0x000000030e377223 */ /* 0x080fe2000000000b */
[----:B------:R-:W-:Y:S01]  /*69c0*/  FFMA R5, R19, -R0, R16 ;  /* 0x8000000013057223 */ /* 0x000fe20000000010 */
[----:B------:R-:W-:Y:S01]  /*69d0*/  FFMA R57, R13, -R3, R10 ;  /* 0x800000030d397223 */ /* 0x000fe2000000000a */
[----:B------:R-:W-:Y:S01]  /*69e0*/  FMUL R7, R7, R18 ;  /* 0x0000001207077220 */ /* 0x000fe20000400000 */
[----:B------:R-:W-:Y:S01]  /*69f0*/  FMUL R6, R55, R12 ;  /* 0x0000000c37067220 */ /* 0x000fe20000400000 */
[----:B------:R-:W-:Y:S01]  /*6a00*/  FMUL R5, R5, R18 ;  /* 0x0000001205057220 */ /* 0x000fe20000400000 */
[----:B------:R-:W-:Y:S01]  /*6a10*/  FMUL R4, R57, R12 ;  /* 0x0000000c39047220 */ /* 0x000fe20000400000 */
[----:B------:R-:W-:-:S03]  /*6a20*/  FADD R3, R7, 1 ;  /* 0x3f80000007037421 */ /* 0x000fc60000000000 */
[----:B------:R-:W-:Y:S01]  /*6a30*/  FADD R66, R5, -R4 ;  /* 0x8000000405427221 */ /* 0x000fe20000000000 */
[----:B------:R-:W-:-:S03]  /*6a40*/  FADD R3, R3, -R6 ;  /* 0x8000000603037221 */ /* 0x000fc60000000000 */
[C---:B------:R-:W-:Y:S01]  /*6a50*/  FMUL R0, R37.reuse, R66 ;  /* 0x0000004225007220 */ /* 0x040fe20000400000 */
[----:B------:R-:W-:-:S03]  /*6a60*/  FMUL R55, R37, R3 ;  /* 0x0000000325377220 */ /* 0x000fc60000400000 */
[C---:B------:R-:W-:Y:S01]  /*6a70*/  FFMA R0, R36.reuse, R3, -R0 ;  /* 0x0000000324007223 */ /* 0x040fe20000000800 */
[----:B------:R-:W-:Y:S01]  /*6a80*/  FFMA R66, R36, R66, R55 ;  /* 0x0000004224427223 */ /* 0x000fe20000000037 */
[----:B0-----:R-:W-:-:S03]  /*6a90*/  FFMA R55, R2, -R51, 1 ;  /* 0x3f80000002377423 */ /* 0x001fc60000000833 */
[----:B------:R-:W-:Y:S01]  /*6aa0*/  FMUL R3, R66, R42 ;  /* 0x0000002a42037220 */ /* 0x000fe20000400000 */
[----:B------:R-:W-:-:S03]  /*6ab0*/  FFMA R2, R2, R55, R2 ;  /* 0x0000003702027223 */ /* 0x000fc60000000002 */
[----:B------:R-:W-:-:S04]  /*6ac0*/  FFMA R56, R0, R41, -R3 ;  /* 0x0000002900387223 */ /* 0x000fc80000000803 */
[----:B------:R-:W0:Y:S01]  /*6ad0*/  FCHK P0, R56, R51 ;  /* 0x0000003338007302 */ /* 0x000e220000000000 */
[----:B------:R-:W-:-:S04]  /*6ae0*/  FFMA R3, R2, R56, RZ ;  /* 0x0000003802037223 */ /* 0x000fc800000000ff */
[----:B------:R-:W-:-:S04]  /*6af0*/  FFMA R54, R3, -R51, R56 ;  /* 0x8000003303367223 */ /* 0x000fc80000000038 */
[----:B------:R-:W-:Y:S01]  /*6b00*/  FFMA R2, R2, R54, R3 ;  /* 0x0000003602027223 */ /* 0x000fe20000000003 */
[----:B------:R-:W-:-:S04]  /*6b10*/  FMUL R3, R0, R42 ;  /* 0x0000002a00037220 */ /* 0x000fc80000400000 */
[----:B------:R-:W-:Y:S01]  /*6b20*/  FFMA R66, R66, R41, R3 ;  /* 0x0000002942427223 */ /* 0x000fe20000000003 */
[----:B0-----:R-:W-:Y:S06]  /*6b30*/  @!P0 BRA `(.L_x_76) ;  /* 0x0000000000148947 */ /* 0x001fec0003800000 */
[----:B------:R-:W-:Y:S01]  /*6b40*/  MOV R0, R56 ;  /* 0x0000003800007202 */ /* 0x000fe20000000f00 */
[----:B------:R-:W-:Y:S01]  /*6b50*/  IMAD.MOV.U32 R3, RZ, RZ, R51 ;  /* 0x000000ffff037224 */ /* 0x000fe200078e0033 */
[----:B------:R-:W-:-:S07]  /*6b60*/  MOV R54, 0x6b80 ;  /* 0x00006b8000367802 */ /* 0x000fce0000000f00 */
[----:B-----5:R-:W-:Y:S05]  /*6b70*/  CALL.REL.NOINC `($__internal_2_$__cuda_sm3x_div_rn_noftz_f32_slowpath) ;  /* 0x0000001800f87944 */ /* 0x020fea0003c00000 */
[----:B------:R-:W-:-:S07]  /*6b80*/  MOV R2, R0 ;  /* 0x0000000000027202 */ /* 0x000fce0000000f00 */
.L_x_76:
        /* <DEDUP_REMOVED lines=13> */
.L_x_77:
[----:B------:R-:W-:Y:S01]  /*6c60*/  FMUL R67, R51, R51 ;  /* 0x0000003333437220 */ /* 0x000fe20000400000 */
[----:B------:R-:W-:Y:S01]  /*6c70*/  FADD R64, R43, R64 ;  /* 0x000000402b407221 */ /* 0x000fe20000000000 */
[----:B------:R-:W-:Y:S01]  /*6c80*/  FADD R55, R44, -2 ;  /* 0xc00000002c377421 */ /* 0x000fe20000000000 */
[----:B------:R-:W-:Y:S01]  /*6c90*/  FADD R60, -R3, R60 ;  /* 0x0000003c033c7221 */ /* 0x000fe20000000100 */
[----:B------:R-:W0:Y:S01]  /*6ca0*/  MUFU.RCP R54, R67 ;  /* 0x0000004300367308 */ /* 0x000e220000001000 */
[----:B------:R-:W-:Y:S01]  /*6cb0*/  FADD R63, -R63, R64 ;  /* 0x000000403f3f7221 */ /* 0x000fe20000000100 */
[----:B------:R-:W-:-:S03]  /*6cc0*/  FADD R62, R62, R55 ;  /* 0x000000373e3e7221 */ /* 0x000fc60000000000 */
[----:B------:R-:W-:Y:S01]  /*6cd0*/  FMUL R0, R63, R40 ;  /* 0x000000283f007220 */ /* 0x000fe20000400000 */
[----:B------:R-:W-:Y:S01]  /*6ce0*/  FADD R65, -R65, R62 ;  /* 0x0000003e41417221 */ /* 0x000fe20000000100 */
[----:B------:R-:W-:-:S03]  /*6cf0*/  FADD R62, -R2, R61 ;  /* 0x0000003d023e7221 */ /* 0x000fc60000000100 */
[C---:B------:R-:W-:Y:S01]  /*6d00*/  FFMA R0, R65.reuse, R39, -R0 ;  /* 0x0000002741007223 */ /* 0x040fe20000000800 */
[----:B------:R-:W-:-:S03]  /*6d10*/  FMUL R2, R65, R40 ;  /* 0x0000002841027220 */ /* 0x000fc60000400000 */
[----:B------:R-:W1:Y:S01]  /*6d20*/  FCHK P0, R0, R67 ;  /* 0x0000004300007302 */ /* 0x000e620000000000 */
[----:B------:R-:W-:Y:S01]  /*6d30*/  FFMA R2, R63, R39, R2 ;  /* 0x000000273f027223 */ /* 0x000fe20000000002 */
[----:B0-----:R-:W-:-:S04]  /*6d40*/  FFMA R55, -R67, R54, 1 ;  /* 0x3f80000043377423 */ /* 0x001fc80000000136 */
[----:B------:R-:W-:-:S04]  /*6d50*/  FFMA R55, R54, R55, R54 ;  /* 0x0000003736377223 */ /* 0x000fc80000000036 */
[----:B------:R-:W-:-:S04]  /*6d60*/  FFMA R54, R0, R55, RZ ;  /* 0x0000003700367223 */ /* 0x000fc800000000ff */
[----:B------:R-:W-:-:S04]  /*6d70*/  FFMA R56, -R67, R54, R0 ;  /* 0x0000003643387223 */ /* 0x000fc80000000100 */
[----:B------:R-:W-:Y:S01]  /*6d80*/  FFMA R63, R55, R56, R54 ;  /* 0x00000038373f7223 */ /* 0x000fe20000000036 */
[----:B-1----:R-:W-:Y:S06]  /*6d90*/  @!P0 BRA `(.L_x_78) ;  /* 0x0000000000108947 */ /* 0x002fec0003800000 */
[----:B------:R-:W-:Y:S02]  /*6da0*/  MOV R3, R67 ;  /* 0x0000004300037202 */ /* 0x000fe40000000f00 */
[----:B------:R-:W-:-:S07]  /*6db0*/  MOV R54, 0x6dd0 ;  /* 0x00006dd000367802 */ /* 0x000fce0000000f00 */
[----:B-----5:R-:W-:Y:S05]  /*6dc0*/  CALL.REL.NOINC `($__internal_2_$__cuda_sm3x_div_rn_noftz_f32_slowpath) ;  /* 0x0000001800647944 */ /* 0x020fea0003c00000 */
[----:B------:R-:W-:-:S07]  /*6dd0*/  MOV R63, R0 ;  /* 0x00000000003f7202 */ /* 0x000fce0000000f00 */
.L_x_78:
[----:B------:R-:W0:Y:S08]  /*6de0*/  MUFU.RCP R0, R67 ;  /* 0x0000004300007308 */ /* 0x000e300000001000 */
[----:B------:R-:W1:Y:S01]  /*6df0*/  FCHK P0, R2, R67 ;  /* 0x0000004302007302 */ /* 0x000e620000000000 */
[----:B0-----:R-:W-:-:S04]  /*6e00*/  FFMA R3, -R67, R0, 1 ;  /* 0x3f80000043037423 */ /* 0x001fc80000000100 */
[----:B------:R-:W-:-:S04]  /*6e10*/  FFMA R54, R0, R3, R0 ;  /* 0x0000000300367223 */ /* 0x000fc80000000000 */
[----:B------:R-:W-:-:S04]  /*6e20*/  FFMA R61, R2, R54, RZ ;  /* 0x00000036023d7223 */ /* 0x000fc800000000ff */
[----:B------:R-:W-:-:S04]  /*6e30*/  FFMA R0, -R67, R61, R2 ;  /* 0x0000003d43007223 */ /* 0x000fc80000000102 */
[----:B------:R-:W-:Y:S01]  /*6e40*/  FFMA R61, R54, R0, R61 ;  /* 0x00000000363d7223 */ /* 0x000fe2000000003d */
[----:B-1----:R-:W-:Y:S06]  /*6e50*/  @!P0 BRA `(.L_x_79) ;  /* 0x0000000000148947 */ /* 0x002fec0003800000 */
[----:B------:R-:W-:Y:S01]  /*6e60*/  IMAD.MOV.U32 R0, RZ, RZ, R2 ;  /* 0x000000ffff007224 */ /* 0x000fe200078e0002 */
[----:B------:R-:W-:Y:S02]  /*6e70*/  MOV R3, R67 ;  /* 0x0000004300037202 */ /* 0x000fe40000000f00 */
[----:B------:R-:W-:-:S07]  /*6e80*/  MOV R54, 0x6ea0 ;  /* 0x00006ea000367802 */ /* 0x000fce0000000f00 */
[----:B-----5:R-:W-:Y:S05]  /*6e90*/  CALL.REL.NOINC `($__internal_2_$__cuda_sm3x_div_rn_noftz_f32_slowpath) ;  /* 0x0000001800307944 */ /* 0x020fea0003c00000 */
[----:B------:R-:W-:-:S07]  /*6ea0*/  MOV R61, R0 ;  /* 0x00000000003d7202 */ /* 0x000fce0000000f00 */
.L_x_79:
[----:B------:R-:W-:Y:S01]  /*6eb0*/  FADD R6, R6, -1 ;  /* 0xbf80000006067421 */ /* 0x000fe20000000000 */
[----:B------:R-:W-:Y:S01]  /*6ec0*/  FADD R4, -R5, R4 ;  /* 0x0000000405047221 */ /* 0x000fe20000000100 */
[----:B------:R-:W0:Y:S02]  /*6ed0*/  MUFU.RCP R2, R67 ;  /* 0x0000004300027308 */ /* 0x000e240000001000 */
[----:B------:R-:W-:Y:S01]  /*6ee0*/  FADD R6, -R7, R6 ;  /* 0x0000000607067221 */ /* 0x000fe20000000100 */
[----:B------:R-:W-:-:S03]  /*6ef0*/  FMUL R3, R37, R4 ;  /* 0x0000000425037220 */ /* 0x000fc60000400000 */
[-C--:B------:R-:W-:Y:S01]  /*6f00*/  FMUL R5, R37, R6.reuse ;  /* 0x0000000625057220 */ /* 0x080fe20000400000 */
[----:B------:R-:W-:-:S03]  /*6f10*/  FFMA R3, R36, R6, -R3 ;  /* 0x0000000624037223 */ /* 0x000fc60000000803 */
[----:B------:R-:W-:-:S04]  /*6f20*/  FFMA R5, R36, R4, R5 ;  /* 0x0000000424057223 */ /* 0x000fc80000000005 */
[----:B------:R-:W-:Y:S01]  /*6f30*/  FMUL R0, R5, R42 ;  /* 0x0000002a05007220 */ /* 0x000fe20000400000 */
[----:B0-----:R-:W-:-:S03]  /*6f40*/  FFMA R7, -R67, R2, 1 ;  /* 0x3f80000043077423 */ /* 0x001fc60000000102 */
[----:B------:R-:W-:Y:S01]  /*6f50*/  FFMA R6, R3, R41, -R0 ;  /* 0x0000002903067223 */ /* 0x000fe20000000800 */
[----:B------:R-:W-:-:S03]  /*6f60*/  FFMA R4, R2, R7, R2 ;  /* 0x0000000702047223 */ /* 0x000fc60000000002 */
[----:B------:R-:W0:Y:S01]  /*6f70*/  FCHK P0, R6, R67 ;  /* 0x0000004306007302 */ /* 0x000e220000000000 */
[----:B------:R-:W-:Y:S01]  /*6f80*/  FMUL R2, R3, R42 ;  /* 0x0000002a03027220 */ /* 0x000fe20000400000 */
[----:B------:R-:W-:-:S03]  /*6f90*/  FFMA R7, R4, R6, RZ ;  /* 0x0000000604077223 */ /* 0x000fc600000000ff */
[----:B------:R-:W-:Y:S01]  /*6fa0*/  FFMA R2, R5, R41, R2 ;  /* 0x0000002905027223 */ /* 0x000fe20000000002 */
[----:B------:R-:W-:-:S04]  /*6fb0*/  FFMA R0, -R67, R7, R6 ;  /* 0x0000000743007223 */ /* 0x000fc80000000106 */
[----:B------:R-:W-:Y:S01]  /*6fc0*/  FFMA R4, R4, R0, R7 ;  /* 0x0000000004047223 */ /* 0x000fe20000000007 */
[----:B0-----:R-:W-:Y:S06]  /*6fd0*/  @!P0 BRA `(.L_x_80) ;  /* 0x0000000000148947 */ /* 0x001fec0003800000 */
[----:B------:R-:W-:Y:S02]  /*6fe0*/  MOV R0, R6 ;  /* 0x0000000600007202 */ /* 0x000fe40000000f00 */
[----:B------:R-:W-:Y:S02]  /*6ff0*/  MOV R3, R67 ;  /* 0x0000004300037202 */ /* 0x000fe40000000f00 */
[----:B------:R-:W-:-:S07]  /*7000*/  MOV R54, 0x7020 ;  /* 0x0000702000367802 */ /* 0x000fce0000000f00 */
[----:B-----5:R-:W-:Y:S05]  /*7010*/  CALL.REL.NOINC `($__internal_2_$__cuda_sm3x_div_rn_noftz_f32_slowpath) ;  /* 0x0000001400d07944 */ /* 0x020fea0003c00000 */
[----:B------:R-:W-:-:S07]  /*7020*/  MOV R4, R0 ;  /* 0x0000000000047202 */ /* 0x000fce0000000f00 */
.L_x_80:
        /* <DEDUP_REMOVED lines=8> */
[----:B------:R-:W-:Y:S01]  /*70b0*/  MOV R0, R2 ;  /* 0x0000000200007202 */ /* 0x000fe20000000f00 */
[----:B------:R-:W-:Y:S01]  /*70c0*/  IMAD.MOV.U32 R3, RZ, RZ, R67 ;  /* 0x000000ffff037224 */ /* 0x000fe200078e0043 */
[----:B------:R-:W-:-:S07]  /*70d0*/  MOV R54, 0x70f0 ;  /* 0x000070f000367802 */ /* 0x000fce0000000f00 */
[----:B-----5:R-:W-:Y:S05]  /*70e0*/  CALL.REL.NOINC `($__internal_2_$__cuda_sm3x_div_rn_noftz_f32_slowpath) ;  /* 0x00000014009c7944 */ /* 0x020fea0003c00000 */
.L_x_81:
[----:B------:R-:W-:Y:S01]  /*70f0*/  FMUL R27, R27, 9 ;  /* 0x411000001b1b7820 */ /* 0x000fe20000400000 */
[----:B------:R-:W-:Y:S01]  /*7100*/  FMUL R33, R33, 9 ;  /* 0x4110000021217820 */ /* 0x000fe20000400000 */
[----:B------:R-:W0:Y:S01]  /*7110*/  MUFU.RCP R6, R67 ;  /* 0x0000004300067308 */ /* 0x000e220000001000 */
[----:B------:R-:W-:Y:S01]  /*7120*/  FADD R3, R44, -4 ;  /* 0xc08000002c037421 */ /* 0x000fe20000000000 */
[-C--:B------:R-:W-:Y:S01]  /*7130*/  FFMA R26, R26, -R27.reuse, R23 ;  /* 0x8000001b1a1a7223 */ /* 0x080fe20000000017 */
[----:B------:R-:W-:Y:S01]  /*7140*/  FFMA R22, R25, R27, R22 ;  /* 0x0000001b19167223 */ /* 0x000fe20000000016 */
[-C--:B------:R-:W-:Y:S01]  /*7150*/  FFMA R32, R32, -R33.reuse, R29 ;  /* 0x8000002120207223 */ /* 0x080fe2000000001d */
[----:B------:R-:W-:Y:S01]  /*7160*/  FFMA R28, R31, R33, R28 ;  /* 0x000000211f1c7223 */ /* 0x000fe2000000001c */
[-C--:B------:R-:W-:Y:S01]  /*7170*/  FFMA R5, R26, R24.reuse, R43 ;  /* 0x000000181a057223 */ /* 0x080fe2000000002b */
[----:B------:R-:W-:Y:S01]  /*7180*/  FFMA R3, R22, R24, R3 ;  /* 0x0000001816037223 */ /* 0x000fe20000000003 */
[----:B------:R-:W-:Y:S01]  /*7190*/  FADD R4, -R4, R63 ;  /* 0x0000003f04047221 */ /* 0x000fe20000000100 */
[----:B------:R-:W-:Y:S01]  /*71a0*/  FADD R61, -R0, R61 ;  /* 0x0000003d003d7221 */ /* 0x000fe20000000100 */
[-C--:B------:R-:W-:Y:S01]  /*71b0*/  FFMA R5, -R32, R30.reuse, R5 ;  /* 0x0000001e20057223 */ /* 0x080fe20000000105 */
[----:B------:R-:W-:-:S03]  /*71c0*/  FFMA R3, -R28, R30, R3 ;  /* 0x0000001e1c037223 */ /* 0x000fc60000000103 */
[----:B------:R-:W-:Y:S01]  /*71d0*/  FMUL R2, R5, R40 ;  /* 0x0000002805027220 */ /* 0x000fe20000400000 */
[----:B0-----:R-:W-:-:S03]  /*71e0*/  FFMA R7, -R67, R6, 1 ;  /* 0x3f80000043077423 */ /* 0x001fc60000000106 */
[C---:B------:R-:W-:Y:S01]  /*71f0*/  FFMA R22, R3.reuse, R39, -R2 ;  /* 0x0000002703167223 */ /* 0x040fe20000000802 */
[----:B------:R-:W-:Y:S01]  /*7200*/  FMUL R2, R3, R40 ;  /* 0x0000002803027220 */ /* 0x000fe20000400000 */
[----:B------:R-:W-:Y:S02]  /*7210*/  FFMA R6, R6, R7, R6 ;  /* 0x0000000706067223 */ /* 0x000fe40000000006 */
[----:B------:R-:W0:Y:S01]  /*7220*/  FCHK P0, R22, R67 ;  /* 0x0000004316007302 */ /* 0x000e220000000000 */
[----:B------:R-:W-:Y:S01]  /*7230*/  FFMA R2, R5, R39, R2 ;  /* 0x0000002705027223 */ /* 0x000fe20000000002 */
[----:B------:R-:W-:-:S04]  /*7240*/  FFMA R7, R6, R22, RZ ;  /* 0x0000001606077223 */ /* 0x000fc800000000ff */
        /* <DEDUP_REMOVED lines=8> */
.L_x_82:
        /* <DEDUP_REMOVED lines=8> */
[----:B------:R-:W-:Y:S02]  /*7350*/  MOV R0, R2 ;  /* 0x0000000200007202 */ /* 0x000fe40000000f00 */
[----:B------:R-:W-:Y:S02]  /*7360*/  MOV R3, R67 ;  /* 0x0000004300037202 */ /* 0x000fe40000000f00 */
[----:B------:R-:W-:-:S07]  /*7370*/  MOV R54, 0x7390 ;  /* 0x0000739000367802 */ /* 0x000fce0000000f00 */
[----:B-----5:R-:W-:Y:S05]  /*7380*/  CALL.REL.NOINC `($__internal_2_$__cuda_sm3x_div_rn_noftz_f32_slowpath) ;  /* 0x0000001000f47944 */ /* 0x020fea0003c00000 */
[----:B------:R-:W-:-:S07]  /*7390*/  MOV R5, R0 ;  /* 0x0000000000057202 */ /* 0x000fce0000000f00 */
.L_x_83:
[----:B------:R-:W-:Y:S01]  /*73a0*/  FMUL R15, R15, 9 ;  /* 0x411000000f0f7820 */ /* 0x000fe20000400000 */
[----:B------:R-:W-:Y:S01]  /*73b0*/  FADD R3, R46, -4 ;  /* 0xc08000002e037421 */ /* 0x000fe20000000000 */
[----:B------:R-:W-:Y:S01]  /*73c0*/  FMUL R21, R21, 9 ;  /* 0x4110000015157820 */ /* 0x000fe20000400000 */
[----:B------:R-:W0:Y:S01]  /*73d0*/  MUFU.RCP R2, R67 ;  /* 0x0000004300027308 */ /* 0x000e220000001000 */
[-C--:B------:R-:W-:Y:S01]  /*73e0*/  FFMA R14, R14, R15.reuse, R11 ;  /* 0x0000000f0e0e7223 */ /* 0x080fe2000000000b */
[----:B------:R-:W-:Y:S01]  /*73f0*/  FFMA R10, R13, -R15, R10 ;  /* 0x8000000f0d0a7223 */ /* 0x000fe2000000000a */
[-C--:B------:R-:W-:Y:S01]  /*7400*/  FFMA R20, R20, R21.reuse, R17 ;  /* 0x0000001514147223 */ /* 0x080fe20000000011 */
[----:B------:R-:W-:Y:S01]  /*7410*/  FFMA R16, R19, -R21, R16 ;  /* 0x8000001513107223 */ /* 0x000fe20000000010 */
[-C--:B------:R-:W-:Y:S01]  /*7420*/  FFMA R3, R14, R12.reuse, R3 ;  /* 0x0000000c0e037223 */ /* 0x080fe20000000003 */
[----:B------:R-:W-:-:S03]  /*7430*/  FFMA R7, R10, R12, R45 ;  /* 0x0000000c0a077223 */ /* 0x000fc6000000002d */
[-C--:B------:R-:W-:Y:S01]  /*7440*/  FFMA R3, -R20, R18.reuse, R3 ;  /* 0x0000001214037223 */ /* 0x080fe20000000103 */
[----:B------:R-:W-:-:S03]  /*7450*/  FFMA R7, -R16, R18, R7 ;  /* 0x0000001210077223 */ /* 0x000fc60000000107 */
[C---:B------:R-:W-:Y:S01]  /*7460*/  FMUL R11, R37.reuse, R3 ;  /* 0x00000003250b7220 */ /* 0x040fe20000400000 */
[----:B------:R-:W-:-:S03]  /*7470*/  FMUL R0, R37, R7 ;  /* 0x0000000725007220 */ /* 0x000fc60000400000 */
[C---:B------:R-:W-:Y:S01]  /*7480*/  FFMA R11, R36.reuse, R7, R11 ;  /* 0x00000007240b7223 */ /* 0x040fe2000000000b */
[----:B------:R-:W-:Y:S01]  /*7490*/  FFMA R0, R36, R3, -R0 ;  /* 0x0000000324007223 */ /* 0x000fe20000000800 */
[----:B0-----:R-:W-:Y:S02]  /*74a0*/  FFMA R7, -R67, R2, 1 ;  /* 0x3f80000043077423 */ /* 0x001fe40000000102 */
[-C--:B------:R-:W-:Y:S02]  /*74b0*/  FMUL R3, R11, R42.reuse ;  /* 0x0000002a0b037220 */ /* 0x080fe40000400000 */
[----:B------:R-:W-:Y:S01]  /*74c0*/  FFMA R7, R2, R7, R2 ;  /* 0x0000000702077223 */ /* 0x000fe20000000002 */
[C---:B------:R-:W-:Y:S01]  /*74d0*/  FMUL R2, R0.reuse, R42 ;  /* 0x0000002a00027220 */ /* 0x040fe20000400000 */
[----:B------:R-:W-:-:S03]  /*74e0*/  FFMA R12, R0, R41, -R3 ;  /* 0x00000029000c7223 */ /* 0x000fc60000000803 */
[----:B------:R-:W-:Y:S01]  /*74f0*/  FFMA R2, R11, R41, R2 ;  /* 0x000000290b027223 */ /* 0x000fe20000000002 */
[----:B------:R-:W0:Y:S01]  /*7500*/  FCHK P0, R12, R67 ;  /* 0x000000430c007302 */ /* 0x000e220000000000 */
[----:B------:R-:W-:-:S04]  /*7510*/  FFMA R10, R7, R12, RZ ;  /* 0x0000000c070a7223 */ /* 0x000fc800000000ff */
[----:B------:R-:W-:-:S04]  /*7520*/  FFMA R0, -R67, R10, R12 ;  /* 0x0000000a43007223 */ /* 0x000fc8000000010c */
[----:B------:R-:W-:Y:S01]  /*7530*/  FFMA R7, R7, R0, R10 ;  /* 0x0000000007077223 */ /* 0x000fe2000000000a */
[----:B0-----:R-:W-:Y:S06]  /*7540*/  @!P0 BRA `(.L_x_84) ;  /* 0x0000000000148947 */ /* 0x001fec0003800000 */
[----:B------:R-:W-:Y:S01]  /*7550*/  IMAD.MOV.U32 R0, RZ, RZ, R12 ;  /* 0x000000ffff007224 */ /* 0x000fe200078e000c */
[----:B------:R-:W-:Y:S02]  /*7560*/  MOV R3, R67 ;  /* 0x0000004300037202 */ /* 0x000fe40000000f00 */
[----:B------:R-:W-:-:S07]  /*7570*/  MOV R54, 0x7590 ;  /* 0x0000759000367802 */ /* 0x000fce0000000f00 */
[----:B-----5:R-:W-:Y:S05]  /*7580*/  CALL.REL.NOINC `($__internal_2_$__cuda_sm3x_div_rn_noftz_f32_slowpath) ;  /* 0x0000001000747944 */ /* 0x020fea0003c00000 */
[----:B------:R-:W-:-:S07]  /*7590*/  MOV R7, R0 ;  /* 0x0000000000077202 */ /* 0x000fce0000000f00 */
.L_x_84:
        /* <DEDUP_REMOVED lines=12> */
.L_x_85:
[----:B------:R-:W0:Y:S01]  /*7660*/  MUFU.RCP R2, R51 ;  /* 0x0000003300027308 */ /* 0x000e220000001000 */
[----:B------:R-:W-:Y:S01]  /*7670*/  FADD R6, -R7, R6 ;  /* 0x0000000607067221 */ /* 0x000fe20000000100 */
[----:B------:R-:W-:-:S06]  /*7680*/  FADD R5, -R0, R5 ;  /* 0x0000000500057221 */ /* 0x000fcc0000000100 */
        /* <DEDUP_REMOVED lines=11> */
[----:B------:R-:W-:-:S07]  /*7740*/  IMAD.MOV.U32 R7, RZ, RZ, R0 ;  /* 0x000000ffff077224 */ /* 0x000fce00078e0000 */
.L_x_86:
        /* <DEDUP_REMOVED lines=13> */
.L_x_87:
[----:B------:R-:W0:Y:S01]  /*7820*/  MUFU.RCP R0, R51 ;  /* 0x0000003300007308 */ /* 0x000e220000001000 */
[----:B------:R-:W-:Y:S01]  /*7830*/  FMUL R12, R62, 4 ;  /* 0x408000003e0c7820 */ /* 0x000fe20000400000 */
[----:B------:R-:W-:Y:S01]  /*7840*/  FADD R4, R4, -R7 ;  /* 0x8000000704047221 */ /* 0x000fe20000000000 */
[----:B------:R-:W-:Y:S01]  /*7850*/  FADD R61, R61, -R2 ;  /* 0x800000023d3d7221 */ /* 0x000fe20000000000 */
[----:B------:R-:W-:-:S04]  /*7860*/  FMUL R2, R60, 4 ;  /* 0x408000003c027820 */ /* 0x000fc80000400000 */
        /* <DEDUP_REMOVED lines=12> */
.L_x_88:
        /* <DEDUP_REMOVED lines=8> */
[----:B------:R-:W-:Y:S01]  /*79b0*/  IMAD.MOV.U32 R0, RZ, RZ, R2 ;  /* 0x000000ffff007224 */ /* 0x000fe200078e0002 */
[----:B------:R-:W-:Y:S02]  /*79c0*/  MOV R3, R51 ;  /* 0x0000003300037202 */ /* 0x000fe40000000f00 */
[----:B------:R-:W-:-:S07]  /*79d0*/  MOV R54, 0x79f0 ;  /* 0x000079f000367802 */ /* 0x000fce0000000f00 */
[----:B-----5:R-:W-:Y:S05]  /*79e0*/  CALL.REL.NOINC `($__internal_2_$__cuda_sm3x_div_rn_noftz_f32_slowpath) ;  /* 0x0000000c005c7944 */ /* 0x020fea0003c00000 */
.L_x_89:
[----:B------:R-:W0:Y:S01]  /*79f0*/  MUFU.RCP R12, R51 ;  /* 0x00000033000c7308 */ /* 0x000e220000001000 */
[----:B------:R-:W-:Y:S01]  /*7a00*/  FMUL R14, R62, 3 ;  /* 0x404000003e0e7820 */ /* 0x000fe20000400000 */
[----:B------:R-:W-:Y:S01]  /*7a10*/  FADD R6, R6, R6 ;  /* 0x0000000606067221 */ /* 0x000fe20000000000 */
[----:B------:R-:W-:-:S05]  /*7a20*/  FMUL R47, R47, R47 ;  /* 0x0000002f2f2f7220 */ /* 0x000fca0000400000 */
[----:B------:R-:W1:Y:S01]  /*7a30*/  FCHK P0, R14, R51 ;  /* 0x000000330e007302 */ /* 0x000e620000000000 */
[----:B0-----:R-:W-:-:S04]  /*7a40*/  FFMA R3, R12, -R51, 1 ;  /* 0x3f8000000c037423 */ /* 0x001fc80000000833 */
[----:B------:R-:W-:Y:S01]  /*7a50*/  FFMA R12, R12, R3, R12 ;  /* 0x000000030c0c7223 */ /* 0x000fe2000000000c */
[----:B------:R-:W-:Y:S01]  /*7a60*/  FADD R3, R5, R5 ;  /* 0x0000000505037221 */ /* 0x000fe20000000000 */
[----:B------:R-:W-:Y:S01]  /*7a70*/  FADD R5, -R6, R7 ;  /* 0x0000000706057221 */ /* 0x000fe20000000100 */
[----:B------:R-:W-:Y:S01]  /*7a80*/  FFMA R7, R48, R48, -R47 ;  /* 0x0000003030077223 */ /* 0x000fe2000000082f */
[----:B------:R-:W-:Y:S01]  /*7a90*/  FFMA R11, R12, R14, RZ ;  /* 0x0000000e0c0b7223 */ /* 0x000fe200000000ff */
[----:B------:R-:W-:Y:S01]  /*7aa0*/  FADD R2, -R3, R0 ;  /* 0x0000000003027221 */ /* 0x000fe20000000100 */
[----:B------:R-:W-:Y:S01]  /*7ab0*/  FMUL R6, R60, 3 ;  /* 0x404000003c067820 */ /* 0x000fe20000400000 */
[----:B------:R-:W-:Y:S01]  /*7ac0*/  FADD R7, R7, -2 ;  /* 0xc000000007077421 */ /* 0x000fe20000000000 */
[----:B------:R-:W-:-:S04]  /*7ad0*/  FFMA R10, R11, -R51, R14 ;  /* 0x800000330b0a7223 */ /* 0x000fc8000000000e */
[----:B------:R-:W-:Y:S01]  /*7ae0*/  FFMA R12, R12, R10, R11 ;  /* 0x0000000a0c0c7223 */ /* 0x000fe2000000000b */
[----:B------:R-:W-:Y:S01]  /*7af0*/  FFMA R11, R5, 0.5, R4 ;  /* 0x3f000000050b7823 */ /* 0x000fe20000000004 */
[----:B------:R-:W-:Y:S01]  /*7b00*/  FFMA R10, R2, 0.5, R61 ;  /* 0x3f000000020a7823 */ /* 0x000fe2000000003d */
[----:B-1----:R-:W-:Y:S06]  /*7b10*/  @!P0 BRA `(.L_x_90) ;  /* 0x0000000000148947 */ /* 0x002fec0003800000 */
[----:B------:R-:W-:Y:S02]  /*7b20*/  MOV R0, R14 ;  /* 0x0000000e00007202 */ /* 0x000fe40000000f00 */
[----:B------:R-:W-:Y:S02]  /*7b30*/  MOV R3, R51 ;  /* 0x0000003300037202 */ /* 0x000fe40000000f00 */
[----:B------:R-:W-:-:S07]  /*7b40*/  MOV R54, 0x7b60 ;  /* 0x00007b6000367802 */ /* 0x000fce0000000f00 */
[----:B-----5:R-:W-:Y:S05]  /*7b50*/  CALL.REL.NOINC `($__internal_2_$__cuda_sm3x_div_rn_noftz_f32_slowpath) ;  /* 0x0000000c00007944 */ /* 0x020fea0003c00000 */
[----:B------:R-:W-:-:S07]  /*7b60*/  MOV R12, R0 ;  /* 0x00000000000c7202 */ /* 0x000fce0000000f00 */
.L_x_90:
        /* <DEDUP_REMOVED lines=12> */
.L_x_91:
[----:B------:R-:W0:Y:S01]  /*7c30*/  MUFU.RCP R14, R51 ;  /* 0x00000033000e7308 */ /* 0x000e220000001000 */
[----:B------:R-:W-:Y:S01]  /*7c40*/  FADD R16, R62, R62 ;  /* 0x0000003e3e107221 */ /* 0x000fe20000000000 */
[----:B------:R-:W-:Y:S01]  /*7c50*/  FADD R0, R10, -R0 ;  /* 0x800000000a007221 */ /* 0x000fe20000000000 */
[----:B------:R-:W-:-:S03]  /*7c60*/  FADD R12, R11, -R12 ;  /* 0x8000000c0b0c7221 */ /* 0x000fc60000000000 */
[C---:B------:R-:W-:Y:S01]  /*7c70*/  FMUL R6, R35.reuse, R0 ;  /* 0x0000000023067220 */ /* 0x040fe20000400000 */
[-C--:B------:R-:W-:Y:S01]  /*7c80*/  FMUL R35, R35, R12.reuse ;  /* 0x0000000c23237220 */ /* 0x080fe20000400000 */
[----:B------:R-:W1:Y:S02]  /*7c90*/  FCHK P0, R16, R51 ;  /* 0x0000003310007302 */ /* 0x000e640000000000 */
[C---:B------:R-:W-:Y:S01]  /*7ca0*/  FFMA R11, R7.reuse, R12, -R6 ;  /* 0x0000000c070b7223 */ /* 0x040fe20000000806 */
[----:B------:R-:W-:Y:S01]  /*7cb0*/  FFMA R7, R7, R0, R35 ;  /* 0x0000000007077223 */ /* 0x000fe20000000023 */
[----:B------:R-:W-:Y:S01]  /*7cc0*/  FADD R12, R60, R60 ;  /* 0x0000003c3c0c7221 */ /* 0x000fe20000000000 */
        /* <DEDUP_REMOVED lines=10> */
[----:B------:R-:W-:-:S07]  /*7d70*/  MOV R14, R0 ;  /* 0x00000000000e7202 */ /* 0x000fce0000000f00 */
.L_x_92:
[----:B------:R-:W0:Y:S01]  /*7d80*/  MUFU.RCP R0, R51 ;  /* 0x0000003300007308 */ /* 0x000e220000001000 */
[----:B------:R-:W1:Y:S01]  /*7d90*/  S2R R10, SR_TID.Y ;  /* 0x00000000000a7919 */ /* 0x000e620000002200 */
[----:B------:R-:W2:Y:S06]  /*7da0*/  S2R R6, SR_TID.X ;  /* 0x0000000000067919 */ /* 0x000eac0000002100 */
[----:B------:R-:W3:Y:S01]  /*7db0*/  FCHK P0, R12, R51 ;  /* 0x000000330c007302 */ /* 0x000ee20000000000 */
[----:B0-----:R-:W-:-:S04]  /*7dc0*/  FFMA R3, R0, -R51, 1 ;  /* 0x3f80000000037423 */ /* 0x001fc80000000833 */
[----:B------:R-:W-:-:S04]  /*7dd0*/  FFMA R3, R0, R3, R0 ;  /* 0x0000000300037223 */ /* 0x000fc80000000000 */
[----:B------:R-:W-:-:S04]  /*7de0*/  FFMA R13, R3, R12, RZ ;  /* 0x0000000c030d7223 */ /* 0x000fc800000000ff */
[----:B------:R-:W-:-:S04]  /*7df0*/  FFMA R0, R13, -R51, R12 ;  /* 0x800000330d007223 */ /* 0x000fc8000000000c */
[----:B------:R-:W-:Y:S01]  /*7e00*/  FFMA R0, R3, R0, R13 ;  /* 0x0000000003007223 */ /* 0x000fe2000000000d */
[----:B-123--:R-:W-:Y:S06]  /*7e10*/  @!P0 BRA `(.L_x_93) ;  /* 0x0000000000108947 */ /* 0x00efec0003800000 */
[----:B------:R-:W-:Y:S02]  /*7e20*/  MOV R0, R12 ;  /* 0x0000000c00007202 */ /* 0x000fe40000000f00 */
[----:B------:R-:W-:Y:S02]  /*7e30*/  MOV R3, R51 ;  /* 0x0000003300037202 */ /* 0x000fe40000000f00 */
[----:B------:R-:W-:-:S07]  /*7e40*/  MOV R54, 0x7e60 ;  /* 0x00007e6000367802 */ /* 0x000fce0000000f00 */
[----:B-----5:R-:W-:Y:S05]  /*7e50*/  CALL.REL.NOINC `($__internal_2_$__cuda_sm3x_div_rn_noftz_f32_slowpath) ;  /* 0x0000000800407944 */ /* 0x020fea0003c00000 */
.L_x_93:
[----:B------:R-:W0:Y:S01]  /*7e60*/  LDC.64 R16, c[0x0][0x3c8] ;  /* 0x0000f200ff107b82 */ /* 0x000e220000000a00 */
[-C--:B------:R-:W-:Y:S02]  /*7e70*/  LEA R13, R6, R1.reuse, 0x2 ;  /* 0x00000001060d7211 */ /* 0x080fe400078e10ff */
[----:B------:R-:W-:-:S04]  /*7e80*/  LEA R21, R10, R1, 0x2 ;  /* 0x000000010a157211 */ /* 0x000fc800078e10ff */
[----:B------:R-:W2:Y:S01]  /*7e90*/  LDL R13, [R13+0x1c] ;  /* 0x00001c000d0d7983 */ /* 0x000ea20000100800 */
[----:B------:R-:W1:Y:S01]  /*7ea0*/  LDC R3, c[0x0][0x3d0] ;  /* 0x0000f400ff037b82 */ /* 0x000e620000000800 */
[----:B0-----:R-:W-:-:S04]  /*7eb0*/  IMAD.WIDE.U32 R16, R6, 0xc, R16 ;  /* 0x0000000c06107825 */ /* 0x001fc800078e0010 */
[----:B------:R-:W-:Y:S02]  /*7ec0*/  IMAD.WIDE.U32 R18, R10, 0x4, R16 ;  /* 0x000000040a127825 */ /* 0x000fe400078e0010 */
[----:B------:R-:W3:Y:S04]  /*7ed0*/  LDL R16, [R21+0x1c] ;  /* 0x00001c0015107983 */ /* 0x000ee80000100800 */
[----:B------:R-:W4:Y:S01]  /*7ee0*/  LDG.E R15, desc[UR6][R18.64] ;  /* 0x00000006120f7981 */ /* 0x000f22000c1e1900 */
[----:B-1----:R-:W-:-:S04]  /*7ef0*/  FMUL R23, R3, 4 ;  /* 0x4080000003177820 */ /* 0x002fc80000400000 */
[----:B------:R-:W-:-:S05]  /*7f00*/  VIADD R20, R23, 0x1800000 ;  /* 0x0180000017147836 */ /* 0x000fca0000000000 */
[----:B------:R-:W-:-:S04]  /*7f10*/  LOP3.LUT R20, R20, 0x7f800000, RZ, 0xc0, !PT ;  /* 0x7f80000014147812 */ /* 0x000fc800078ec0ff */
[----:B------:R-:W-:Y:S01]  /*7f20*/  ISETP.GT.U32.AND P0, PT, R20, 0x1ffffff, PT ;  /* 0x01ffffff1400780c */ /* 0x000fe20003f04070 */
[----:B-----5:R-:W-:Y:S01]  /*7f30*/  FMUL R53, R53, R52 ;  /* 0x0000003435357220 */ /* 0x020fe20000400000 */
[----:B------:R-:W-:-:S03]  /*7f40*/  FADD R14, R11, -R14 ;  /* 0x8000000e0b0e7221 */ /* 0x000fc60000000000 */
[----:B------:R-:W-:Y:S01]  /*7f50*/  FMUL R34, R53, R34 ;  /* 0x0000002235227220 */ /* 0x000fe20000400000 */
[-C--:B--2---:R-:W-:Y:S01]  /*7f60*/  FMUL R17, R60, R13.reuse ;  /* 0x0000000d3c117220 */ /* 0x084fe20000400000 */
[----:B------:R-:W-:-:S03]  /*7f70*/  FMUL R3, R62, R13 ;  /* 0x0000000d3e037220 */ /* 0x000fc60000400000 */
[-C--:B---3--:R-:W-:Y:S01]  /*7f80*/  FMUL R17, R17, R16.reuse ;  /* 0x0000001011117220 */ /* 0x088fe20000400000 */
[----:B------:R-:W-:-:S03]  /*7f90*/  FMUL R12, R3, R16 ;  /* 0x00000010030c7220 */ /* 0x000fc60000400000 */
[-C--:B----4-:R-:W-:Y:S01]  /*7fa0*/  FFMA R3, R8, R15.reuse, -R17 ;  /* 0x0000000f08037223 */ /* 0x090fe20000000811 */
[----:B------:R-:W-:-:S03]  /*7fb0*/  FFMA R9, R9, R15, -R12 ;  /* 0x0000000f09097223 */ /* 0x000fc6000000080c */
[C---:B------:R-:W-:Y:S01]  /*7fc0*/  FMUL R17, R49.reuse, R3 ;  /* 0x0000000331117220 */ /* 0x040fe20000400000 */
[-C--:B------:R-:W-:Y:S01]  /*7fd0*/  FMUL R12, R49, R9.reuse ;  /* 0x00000009310c7220 */ /* 0x080fe20000400000 */
[----:B------:R-:W-:Y:S02]  /*7fe0*/  FADD R8, R7, -R0 ;  /* 0x8000000007087221 */ /* 0x000fe40000000000 */
[C---:B------:R-:W-:Y:S01]  /*7ff0*/  FFMA R17, R50.reuse, R9, -R17 ;  /* 0x0000000932117223 */ /* 0x040fe20000000811 */
[----:B------:R-:W-:Y:S01]  /*8000*/  FFMA R19, R50, R3, R12 ;  /* 0x0000000332137223 */ /* 0x000fe2000000000c */
[----:B------:R-:W-:Y:S06]  /*8010*/  @P0 BRA `(.L_x_94) ;  /* 0x0000000000100947 */ /* 0x000fec0003800000 */
[----:B------:R-:W-:Y:S02]  /*8020*/  MOV R0, R23 ;  /* 0x0000001700007202 */ /* 0x000fe40000000f00 */
[----:B------:R-:W-:-:S07]  /*8030*/  MOV R54, 0x8050 ;  /* 0x0000805000367802 */ /* 0x000fce0000000f00 */
[----:B------:R-:W-:Y:S05]  /*8040*/  CALL.REL.NOINC `($__internal_0_$__cuda_sm20_rcp_rn_f32_slowpath) ;  /* 0x0000000000987944 */ /* 0x000fea0003c00000 */
[----:B------:R-:W-:Y:S05]  /*8050*/  BRA `(.L_x_95) ;  /* 0x0000000000107947 */ /* 0x000fea0003800000 */
.L_x_94:
[----:B------:R-:W0:Y:S02]  /*8060*/  MUFU.RCP R12, R23 ;  /* 0x00000017000c7308 */ /* 0x000e240000001000 */
[----:B0-----:R-:W-:-:S04]  /*8070*/  FFMA R0, R23, R12, -1 ;  /* 0xbf80000017007423 */ /* 0x001fc8000000000c */
[----:B------:R-:W-:-:S04]  /*8080*/  FADD.FTZ R3, -R0, -RZ ;  /* 0x800000ff00037221 */ /* 0x000fc80000010100 */
[----:B------:R-:W-:-:S07]  /*8090*/  FFMA R12, R12, R3, R12 ;  /* 0x000000030c0c7223 */ /* 0x000fce000000000c */
.L_x_95:
[----:B------:R-:W0:Y:S08]  /*80a0*/  LDC.64 R22, c[0x0][0x3a8] ;  /* 0x0000ea00ff167b82 */ /* 0x000e300000000a00 */
[----:B------:R-:W1:Y:S08]  /*80b0*/  LDC.64 R24, c[0x0][0x388] ;  /* 0x0000e200ff187b82 */ /* 0x000e700000000a00 */
[----:B------:R-:W2:Y:S01]  /*80c0*/  LDC.64 R26, c[0x0][0x380] ;  /* 0x0000e000ff1a7b82 */ /* 0x000ea20000000a00 */
[----:B0-----:R-:W-:-:S04]  /*80d0*/  IMAD.WIDE.U32 R20, R10, 0x4, R22 ;  /* 0x000000040a147825 */ /* 0x001fc800078e0016 */
[C---:B------:R-:W-:Y:S02]  /*80e0*/  IMAD.WIDE.U32 R22, R6.reuse, 0x4, R22 ;  /* 0x0000000406167825 */ /* 0x040fe400078e0016 */
[----:B------:R-:W3:Y:S04]  /*80f0*/  LDG.E R20, desc[UR6][R20.64] ;  /* 0x0000000614147981 */ /* 0x000ee8000c1e1900 */
[----:B------:R-:W4:Y:S01]  /*8100*/  LDG.E R23, desc[UR6][R22.64] ;  /* 0x0000000616177981 */ /* 0x000f22000c1e1900 */
[----:B------:R-:W-:Y:S01]  /*8110*/  FMUL R3, R13, R16 ;  /* 0x000000100d037220 */ /* 0x000fe20000400000 */
[----:B-1----:R-:W-:-:S04]  /*8120*/  IMAD.WIDE.U32 R24, R6, 0x18, R24 ;  /* 0x0000001806187825 */ /* 0x002fc800078e0018 */
[C---:B------:R-:W-:Y:S01]  /*8130*/  FMUL R17, R34.reuse, R17 ;  /* 0x0000001122117220 */ /* 0x040fe20000400000 */
[----:B------:R-:W-:Y:S01]  /*8140*/  FMUL R19, R34, R19 ;  /* 0x0000001322137220 */ /* 0x000fe20000400000 */
[----:B------:R-:W-:Y:S01]  /*8150*/  FMUL R3, R3, R38 ;  /* 0x0000002603037220 */ /* 0x000fe20000400000 */
[----:B--2---:R-:W-:-:S04]  /*8160*/  IMAD.WIDE.U32 R26, R6, 0x18, R26 ;  /* 0x00000018061a7825 */ /* 0x004fc800078e001a */
[-C--:B------:R-:W-:Y:S01]  /*8170*/  FMUL R5, R5, R3.reuse ;  /* 0x0000000305057220 */ /* 0x080fe20000400000 */
[----:B------:R-:W-:Y:S01]  /*8180*/  FMUL R2, R2, R3 ;  /* 0x0000000302027220 */ /* 0x000fe20000400000 */
[----:B------:R-:W-:-:S04]  /*8190*/  IMAD.WIDE.U32 R24, R10, 0x8, R24 ;  /* 0x000000080a187825 */ /* 0x000fc800078e0018 */
[----:B------:R-:W-:Y:S01]  /*81a0*/  IMAD.WIDE.U32 R26, R10, 0x8, R26 ;  /* 0x000000080a1a7825 */ /* 0x000fe200078e001a */
[----:B------:R-:W-:Y:S04]  /*81b0*/  REDG.E.ADD.F32.FTZ.RN.STRONG.GPU desc[UR6][R24.64], R17 ;  /* 0x00000011180079a6 */ /* 0x000fe8000c12f306 */
[----:B------:R-:W-:Y:S01]  /*81c0*/  REDG.E.ADD.F32.FTZ.RN.STRONG.GPU desc[UR6][R24.64+0x4], R19 ;  /* 0x00000413180079a6 */ /* 0x000fe2000c12f306 */
[----:B---3--:R-:W-:-:S04]  /*81d0*/  FMUL R0, R13, R20 ;  /* 0x000000140d007220 */ /* 0x008fc80000400000 */
[----:B------:R-:W-:Y:S01]  /*81e0*/  FFMA R0, R15, R38, R0 ;  /* 0x000000260f007223 */ /* 0x000fe20000000000 */
[----:B----4-:R-:W-:-:S03]  /*81f0*/  FMUL R16, R16, R23 ;  /* 0x0000001710107220 */ /* 0x010fc60000400000 */
[-C--:B------:R-:W-:Y:S01]  /*8200*/  FFMA R5, R4, R0.reuse, R5 ;  /* 0x0000000004057223 */ /* 0x080fe20000000005 */
[----:B------:R-:W-:-:S03]  /*8210*/  FFMA R61, R61, R0, R2 ;  /* 0x000000003d3d7223 */ /* 0x000fc60000000002 */
[-C--:B------:R-:W-:Y:S01]  /*8220*/  FFMA R5, R14, R16.reuse, R5 ;  /* 0x000000100e057223 */ /* 0x080fe20000000005 */
[----:B------:R-:W-:-:S03]  /*8230*/  FFMA R61, R8, R16, R61 ;  /* 0x00000010083d7223 */ /* 0x000fc6000000003d */
[-C--:B------:R-:W-:Y:S01]  /*8240*/  FMUL R5, R5, R12.reuse ;  /* 0x0000000c05057220 */ /* 0x080fe20000400000 */
[----:B------:R-:W-:-:S03]  /*8250*/  FMUL R61, R61, R12 ;  /* 0x0000000c3d3d7220 */ /* 0x000fc60000400000 */
[C---:B------:R-:W-:Y:S01]  /*8260*/  FMUL R5, R34.reuse, R5 ;  /* 0x0000000522057220 */ /* 0x040fe20000400000 */
[----:B------:R-:W-:-:S04]  /*8270*/  FMUL R61, R34, R61 ;  /* 0x0000003d223d7220 */ /* 0x000fc80000400000 */
[----:B------:R-:W-:Y:S04]  /*8280*/  REDG.E.ADD.F32.FTZ.RN.STRONG.GPU desc[UR6][R26.64], R5 ;  /* 0x000000051a0079a6 */ /* 0x000fe8000c12f306 */
[----:B------:R-:W-:Y:S01]  /*8290*/  REDG.E.ADD.F32.FTZ.RN.STRONG.GPU desc[UR6][R26.64+0x4], R61 ;  /* 0x0000043d1a0079a6 */ /* 0x000fe2000c12f306 */
[----:B------:R-:W-:Y:S05]  /*82a0*/  EXIT ;  /* 0x000000000000794d */ /* 0x000fea0003800000 */
        .weak           $__internal_0_$__cuda_sm20_rcp_rn_f32_slowpath
        .type           $__internal_0_$__cuda_sm20_rcp_rn_f32_slowpath,@function
        .size           $__internal_0_$__cuda_sm20_rcp_rn_f32_slowpath,($__internal_1_$__cuda_sm20_sqrt_rn_f32_slowpath - $__internal_0_$__cuda_sm20_rcp_rn_f32_slowpath)
$__internal_0_$__cuda_sm20_rcp_rn_f32_slowpath:
[----:B------:R-:W-:-:S04]  /*82b0*/  SHF.L.U32 R3, R0, 0x1, RZ ;  /* 0x0000000100037819 */ /* 0x000fc800000006ff */
[----:B------:R-:W-:-:S04]  /*82c0*/  SHF.R.U32.HI R3, RZ, 0x18, R3 ;  /* 0x00000018ff037819 */ /* 0x000fc80000011603 */
[----:B------:R-:W-:-:S13]  /*82d0*/  ISETP.NE.U32.AND P0, PT, R3, RZ, PT ;  /* 0x000000ff0300720c */ /* 0x000fda0003f05070 */
[----:B------:R-:W-:Y:S05]  /*82e0*/  @P0 BRA `(.L_x_96) ;  /* 0x00000000002c0947 */ /* 0x000fea0003800000 */
[----:B------:R-:W-:-:S04]  /*82f0*/  SHF.L.U32 R3, R0, 0x1, RZ ;  /* 0x0000000100037819 */ /* 0x000fc800000006ff */
[----:B------:R-:W-:-:S13]  /*8300*/  ISETP.NE.AND P0, PT, R3, RZ, PT ;  /* 0x000000ff0300720c */ /* 0x000fda0003f05270 */
[----:B------:R2:W3:Y:S01]  /*8310*/  @!P0 MUFU.RCP R12, R0 ;  /* 0x00000000000c8308 */ /* 0x0004e20000001000 */
[----:B------:R-:W-:Y:S05]  /*8320*/  @!P0 BRA `(.L_x_97) ;  /* 0x0000000000a48947 */ /* 0x000fea0003800000 */
[----:B------:R-:W-:-:S04]  /*8330*/  FFMA R3, R0, 1.84467440737095516160e+19, RZ ;  /* 0x5f80000000037823 */ /* 0x000fc800000000ff */
[----:B--2---:R-:W0:Y:S02]  /*8340*/  MUFU.RCP R0, R3 ;  /* 0x0000000300007308 */ /* 0x004e240000001000 */
[----:B0-----:R-:W-:-:S04]  /*8350*/  FFMA R7, R3, R0, -1 ;  /* 0xbf80000003077423 */ /* 0x001fc80000000000 */
[----:B------:R-:W-:-:S04]  /*8360*/  FADD.FTZ R7, -R7, -RZ ;  /* 0x800000ff07077221 */ /* 0x000fc80000010100 */
[----:B------:R-:W-:-:S04]  /*8370*/  FFMA R0, R0, R7, R0 ;  /* 0x0000000700007223 */ /* 0x000fc80000000000 */
[----:B---3--:R-:W-:Y:S01]  /*8380*/  FFMA R12, R0, 1.84467440737095516160e+19, RZ ;  /* 0x5f800000000c7823 */ /* 0x008fe200000000ff */
[----:B------:R-:W-:Y:S06]  /*8390*/  BRA `(.L_x_97) ;  /* 0x0000000000887947 */ /* 0x000fec0003800000 */
.L_x_96:
[----:B------:R-:W-:-:S04]  /*83a0*/  IADD3 R7, PT, PT, R3, -0xfd, RZ ;  /* 0xffffff0303077810 */ /* 0x000fc80007ffe0ff */
[----:B------:R-:W-:-:S13]  /*83b0*/  ISETP.GT.U32.AND P0, PT, R7, 0x1, PT ;  /* 0x000000010700780c */ /* 0x000fda0003f04070 */
[----:B------:R-:W-:Y:S05]  /*83c0*/  @P0 BRA `(.L_x_98) ;  /* 0x0000000000780947 */ /* 0x000fea0003800000 */
[----:B------:R-:W-:Y:S01]  /*83d0*/  LOP3.LUT R55, R0, 0x7fffff, RZ, 0xc0, !PT ;  /* 0x007fffff00377812 */ /* 0x000fe200078ec0ff */
[----:B------:R-:W-:-:S03]  /*83e0*/  HFMA2 R12, -RZ, RZ, 0, 1.78813934326171875e-07 ;  /* 0x00000003ff0c7431 */ /* 0x000fc600000001ff */
[----:B------:R-:W-:-:S04]  /*83f0*/  LOP3.LUT R55, R55, 0x3f800000, RZ, 0xfc, !PT ;  /* 0x3f80000037377812 */ /* 0x000fc800078efcff */
[----:B------:R-:W0:Y:S01]  /*8400*/  MUFU.RCP R56, R55 ;  /* 0x0000003700387308 */ /* 0x000e220000001000 */
[----:B------:R-:W-:Y:S01]  /*8410*/  SHF.L.U32 R12, R12, R7, RZ ;  /* 0x000000070c0c7219 */ /* 0x000fe200000006ff */
[----:B0-----:R-:W-:-:S04]  /*8420*/  FFMA R11, R55, R56, -1 ;  /* 0xbf800000370b7423 */ /* 0x001fc80000000038 */
[----:B------:R-:W-:-:S04]  /*8430*/  FADD.FTZ R11, -R11, -RZ ;  /* 0x800000ff0b0b7221 */ /* 0x000fc80000010100 */
[CCC-:B------:R-:W-:Y:S01]  /*8440*/  FFMA.RM R9, R56.reuse, R11.reuse, R56.reuse ;  /* 0x0000000b38097223 */ /* 0x1c0fe20000004038 */
[----:B------:R-:W-:-:S04]  /*8450*/  FFMA.RP R56, R56, R11, R56 ;  /* 0x0000000b38387223 */ /* 0x000fc80000008038 */
[C---:B------:R-:W-:Y:S02]  /*8460*/  LOP3.LUT R11, R9.reuse, 0x7fffff, RZ, 0xc0, !PT ;  /* 0x007fffff090b7812 */ /* 0x040fe400078ec0ff */
[----:B------:R-:W-:Y:S02]  /*8470*/  FSETP.NEU.FTZ.AND P0, PT, R9, R56, PT ;  /* 0x000000380900720b */ /* 0x000fe40003f1d000 */
[----:B------:R-:W-:Y:S02]  /*8480*/  LOP3.LUT R11, R11, 0x800000, RZ, 0xfc, !PT ;  /* 0x008000000b0b7812 */ /* 0x000fe400078efcff */
[----:B------:R-:W-:Y:S02]  /*8490*/  SEL R9, RZ, 0xffffffff, !P0 ;  /* 0xffffffffff097807 */ /* 0x000fe40004000000 */
[----:B------:R-:W-:Y:S02]  /*84a0*/  LOP3.LUT R12, R12, R11, RZ, 0xc0, !PT ;  /* 0x0000000b0c0c7212 */ /* 0x000fe400078ec0ff */
[----:B------:R-:W-:-:S02]  /*84b0*/  IADD3 R56, PT, PT, -R9, RZ, RZ ;  /* 0x000000ff09387210 */ /* 0x000fc40007ffe1ff */
[-C--:B------:R-:W-:Y:S02]  /*84c0*/  SHF.R.U32.HI R12, RZ, R7.reuse, R12 ;  /* 0x00000007ff0c7219 */ /* 0x080fe4000001160c */
[----:B------:R-:W-:Y:S02]  /*84d0*/  LOP3.LUT P1, RZ, R56, R7, R11, 0xf8, !PT ;  /* 0x0000000738ff7212 */ /* 0x000fe4000782f80b */
[C---:B------:R-:W-:Y:S02]  /*84e0*/  LOP3.LUT P0, RZ, R12.reuse, 0x1, RZ, 0xc0, !PT ;  /* 0x000000010cff7812 */ /* 0x040fe4000780c0ff */
[----:B------:R-:W-:Y:S02]  /*84f0*/  LOP3.LUT P2, RZ, R12, 0x2, RZ, 0xc0, !PT ;  /* 0x000000020cff7812 */ /* 0x000fe4000784c0ff */
[----:B------:R-:W-:Y:S02]  /*8500*/  IADD3 R12, PT, PT, R3, -0xfc, RZ ;  /* 0xffffff04030c7810 */ /* 0x000fe40007ffe0ff */
[----:B------:R-:W-:-:S02]  /*8510*/  PLOP3.LUT P0, PT, P0, P1, P2, 0xe0, 0x0 ;  /* 0x000000000000781c */ /* 0x000fc40000703c20 */
[----:B------:R-:W-:Y:S02]  /*8520*/  LOP3.LUT P1, RZ, R0, 0x7fffff, RZ, 0xc0, !PT ;  /* 0x007fffff00ff7812 */ /* 0x000fe4000782c0ff */
[----:B------:R-:W-:Y:S02]  /*8530*/  SEL R7, RZ, 0x1, !P0 ;  /* 0x00000001ff077807 */ /* 0x000fe40004000000 */
[----:B------:R-:W-:-:S03]  /*8540*/  SHF.R.U32.HI R11, RZ, R12, R11 ;  /* 0x0000000cff0b7219 */ /* 0x000fc6000001160b */
[----:B------:R-:W-:-:S05]  /*8550*/  IMAD.MOV R7, RZ, RZ, -R7 ;  /* 0x000000ffff077224 */ /* 0x000fca00078e0a07 */
[----:B------:R-:W-:-:S13]  /*8560*/  ISETP.GE.AND P0, PT, R7, RZ, PT ;  /* 0x000000ff0700720c */ /* 0x000fda0003f06270 */
[----:B------:R-:W-:-:S04]  /*8570*/  @!P0 IADD3 R11, PT, PT, R11, 0x1, RZ ;  /* 0x000000010b0b8810 */ /* 0x000fc80007ffe0ff */
[----:B------:R-:W-:-:S04]  /*8580*/  @!P1 SHF.L.U32 R11, R11, 0x1, RZ ;  /* 0x000000010b0b9819 */ /* 0x000fc800000006ff */
[----:B------:R-:W-:Y:S01]  /*8590*/  LOP3.LUT R12, R11, 0x80000000, R0, 0xf8, !PT ;  /* 0x800000000b0c7812 */ /* 0x000fe200078ef800 */
[----:B------:R-:W-:Y:S06]  /*85a0*/  BRA `(.L_x_97) ;  /* 0x0000000000047947 */ /* 0x000fec0003800000 */
.L_x_98:
[----:B------:R0:W1:Y:S02]  /*85b0*/  MUFU.RCP R12, R0 ;  /* 0x00000000000c7308 */ /* 0x0000640000001000 */
.L_x_97:
[----:B------:R-:W-:-:S04]  /*85c0*/  MOV R55, 0x0 ;  /* 0x0000000000377802 */ /* 0x000fc80000000f00 */
[----:B0123--:R-:W-:Y:S05]  /*85d0*/  RET.REL.NODEC R54 `(nonsingd_kernel) ;  /* 0xffffff7836887950 */ /* 0x00ffea0003c3ffff */
        .weak           $__internal_1_$__cuda_sm20_sqrt_rn_f32_slowpath
        .type           $__internal_1_$__cuda_sm20_sqrt_rn_f32_slowpath,@function
        .size           $__internal_1_$__cuda_sm20_sqrt_rn_f32_slowpath,($__internal_2_$__cuda_sm3x_div_rn_noftz_f32_slowpath - $__internal_1_$__cuda_sm20_sqrt_rn_f32_slowpath)
$__internal_1_$__cuda_sm20_sqrt_rn_f32_slowpath:
[----:B------:R-:W-:-:S13]  /*85e0*/  LOP3.LUT P0, RZ, R3, 0x7fffffff, RZ, 0xc0, !PT ;  /* 0x7fffffff03ff7812 */ /* 0x000fda000780c0ff */
[----:B------:R-:W-:Y:S01]  /*85f0*/  @!P0 MOV R4, R3 ;  /* 0x0000000300048202 */ /* 0x000fe20000000f00 */
[----:B------:R-:W-:Y:S06]  /*8600*/  @!P0 BRA `(.L_x_99) ;  /* 0x0000000000448947 */ /* 0x000fec0003800000 */
[----:B------:R-:W-:-:S13]  /*8610*/  FSETP.GEU.FTZ.AND P0, PT, R3, RZ, PT ;  /* 0x000000ff0300720b */ /* 0x000fda0003f1e000 */
[----:B------:R-:W-:Y:S01]  /*8620*/  @!P0 MOV R4, 0x7fffffff ;  /* 0x7fffffff00048802 */ /* 0x000fe20000000f00 */
[----:B------:R-:W-:Y:S06]  /*8630*/  @!P0 BRA `(.L_x_99) ;  /* 0x0000000000388947 */ /* 0x000fec0003800000 */
[----:B------:R-:W-:-:S13]  /*8640*/  FSETP.GTU.FTZ.AND P0, PT, |R3|, +INF , PT ;  /* 0x7f8000000300780b */ /* 0x000fda0003f1c200 */
[----:B------:R-:W-:Y:S01]  /*8650*/  @P0 FADD.FTZ R4, R3, 1 ;  /* 0x3f80000003040421 */ /* 0x000fe20000010000 */
[----:B------:R-:W-:Y:S06]  /*8660*/  @P0 BRA `(.L_x_99) ;  /* 0x00000000002c0947 */ /* 0x000fec0003800000 */
[----:B------:R-:W-:-:S13]  /*8670*/  FSETP.NEU.FTZ.AND P0, PT, |R3|, +INF , PT ;  /* 0x7f8000000300780b */ /* 0x000fda0003f1d200 */
[----:B------:R-:W-:Y:S01]  /*8680*/  @!P0 IMAD.MOV.U32 R4, RZ, RZ, R3 ;  /* 0x000000ffff048224 */ /* 0x000fe200078e0003 */
[----:B------:R-:W-:Y:S06]  /*8690*/  @!P0 BRA `(.L_x_99) ;  /* 0x0000000000208947 */ /* 0x000fec0003800000 */
[----:B------:R-:W-:-:S04]  /*86a0*/  FFMA R3, R3, 1.84467440737095516160e+19, RZ ;  /* 0x5f80000003037823 */ /* 0x000fc800000000ff */
[----:B------:R-:W0:Y:S02]  /*86b0*/  MUFU.RSQ R4, R3 ;  /* 0x0000000300047308 */ /* 0x000e240000001400 */
[----:B0-----:R-:W-:Y:S01]  /*86c0*/  FMUL.FTZ R10, R3, R4 ;  /* 0x00000004030a7220 */ /* 0x001fe20000410000 */
[----:B------:R-:W-:-:S03]  /*86d0*/  FMUL.FTZ R4, R4, 0.5 ;  /* 0x3f00000004047820 */ /* 0x000fc60000410000 */
[----:B------:R-:W-:-:S04]  /*86e0*/  FADD.FTZ R5, -R10, -RZ ;  /* 0x800000ff0a057221 */ /* 0x000fc80000010100 */
[----:B------:R-:W-:-:S04]  /*86f0*/  FFMA R5, R10, R5, R3 ;  /* 0x000000050a057223 */ /* 0x000fc80000000003 */
[----:B------:R-:W-:-:S04]  /*8700*/  FFMA R4, R5, R4, R10 ;  /* 0x0000000405047223 */ /* 0x000fc8000000000a */
[----:B------:R-:W-:-:S07]  /*8710*/  FMUL.FTZ R4, R4, 2.3283064365386962891e-10 ;  /* 0x2f80000004047820 */ /* 0x000fce0000410000 */
.L_x_99:
[----:B------:R-:W-:Y:S01]  /*8720*/  HFMA2 R5, -RZ, RZ, 0, 0 ;  /* 0x00000000ff057431 */ /* 0x000fe200000001ff */
[----:B------:R-:W-:Y:S02]  /*8730*/  MOV R34, R4 ;  /* 0x0000000400227202 */ /* 0x000fe40000000f00 */
[----:B------:R-:W-:-:S04]  /*8740*/  MOV R4, R7 ;  /* 0x0000000700047202 */ /* 0x000fc80000000f00 */
[----:B------:R-:W-:Y:S05]  /*8750*/  RET.REL.NODEC R4 `(nonsingd_kernel) ;  /* 0xffffff7804287950 */ /* 0x000fea0003c3ffff */
        .weak           $__internal_2_$__cuda_sm3x_div_rn_noftz_f32_slowpath
        .type           $__internal_2_$__cuda_sm3x_div_rn_noftz_f32_slowpath,@function
        .size           $__internal_2_$__cuda_sm3x_div_rn_noftz_f32_slowpath,(.L_x_362 - $__internal_2_$__cuda_sm3x_div_rn_noftz_f32_slowpath)
$__internal_2_$__cuda_sm3x_div_rn_noftz_f32_slowpath:
[----:B------:R-:W-:Y:S02]  /*8760*/  SHF.R.U32.HI R55, RZ, 0x17, R3 ;  /* 0x00000017ff377819 */ /* 0x000fe40000011603 */
[----:B------:R-:W-:Y:S02]  /*8770*/  SHF.R.U32.HI R56, RZ, 0x17, R0 ;  /* 0x00000017ff387819 */ /* 0x000fe40000011600 */
[----:B------:R-:W-:Y:S02]  /*8780*/  LOP3.LUT R55, R55, 0xff, RZ, 0xc0, !PT ;  /* 0x000000ff37377812 */ /* 0x000fe400078ec0ff */
[----:B------:R-:W-:Y:S02]  /*8790*/  LOP3.LUT R56, R56, 0xff, RZ, 0xc0, !PT ;  /* 0x000000ff38387812 */ /* 0x000fe400078ec0ff */
[----:B------:R-:W-:Y:S02]  /*87a0*/  IADD3 R57, PT, PT, R55, -0x1, RZ ;  /* 0xffffffff37397810 */ /* 0x000fe40007ffe0ff */
[----:B------:R-:W-:-:S02]  /*87b0*/  IADD3 R58, PT, PT, R56, -0x1, RZ ;  /* 0xffffffff383a7810 */ /* 0x000fc40007ffe0ff */
[----:B------:R-:W-:-:S04]  /*87c0*/  ISETP.GT.U32.AND P0, PT, R57, 0xfd, PT ;  /* 0x000000fd3900780c */ /* 0x000fc80003f04070 */
[----:B------:R-:W-:-:S13]  /*87d0*/  ISETP.GT.U32.OR P0, PT, R58, 0xfd, P0 ;  /* 0x000000fd3a00780c */ /* 0x000fda0000704470 */
[----:B------:R-:W-:Y:S01]  /*87e0*/  @!P0 MOV R59, RZ ;  /* 0x000000ff003b8202 */ /* 0x000fe20000000f00 */
[----:B------:R-:W-:Y:S06]  /*87f0*/  @!P0 BRA `(.L_x_100) ;  /* 0x00000000005c8947 */ /* 0x000fec0003800000 */
[----:B------:R-:W-:Y:S02]  /*8800*/  FSETP.GTU.FTZ.AND P0, PT, |R0|, +INF , PT ;  /* 0x7f8000000000780b */ /* 0x000fe40003f1c200 */
[----:B------:R-:W-:-:S04]  /*8810*/  FSETP.GTU.FTZ.AND P1, PT, |R3|, +INF , PT ;  /* 0x7f8000000300780b */ /* 0x000fc80003f3c200 */
[----:B------:R-:W-:-:S13]  /*8820*/  PLOP3.LUT P0, PT, P0, P1, PT, 0xf8, 0x8f ;  /* 0x00000000008f781c */ /* 0x000fda0000703f70 */
[----:B------:R-:W-:Y:S05]  /*8830*/  @P0 BRA `(.L_x_101) ;  /* 0x0000000400480947 */ /* 0x000fea0003800000 */
[----:B------:R-:W-:-:S13]  /*8840*/  LOP3.LUT P0, RZ, R3, 0x7fffffff, R0, 0xc8, !PT ;  /* 0x7fffffff03ff7812 */ /* 0x000fda000780c800 */
[----:B------:R-:W-:Y:S05]  /*8850*/  @!P0 BRA `(.L_x_102) ;  /* 0x0000000400388947 */ /* 0x000fea0003800000 */
[C---:B------:R-:W-:Y:S02]  /*8860*/  FSETP.NEU.FTZ.AND P2, PT, |R0|.reuse, +INF , PT ;  /* 0x7f8000000000780b */ /* 0x040fe40003f5d200 */
[----:B------:R-:W-:Y:S02]  /*8870*/  FSETP.NEU.FTZ.AND P1, PT, |R3|, +INF , PT ;  /* 0x7f8000000300780b */ /* 0x000fe40003f3d200 */
[----:B------:R-:W-:-:S11]  /*8880*/  FSETP.NEU.FTZ.AND P0, PT, |R0|, +INF , PT ;  /* 0x7f8000000000780b */ /* 0x000fd60003f1d200 */
[----:B------:R-:W-:Y:S05]  /*8890*/  @!P1 BRA !P2, `(.L_x_102) ;  /* 0x0000000400289947 */ /* 0x000fea0005000000 */
[----:B------:R-:W-:-:S04]  /*88a0*/  LOP3.LUT P2, RZ, R0, 0x7fffffff, RZ, 0xc0, !PT ;  /* 0x7fffffff00ff7812 */ /* 0x000fc8000784c0ff */
[----:B------:R-:W-:-:S13]  /*88b0*/  PLOP3.LUT P1, PT, P1, P2, PT, 0x2f, 0xf2 ;  /* 0x0000000000f2781c */ /* 0x000fda0000f24577 */
[----:B------:R-:W-:Y:S05]  /*88c0*/  @P1 BRA `(.L_x_103) ;  /* 0x0000000400141947 */ /* 0x000fea0003800000 */
[----:B------:R-:W-:-:S04]  /*88d0*/  LOP3.LUT P1, RZ, R3, 0x7fffffff, RZ, 0xc0, !PT ;  /* 0x7fffffff03ff7812 */ /* 0x000fc8000782c0ff */
[----:B------:R-:W-:-:S13]  /*88e0*/  PLOP3.LUT P0, PT, P0, P1, PT, 0x2f, 0xf2 ;  /* 0x0000000000f2781c */ /* 0x000fda0000702577 */
[----:B------:R-:W-:Y:S05]  /*88f0*/  @P0 BRA `(.L_x_104) ;  /* 0x0000000000fc0947 */ /* 0x000fea0003800000 */
[----:B------:R-:W-:Y:S02]  /*8900*/  ISETP.GE.AND P0, PT, R58, RZ, PT ;  /* 0x000000ff3a00720c */ /* 0x000fe40003f06270 */
[----:B------:R-:W-:-:S11]  /*8910*/  ISETP.GE.AND P1, PT, R57, RZ, PT ;  /* 0x000000ff3900720c */ /* 0x000fd60003f26270 */
[----:B------:R-:W-:Y:S01]  /*8920*/  @P0 IMAD.MOV.U32 R59, RZ, RZ, RZ ;  /* 0x000000ffff3b0224 */ /* 0x000fe200078e00ff */
[----:B------:R-:W-:Y:S01]  /*8930*/  @!P0 MOV R59, 0xffffffc0 ;  /* 0xffffffc0003b8802 */ /* 0x000fe20000000f00 */
[----:B------:R-:W-:Y:S01]  /*8940*/  @!P0 FFMA R0, R0, 1.84467440737095516160e+19, RZ ;  /* 0x5f80000000008823 */ /* 0x000fe200000000ff */
[----:B------:R-:W-:Y:S02]  /*8950*/  @!P1 FFMA R3, R3, 1.84467440737095516160e+19, RZ ;  /* 0x5f80000003039823 */ /* 0x000fe400000000ff */
[----:B------:R-:W-:-:S07]  /*8960*/  @!P1 IADD3 R59, PT, PT, R59, 0x40, RZ ;  /* 0x000000403b3b9810 */ /* 0x000fce0007ffe0ff */
.L_x_100:
[----:B------:R-:W-:-:S04]  /*8970*/  LEA R58, R55, 0xc0800000, 0x17 ;  /* 0xc0800000373a7811 */ /* 0x000fc800078eb8ff */
[----:B------:R-:W-:Y:S02]  /*8980*/  IADD3 R69, PT, PT, -R58, R3, RZ ;  /* 0x000000033a457210 */ /* 0x000fe40007ffe1ff */
[----:B------:R-:W-:Y:S02]  /*8990*/  IADD3 R58, PT, PT, R56, -0x7f, RZ ;  /* 0xffffff81383a7810 */ /* 0x000fe40007ffe0ff */
[----:B------:R-:W0:Y:S01]  /*89a0*/  MUFU.RCP R68, R69 ;  /* 0x0000004500447308 */ /* 0x000e220000001000 */
[----:B------:R-:W-:Y:S02]  /*89b0*/  FADD.FTZ R57, -R69, -RZ ;  /* 0x800000ff45397221 */ /* 0x000fe40000010100 */
[C---:B------:R-:W-:Y:S01]  /*89c0*/  IMAD R56, R58.reuse, -0x800000, R0 ;  /* 0xff8000003a387824 */ /* 0x040fe200078e0200 */
[----:B------:R-:W-:-:S04]  /*89d0*/  IADD3 R58, PT, PT, R58, 0x7f, -R55 ;  /* 0x0000007f3a3a7810 */ /* 0x000fc80007ffe837 */
[----:B------:R-:W-:Y:S01]  /*89e0*/  IADD3 R58, PT, PT, R58, R59, RZ ;  /* 0x0000003b3a3a7210 */ /* 0x000fe20007ffe0ff */
[----:B0-----:R-:W-:-:S04]  /*89f0*/  FFMA R3, R68, R57, 1 ;  /* 0x3f80000044037423 */ /* 0x001fc80000000039 */
[----:B------:R-:W-:-:S04]  /*8a00*/  FFMA R3, R68, R3, R68 ;  /* 0x0000000344037223 */ /* 0x000fc80000000044 */
[----:B------:R-:W-:-:S04]  /*8a10*/  FFMA R68, R56, R3, RZ ;  /* 0x0000000338447223 */ /* 0x000fc800000000ff */
[----:B------:R-:W-:-:S04]  /*8a20*/  FFMA R0, R57, R68, R56 ;  /* 0x0000004439007223 */ /* 0x000fc80000000038 */
[----:B------:R-:W-:-:S04]  /*8a30*/  FFMA R0, R3, R0, R68 ;  /* 0x0000000003007223 */ /* 0x000fc80000000044 */
[----:B------:R-:W-:-:S04]  /*8a40*/  FFMA R55, R57, R0, R56 ;  /* 0x0000000039377223 */ /* 0x000fc80000000038 */
[----:B------:R-:W-:-:S05]  /*8a50*/  FFMA R59, R3, R55, R0 ;  /* 0x00000037033b7223 */ /* 0x000fca0000000000 */
[----:B------:R-:W-:-:S04]  /*8a60*/  SHF.R.U32.HI R57, RZ, 0x17, R59 ;  /* 0x00000017ff397819 */ /* 0x000fc8000001163b */
[----:B------:R-:W-:-:S04]  /*8a70*/  LOP3.LUT R57, R57, 0xff, RZ, 0xc0, !PT ;  /* 0x000000ff39397812 */ /* 0x000fc800078ec0ff */
[----:B------:R-:W-:-:S05]  /*8a80*/  IADD3 R56, PT, PT, R57, R58, RZ ;  /* 0x0000003a39387210 */ /* 0x000fca0007ffe0ff */
[----:B------:R-:W-:-:S05]  /*8a90*/  VIADD R57, R56, 0xffffffff ;  /* 0xffffffff38397836 */ /* 0x000fca0000000000 */
[----:B------:R-:W-:-:S13]  /*8aa0*/  ISETP.GE.U32.AND P0, PT, R57, 0xfe, PT ;  /* 0x000000fe3900780c */ /* 0x000fda0003f06070 */
[----:B------:R-:W-:Y:S05]  /*8ab0*/  @!P0 BRA `(.L_x_105) ;  /* 0x0000000000808947 */ /* 0x000fea0003800000 */
[----:B------:R-:W-:-:S13]  /*8ac0*/  ISETP.GT.AND P0, PT, R56, 0xfe, PT ;  /* 0x000000fe3800780c */ /* 0x000fda0003f04270 */
[----:B------:R-:W-:Y:S05]  /*8ad0*/  @P0 BRA `(.L_x_106) ;  /* 0x00000000006c0947 */ /* 0x000fea0003800000 */
[----:B------:R-:W-:-:S13]  /*8ae0*/  ISETP.GE.AND P0, PT, R56, 0x1, PT ;  /* 0x000000013800780c */ /* 0x000fda0003f06270 */
[----:B------:R-:W-:Y:S05]  /*8af0*/  @P0 BRA `(.L_x_107) ;  /* 0x0000000000740947 */ /* 0x000fea0003800000 */
[----:B------:R-:W-:Y:S02]  /*8b00*/  ISETP.GE.AND P0, PT, R56, -0x18, PT ;  /* 0xffffffe83800780c */ /* 0x000fe40003f06270 */
[----:B------:R-:W-:-:S11]  /*8b10*/  LOP3.LUT R59, R59, 0x80000000, RZ, 0xc0, !PT ;  /* 0x800000003b3b7812 */ /* 0x000fd600078ec0ff */
[----:B------:R-:W-:Y:S05]  /*8b20*/  @!P0 BRA `(.L_x_107) ;  /* 0x0000000000688947 */ /* 0x000fea0003800000 */
[CCC-:B------:R-:W-:Y:S01]  /*8b30*/  FFMA.RP R58, R3.reuse, R55.reuse, R0.reuse ;  /* 0x00000037033a7223 */ /* 0x1c0fe20000008000 */
[CCC-:B------:R-:W-:Y:S01]  /*8b40*/  FFMA.RM R57, R3.reuse, R55.reuse, R0.reuse ;  /* 0x0000003703397223 */ /* 0x1c0fe20000004000 */
[----:B------:R-:W-:Y:S01]  /*8b50*/  FFMA.RZ R0, R3, R55, R0 ;  /* 0x0000003703007223 */ /* 0x000fe2000000c000 */
[C---:B------:R-:W-:Y:S02]  /*8b60*/  ISETP.NE.AND P2, PT, R56.reuse, RZ, PT ;  /* 0x000000ff3800720c */ /* 0x040fe40003f45270 */
[----:B------:R-:W-:Y:S02]  /*8b70*/  ISETP.NE.AND P1, PT, R56, RZ, PT ;  /* 0x000000ff3800720c */ /* 0x000fe40003f25270 */
[----:B------:R-:W-:Y:S02]  /*8b80*/  LOP3.LUT R0, R0, 0x7fffff, RZ, 0xc0, !PT ;  /* 0x007fffff00007812 */ /* 0x000fe400078ec0ff */
[----:B------:R-:W-:Y:S02]  /*8b90*/  FSETP.NEU.FTZ.AND P0, PT, R58, R57, PT ;  /* 0x000000393a00720b */ /* 0x000fe40003f1d000 */
[----:B------:R-:W-:-:S02]  /*8ba0*/  LOP3.LUT R3, R0, 0x800000, RZ, 0xfc, !PT ;  /* 0x0080000000037812 */ /* 0x000fc400078efcff */
[C---:B------:R-:W-:Y:S02]  /*8bb0*/  IADD3 R0, PT, PT, R56.reuse, 0x20, RZ ;  /* 0x0000002038007810 */ /* 0x040fe40007ffe0ff */
[----:B------:R-:W-:Y:S02]  /*8bc0*/  IADD3 R56, PT, PT, -R56, RZ, RZ ;  /* 0x000000ff38387210 */ /* 0x000fe40007ffe1ff */
[----:B------:R-:W-:Y:S02]  /*8bd0*/  SHF.L.U32 R0, R3, R0, RZ ;  /* 0x0000000003007219 */ /* 0x000fe400000006ff */
[----:B------:R-:W-:Y:S02]  /*8be0*/  SEL R56, R56, RZ, P2 ;  /* 0x000000ff38387207 */ /* 0x000fe40001000000 */
[----:B------:R-:W-:Y:S02]  /*8bf0*/  ISETP.NE.AND P1, PT, R0, RZ, P1 ;  /* 0x000000ff0000720c */ /* 0x000fe40000f25270 */
[----:B------:R-:W-:-:S02]  /*8c00*/  SHF.R.U32.HI R55, RZ, R56, R3 ;  /* 0x00000038ff377219 */ /* 0x000fc40000011603 */
[----:B------:R-:W-:Y:S02]  /*8c10*/  PLOP3.LUT P0, PT, P0, P1, PT, 0xf8, 0x8f ;  /* 0x00000000008f781c */ /* 0x000fe40000703f70 */
[----:B------:R-:W-:Y:S02]  /*8c20*/  SHF.R.U32.HI R3, RZ, 0x1, R55 ;  /* 0x00000001ff037819 */ /* 0x000fe40000011637 */
[----:B------:R-:W-:-:S04]  /*8c30*/  SEL R0, RZ, 0x1, !P0 ;  /* 0x00000001ff007807 */ /* 0x000fc80004000000 */
[----:B------:R-:W-:-:S04]  /*8c40*/  LOP3.LUT R0, R0, 0x1, R3, 0xf8, !PT ;  /* 0x0000000100007812 */ /* 0x000fc800078ef803 */
[----:B------:R-:W-:-:S04]  /*8c50*/  LOP3.LUT R0, R0, R55, RZ, 0xc0, !PT ;  /* 0x0000003700007212 */ /* 0x000fc800078ec0ff */
[----:B------:R-:W-:-:S04]  /*8c60*/  IADD3 R0, PT, PT, R3, R0, RZ ;  /* 0x0000000003007210 */ /* 0x000fc80007ffe0ff */
[----:B------:R-:W-:Y:S01]  /*8c70*/  LOP3.LUT R59, R0, R59, RZ, 0xfc, !PT ;  /* 0x0000003b003b7212 */ /* 0x000fe200078efcff */
[----:B------:R-:W-:Y:S06]  /*8c80*/  BRA `(.L_x_107) ;  /* 0x0000000000107947 */ /* 0x000fec0003800000 */
.L_x_106:
[----:B------:R-:W-:-:S04]  /*8c90*/  LOP3.LUT R59, R59, 0x80000000, RZ, 0xc0, !PT ;  /* 0x800000003b3b7812 */ /* 0x000fc800078ec0ff */
[----:B------:R-:W-:Y:S01]  /*8ca0*/  LOP3.LUT R59, R59, 0x7f800000, RZ, 0xfc, !PT ;  /* 0x7f8000003b3b7812 */ /* 0x000fe200078efcff */
[----:B------:R-:W-:Y:S06]  /*8cb0*/  BRA `(.L_x_107) ;  /* 0x0000000000047947 */ /* 0x000fec0003800000 */
.L_x_105:
[----:B------:R-:W-:-:S07]  /*8cc0*/  LEA R59, R58, R59, 0x17 ;  /* 0x0000003b3a3b7211 */ /* 0x000fce00078eb8ff */
.L_x_107:
[----:B------:R-:W-:Y:S01]  /*8cd0*/  MOV R0, R59 ;  /* 0x0000003b00007202 */ /* 0x000fe20000000f00 */
[----:B------:R-:W-:Y:S06]  /*8ce0*/  BRA `(.L_x_108) ;  /* 0x0000000000207947 */ /* 0x000fec0003800000 */
.L_x_104:
[----:B------:R-:W-:-:S04]  /*8cf0*/  LOP3.LUT R0, R3, 0x80000000, R0, 0x48, !PT ;  /* 0x8000000003007812 */ /* 0x000fc800078e4800 */
[----:B------:R-:W-:Y:S01]  /*8d00*/  LOP3.LUT R0, R0, 0x7f800000, RZ, 0xfc, !PT ;  /* 0x7f80000000007812 */ /* 0x000fe200078efcff */
[----:B------:R-:W-:Y:S06]  /*8d10*/  BRA `(.L_x_108) ;  /* 0x0000000000147947 */ /* 0x000fec0003800000 */
.L_x_103:
[----:B------:R-:W-:Y:S01]  /*8d20*/  LOP3.LUT R0, R3, 0x80000000, R0, 0x48, !PT ;  /* 0x8000000003007812 */ /* 0x000fe200078e4800 */
[----:B------:R-:W-:Y:S06]  /*8d30*/  BRA `(.L_x_108) ;  /* 0x00000000000c7947 */ /* 0x000fec0003800000 */
.L_x_102:
[----:B------:R-:W0:Y:S01]  /*8d40*/  MUFU.RSQ R0, -QNAN ;  /* 0xffc0000000007908 */ /* 0x000e220000001400 */
[----:B------:R-:W-:Y:S05]  /*8d50*/  BRA `(.L_x_108) ;  /* 0x0000000000047947 */ /* 0x000fea0003800000 */
.L_x_101:
[----:B------:R-:W-:-:S07]  /*8d60*/  FADD.FTZ R0, R0, R3 ;  /* 0x0000000300007221 */ /* 0x000fce0000010000 */
.L_x_108:
[----:B------:R-:W-:-:S04]  /*8d70*/  HFMA2 R55, -RZ, RZ, 0, 0 ;  /* 0x00000000ff377431 */ /* 0x000fc800000001ff */
[----:B0-----:R-:W-:Y:S05]  /*8d80*/  RET.REL.NODEC R54 `(nonsingd_kernel) ;  /* 0xffffff70369c7950 */ /* 0x001fea0003c3ffff */
.L_x_109:
[----:B------:R-:W-:-:S00]  /*8d90*/  BRA `(.L_x_109) ;  /* 0xfffffffc00fc7947 */ /* 0x000fc0000383ffff */
[----:B------:R-:W-:-:S00]  /*8da0*/  NOP ;  /* 0x0000000000007918 */ /* 0x000fc00000000000 */
        /* <DEDUP_REMOVED lines=13> */
.L_x_362:


//--------------------- .text.ghmatecd_kernel     --------------------------
	.section	.text.ghmatecd_kernel,"ax",@progbits
	.align	128
        .global         ghmatecd_kernel
        .type           ghmatecd_kernel,@function
        .size           ghmatecd_kernel,(.L_x_365 - ghmatecd_kernel)
        .other          ghmatecd_kernel,@"STO_CUDA_ENTRY STV_DEFAULT"
ghmatecd_kernel:
.text.ghmatecd_kernel:
[----:B------:R-:W0:Y:S01]  /*0000*/  LDC R1, c[0x0][0x37c] ;  /* 0x0000df00ff017b82 */ /* 0x000e220000000800 */
[----:B------:R-:W1:Y:S07]  /*0010*/  S2R R4, SR_TID.Y ;  /* 0x0000000000047919 */ /* 0x000e6e0000002200 */
[----:B------:R-:W2:Y:S01]  /*0020*/  LDC.64 R2, c[0x0][0x380] ;  /* 0x0000e000ff027b82 */ /* 0x000ea20000000a00 */
[----:B------:R-:W3:Y:S01]  /*0030*/  LDCU.64 UR6, c[0x0][0x358] ;  /* 0x00006b00ff0677ac */ /* 0x000ee20008000a00 */
[----:B0-----:R-:W-:Y:S01]  /*0040*/  IADD3 R1, PT, PT, R1, -0x20, RZ ;  /* 0xffffffe001017810 */ /* 0x001fe20007ffe0ff */
[----:B------:R-:W0:Y:S01]  /*0050*/  S2R R5, SR_TID.X ;  /* 0x0000000000057919 */ /* 0x000e220000002100 */
[----:B------:R-:W4:Y:S04]  /*0060*/  S2R R0, SR_CTAID.X ;  /* 0x0000000000007919 */ /* 0x000f280000002500 */
[----:B------:R-:W3:Y:S08]  /*0070*/  LDC.64 R8, c[0x0][0x390] ;  /* 0x0000e400ff087b82 */ /* 0x000ef00000000a00 */
[----:B------:R-:W3:Y:S01]  /*0080*/  LDC.64 R10, c[0x0][0x398] ;  /* 0x0000e600ff0a7b82 */ /* 0x000ee20000000a00 */
[----:B------:R-:W3:Y:S07]  /*0090*/  S2R R19, SR_CgaCtaId ;  /* 0x0000000000137919 */ /* 0x000eee0000008800 */
[----:B------:R-:W3:Y:S01]  /*00a0*/  LDC.64 R24, c[0x0][0x3f8] ;  /* 0x0000fe00ff187b82 */ /* 0x000ee20000000a00 */
[----:B-1----:R-:W-:-:S07]  /*00b0*/  ISETP.NE.AND P0, PT, R4, 0x1, PT ;  /* 0x000000010400780c */ /* 0x002fce0003f05270 */
[----:B------:R-:W1:Y:S01]  /*00c0*/  LDC.64 R26, c[0x0][0x400] ;  /* 0x00010000ff1a7b82 */ /* 0x000e620000000a00 */
[----:B0-----:R-:W-:-:S13]  /*00d0*/  ISETP.GT.U32.OR P1, PT, R5, 0x3, P0 ;  /* 0x000000030500780c */ /* 0x001fda0000724470 */
[----:B------:R-:W4:Y:S02]  /*00e0*/  @!P1 LDC R7, c[0x0][0x428] ;  /* 0x00010a00ff079b82 */ /* 0x000f240000000800 */
[----:B----4-:R-:W-:-:S04]  /*00f0*/  @!P1 IMAD R7, R5, R7, R0 ;  /* 0x0000000705079224 */ /* 0x010fc800078e0200 */
[----:B--2---:R-:W-:Y:S01]  /*0100*/  @!P1 IMAD.WIDE.U32 R2, R7, 0x4, R2 ;  /* 0x0000000407029825 */ /* 0x004fe200078e0002 */
[----:B------:R-:W-:Y:S01]  /*0110*/  ISETP.GT.U32.OR P0, PT, R5, 0x2, P0 ;  /* 0x000000020500780c */ /* 0x000fe20000704470 */
[----:B------:R-:W0:Y:S04]  /*0120*/  LDC.64 R6, c[0x0][0x388] ;  /* 0x0000e200ff067b82 */ /* 0x000e280000000a00 */
[----:B---3--:R-:W0:Y:S08]  /*0130*/  @!P1 LDG.E R3, desc[UR6][R2.64] ;  /* 0x0000000602039981 */ /* 0x008e30000c1e1900 */
[----:B------:R-:W2:Y:S02]  /*0140*/  @!P0 LDC.64 R12, c[0x0][0x3c8] ;  /* 0x0000f200ff0c8b82 */ /* 0x000ea40000000a00 */
[----:B--2---:R-:W-:-:S04]  /*0150*/  @!P0 IMAD.WIDE.U32 R12, R0, 0xc, R12 ;  /* 0x0000000c000c8825 */ /* 0x004fc800078e000c */
[----:B------:R-:W-:-:S06]  /*0160*/  @!P0 IMAD.WIDE.U32 R12, R5, 0x4, R12 ;  /* 0x00000004050c8825 */ /* 0x000fcc00078e000c */
[----:B------:R-:W2:Y:S01]  /*0170*/  @!P0 LDG.E R12, desc[UR6][R12.64] ;  /* 0x000000060c0c8981 */ /* 0x000ea2000c1e1900 */
[----:B0-----:R-:W-:-:S04]  /*0180*/  @!P1 IMAD.WIDE R6, R3, 0x4, R6 ;  /* 0x0000000403069825 */ /* 0x001fc800078e0206 */
[C---:B------:R-:W-:Y:S02]  /*0190*/  @!P1 IMAD.WIDE R8, R3.reuse, 0x4, R8 ;  /* 0x0000000403089825 */ /* 0x040fe400078e0208 */
[----:B------:R0:W3:Y:S02]  /*01a0*/  @!P1 LDG.E R7, desc[UR6][R6.64+-0x4] ;  /* 0xfffffc0606079981 */ /* 0x0000e4000c1e1900 */
[----:B------:R-:W-:Y:S02]  /*01b0*/  @!P1 IMAD.WIDE R10, R3, 0x4, R10 ;  /* 0x00000004030a9825 */ /* 0x000fe400078e020a */
[----:B------:R4:W2:Y:S04]  /*01c0*/  @!P1 LDG.E R15, desc[UR6][R8.64+-0x4] ;  /* 0xfffffc06080f9981 */ /* 0x0008a8000c1e1900 */
[----:B------:R-:W2:Y:S01]  /*01d0*/  @!P1 LDG.E R17, desc[UR6][R10.64+-0x4] ;  /* 0xfffffc060a119981 */ /* 0x000ea2000c1e1900 */
[----:B------:R-:W-:-:S02]  /*01e0*/  MOV R2, 0x400 ;  /* 0x0000040000027802 */ /* 0x000fc40000000f00 */
[----:B------:R-:W-:Y:S02]  /*01f0*/  VIMNMX.U32 R0, PT, PT, R4, R5, !PT ;  /* 0x0000000504007248 */ /* 0x000fe40007fe0000 */
[C---:B------:R-:W-:Y:S02]  /*0200*/  IADD3 R3, PT, PT, R2.reuse, 0x88, RZ ;  /* 0x0000008802037810 */ /* 0x040fe40007ffe0ff */
[----:B------:R-:W-:Y:S02]  /*0210*/  IADD3 R14, PT, PT, R2, 0x40, RZ ;  /* 0x00000040020e7810 */ /* 0x000fe40007ffe0ff */
[----:B------:R-:W-:Y:S02]  /*0220*/  ISETP.GT.U32.AND P2, PT, R0, 0x2, PT ;  /* 0x000000020000780c */ /* 0x000fe40003f44070 */
[C---:B0-----:R-:W-:Y:S02]  /*0230*/  LEA R6, R19.reuse, R3, 0x18 ;  /* 0x0000000313067211 */ /* 0x041fe400078ec0ff */
[----:B------:R-:W-:-:S03]  /*0240*/  LEA R14, R19, R14, 0x18 ;  /* 0x0000000e130e7211 */ /* 0x000fc600078ec0ff */
[C---:B------:R-:W-:Y:S01]  /*0250*/  IMAD R3, R5.reuse, 0x18, R6 ;  /* 0x0000001805037824 */ /* 0x040fe200078e0206 */
[----:B------:R-:W-:Y:S01]  /*0260*/  @!P0 IADD3 R6, PT, PT, R2, 0x30, RZ ;  /* 0x0000003002068810 */ /* 0x000fe20007ffe0ff */
[----:B------:R-:W-:Y:S01]  /*0270*/  IMAD R14, R5, 0x18, R14 ;  /* 0x00000018050e7824 */ /* 0x000fe200078e020e */
[C---:B------:R-:W-:Y:S02]  /*0280*/  LEA R28, R19.reuse, R2, 0x18 ;  /* 0x00000002131c7211 */ /* 0x040fe400078ec0ff */
[----:B------:R-:W-:Y:S02]  /*0290*/  @!P0 LEA R6, R19, R6, 0x18 ;  /* 0x0000000613068211 */ /* 0x000fe400078ec0ff */
[----:B------:R-:W-:Y:S02]  /*02a0*/  LEA R3, R4, R3, 0x3 ;  /* 0x0000000304037211 */ /* 0x000fe400078e18ff */
[C---:B------:R-:W-:Y:S02]  /*02b0*/  @!P2 LEA R14, R5.reuse, R14, 0x3 ;  /* 0x0000000e050ea211 */ /* 0x040fe400078e18ff */
[----:B------:R-:W-:-:S02]  /*02c0*/  @!P1 LEA R2, R5, R28, 0x2 ;  /* 0x0000001c05029211 */ /* 0x000fc400078e10ff */
[C---:B------:R-:W-:Y:S01]  /*02d0*/  @!P0 LEA R13, R5.reuse, R6, 0x2 ;  /* 0x00000006050d8211 */ /* 0x040fe200078e10ff */
[----:B------:R-:W-:Y:S04]  /*02e0*/  @!P2 STS.64 [R3], RZ ;  /* 0x000000ff0300a388 */ /* 0x000fe80000000a00 */
[----:B------:R-:W-:Y:S01]  /*02f0*/  @!P2 STS.64 [R14], RZ ;  /* 0x000000ff0e00a388 */ /* 0x000fe20000000a00 */
[----:B----4-:R-:W-:-:S04]  /*0300*/  IMAD.WIDE.U32 R8, R5, 0x4, R24 ;  /* 0x0000000405087825 */ /* 0x010fc800078e0018 */
[----:B------:R-:W-:Y:S01]  /*0310*/  IMAD.WIDE.U32 R24, R4, 0x4, R24 ;  /* 0x0000000404187825 */ /* 0x000fe200078e0018 */
[----:B---3--:R0:W-:Y:S04]  /*0320*/  @!P1 STS [R2], R7 ;  /* 0x0000000702009388 */ /* 0x0081e80000000800 */
[----:B--2---:R-:W-:Y:S04]  /*0330*/  @!P1 STS [R2+0x10], R15 ;  /* 0x0000100f02009388 */ /* 0x004fe80000000800 */
[----:B------:R2:W-:Y:S04]  /*0340*/  @!P1 STS [R2+0x20], R17 ;  /* 0x0000201102009388 */ /* 0x0005e80000000800 */
[----:B------:R-:W-:Y:S01]  /*0350*/  @!P0 STS [R13], R12 ;  /* 0x0000000c0d008388 */ /* 0x000fe20000000800 */
[----:B------:R-:W-:Y:S06]  /*0360*/  BAR.SYNC.DEFER_BLOCKING 0x0 ;  /* 0x0000000000007b1d */ /* 0x000fec0000010000 */
[----:B------:R-:W3:Y:S04]  /*0370*/  LDG.E R9, desc[UR6][R8.64] ;  /* 0x0000000608097981 */ /* 0x000ee8000c1e1900 */
[----:B------:R-:W4:Y:S04]  /*0380*/  LDG.E R24, desc[UR6][R24.64] ;  /* 0x0000000618187981 */ /* 0x000f28000c1e1900 */
[----:B------:R-:W4:Y:S04]  /*0390*/  LDS.128 R16, [R28] ;  /* 0x000000001c107984 */ /* 0x000f280000000c00 */
[----:B------:R-:W4:Y:S04]  /*03a0*/  LDS.128 R20, [R28+0x10] ;  /* 0x000010001c147984 */ /* 0x000f280000000c00 */
[----:B------:R-:W4:Y:S01]  /*03b0*/  LDS.128 R12, [R28+0x20] ;  /* 0x000020001c0c7984 */ /* 0x000f220000000c00 */
[----:B-1----:R-:W-:-:S04]  /*03c0*/  IMAD.WIDE.U32 R10, R5, 0x4, R26 ;  /* 0x00000004050a7825 */ /* 0x002fc800078e001a */
[----:B------:R-:W-:Y:S01]  /*03d0*/  IMAD.WIDE.U32 R26, R4, 0x4, R26 ;  /* 0x00000004041a7825 */ /* 0x000fe200078e001a */
[----:B------:R1:W5:Y:S04]  /*03e0*/  LDG.E R6, desc[UR6][R10.64] ;  /* 0x000000060a067981 */ /* 0x000368000c1e1900 */
[----:B0-----:R0:W5:Y:S01]  /*03f0*/  LDG.E R7, desc[UR6][R26.64] ;  /* 0x000000061a077981 */ /* 0x001162000c1e1900 */
[----:B------:R-:W0:Y:S01]  /*0400*/  S2R R37, SR_CTAID.Y ;  /* 0x0000000000257919 */ /* 0x000e220000002600 */
[----:B------:R-:W-:Y:S01]  /*0410*/  BSSY.RECONVERGENT B0, `(.L_x_110) ;  /* 0x0000041000007945 */ /* 0x000fe20003800200 */
[----:B------:R-:W-:Y:S01]  /*0420*/  ISETP.GE.U32.AND P2, PT, R0, 0x3, PT ;  /* 0x000000030000780c */ /* 0x000fe20003f46070 */
[----:B---3--:R-:W-:-:S04]  /*0430*/  FADD R3, -R9, 1 ;  /* 0x3f80000009037421 */ /* 0x008fc80000000100 */
[C---:B--2---:R-:W-:Y:S01]  /*0440*/  FMUL R2, R3.reuse, 0.25 ;  /* 0x3e80000003027820 */ /* 0x044fe20000400000 */
[C---:B----4-:R-:W-:Y:S01]  /*0450*/  FADD R8, R24.reuse, 1 ;  /* 0x3f80000018087421 */ /* 0x050fe20000000000 */
[----:B------:R-:W-:Y:S01]  /*0460*/  FMUL R25, R3, -0.25 ;  /* 0xbe80000003197820 */ /* 0x000fe20000400000 */
[----:B------:R-:W-:Y:S01]  /*0470*/  FADD R24, -R24, 1 ;  /* 0x3f80000018187421 */ /* 0x000fe20000000100 */
[C---:B------:R-:W-:Y:S01]  /*0480*/  FMUL R30, R2.reuse, R17 ;  /* 0x00000011021e7220 */ /* 0x040fe20000400000 */
[C---:B-1----:R-:W-:Y:S01]  /*0490*/  FMUL R11, R2.reuse, R21 ;  /* 0x00000015020b7220 */ /* 0x042fe20000400000 */
[----:B0-----:R-:W-:Y:S01]  /*04a0*/  FMUL R27, R2, R13 ;  /* 0x0000000d021b7220 */ /* 0x001fe20000400000 */
[----:B------:R-:W-:Y:S02]  /*04b0*/  FMUL R2, R8, -0.25 ;  /* 0xbe80000008027820 */ /* 0x000fe40000400000 */
[C---:B------:R-:W-:Y:S01]  /*04c0*/  FFMA R29, R25.reuse, R20, R11 ;  /* 0x00000014191d7223 */ /* 0x040fe2000000000b */
[----:B------:R-:W-:Y:S01]  /*04d0*/  FFMA R31, R25, R12, R27 ;  /* 0x0000000c191f7223 */ /* 0x000fe2000000001b */
[----:B------:R-:W-:Y:S01]  /*04e0*/  FMUL R11, R24, -0.25 ;  /* 0xbe800000180b7820 */ /* 0x000fe20000400000 */
[C---:B------:R-:W-:Y:S01]  /*04f0*/  FMUL R10, R2.reuse, R17 ;  /* 0x00000011020a7220 */ /* 0x040fe20000400000 */
[C---:B------:R-:W-:Y:S01]  /*0500*/  FMUL R27, R2.reuse, R21 ;  /* 0x00000015021b7220 */ /* 0x040fe20000400000 */
[----:B------:R-:W-:Y:S01]  /*0510*/  FMUL R33, R2, R13 ;  /* 0x0000000d02217220 */ /* 0x000fe20000400000 */
[----:B------:R-:W-:Y:S01]  /*0520*/  FADD R9, R9, 1 ;  /* 0x3f80000009097421 */ /* 0x000fe20000000000 */
[-C--:B------:R-:W-:Y:S01]  /*0530*/  FFMA R30, R25, R16.reuse, R30 ;  /* 0x00000010191e7223 */ /* 0x080fe2000000001e */
[C---:B------:R-:W-:Y:S01]  /*0540*/  FFMA R32, R11.reuse, R16, R10 ;  /* 0x000000100b207223 */ /* 0x040fe2000000000a */
[C---:B------:R-:W-:Y:S01]  /*0550*/  FFMA R34, R11.reuse, R20, R27 ;  /* 0x000000140b227223 */ /* 0x040fe2000000001b */
[----:B------:R-:W-:Y:S01]  /*0560*/  FFMA R33, R11, R12, R33 ;  /* 0x0000000c0b217223 */ /* 0x000fe20000000021 */
[C---:B------:R-:W-:Y:S01]  /*0570*/  FMUL R25, R9.reuse, 0.25 ;  /* 0x3e80000009197820 */ /* 0x040fe20000400000 */
[----:B------:R-:W-:Y:S01]  /*0580*/  FMUL R11, R8, 0.25 ;  /* 0x3e800000080b7820 */ /* 0x000fe20000400000 */
[----:B------:R-:W-:Y:S01]  /*0590*/  FMUL R2, R9, -0.25 ;  /* 0xbe80000009027820 */ /* 0x000fe20000400000 */
[----:B------:R-:W-:Y:S01]  /*05a0*/  FMUL R10, R24, 0.25 ;  /* 0x3e800000180a7820 */ /* 0x000fe20000400000 */
[----:B------:R-:W-:Y:S01]  /*05b0*/  FFMA R27, R25, R18, R30 ;  /* 0x00000012191b7223 */ /* 0x000fe2000000001e */
[----:B------:R-:W-:Y:S01]  /*05c0*/  FFMA R33, R11, R14, R33 ;  /* 0x0000000e0b217223 */ /* 0x000fe20000000021 */
[C---:B------:R-:W-:Y:S01]  /*05d0*/  FFMA R26, R25.reuse, R22, R29 ;  /* 0x00000016191a7223 */ /* 0x040fe2000000001d */
[----:B------:R-:W-:Y:S01]  /*05e0*/  FFMA R28, R25, R14, R31 ;  /* 0x0000000e191c7223 */ /* 0x000fe2000000001f */
[C---:B------:R-:W-:Y:S01]  /*05f0*/  FFMA R25, R11.reuse, R22, R34 ;  /* 0x000000160b197223 */ /* 0x040fe20000000022 */
[----:B------:R-:W-:Y:S01]  /*0600*/  FFMA R8, R2, R19, R27 ;  /* 0x0000001302087223 */ /* 0x000fe2000000001b */
[----:B------:R-:W-:Y:S01]  /*0610*/  FFMA R32, R11, R18, R32 ;  /* 0x000000120b207223 */ /* 0x000fe20000000020 */
[C---:B------:R-:W-:Y:S01]  /*0620*/  FFMA R33, R10.reuse, R15, R33 ;  /* 0x0000000f0a217223 */ /* 0x040fe20000000021 */
[----:B------:R-:W-:Y:S01]  /*0630*/  FFMA R31, R10, R23, R25 ;  /* 0x000000170a1f7223 */ /* 0x000fe20000000019 */
[----:B------:R-:W-:Y:S01]  /*0640*/  FFMA R28, R2, R15, R28 ;  /* 0x0000000f021c7223 */ /* 0x000fe2000000001c */
[----:B------:R-:W-:Y:S01]  /*0650*/  FFMA R25, R10, R19, R32 ;  /* 0x000000130a197223 */ /* 0x000fe20000000020 */
[----:B------:R-:W-:Y:S01]  /*0660*/  FMUL R29, R8, R33 ;  /* 0x00000021081d7220 */ /* 0x000fe20000400000 */
[----:B------:R-:W-:Y:S01]  /*0670*/  FFMA R26, R2, R23, R26 ;  /* 0x00000017021a7223 */ /* 0x000fe2000000001a */
[----:B------:R-:W-:-:S02]  /*0680*/  FMUL R27, R28, R31 ;  /* 0x0000001f1c1b7220 */ /* 0x000fc40000400000 */
[-C--:B------:R-:W-:Y:S01]  /*0690*/  FFMA R2, R28, R25.reuse, -R29 ;  /* 0x000000191c027223 */ /* 0x080fe2000000081d */
[C---:B------:R-:W-:Y:S01]  /*06a0*/  FMUL R35, R26.reuse, R25 ;  /* 0x000000191a237220 */ /* 0x040fe20000400000 */
[----:B------:R-:W-:Y:S01]  /*06b0*/  FFMA R33, R26, R33, -R27 ;  /* 0x000000211a217223 */ /* 0x000fe2000000081b */
[----:B------:R-:W0:Y:S01]  /*06c0*/  LDC.64 R24, c[0x0][0x3a0] ;  /* 0x0000e800ff187b82 */ /* 0x000e220000000a00 */
[----:B------:R-:W-:Y:S01]  /*06d0*/  FMUL R2, R2, R2 ;  /* 0x0000000202027220 */ /* 0x000fe20000400000 */
[----:B------:R-:W-:-:S03]  /*06e0*/  FFMA R35, R8, R31, -R35 ;  /* 0x0000001f08237223 */ /* 0x000fc60000000823 */
[----:B------:R-:W-:-:S03]  /*06f0*/  FFMA R2, R33, R33, R2 ;  /* 0x0000002121027223 */ /* 0x000fc60000000002 */
[----:B------:R-:W1:Y:S01]  /*0700*/  LDC.64 R26, c[0x0][0x3a8] ;  /* 0x0000ea00ff1a7b82 */ /* 0x000e620000000a00 */
[----:B------:R-:W-:-:S07]  /*0710*/  FFMA R2, R35, R35, R2 ;  /* 0x0000002323027223 */ /* 0x000fce0000000002 */
[----:B------:R-:W2:Y:S01]  /*0720*/  LDC.64 R28, c[0x0][0x3b0] ;  /* 0x0000ec00ff1c7b82 */ /* 0x000ea20000000a00 */
[----:B------:R-:W-:Y:S01]  /*0730*/  IADD3 R8, PT, PT, R2, -0xd000000, RZ ;  /* 0xf300000002087810 */ /* 0x000fe20007ffe0ff */
[----:B------:R3:W4:Y:S03]  /*0740*/  MUFU.RSQ R31, R2 ;  /* 0x00000002001f7308 */ /* 0x0007260000001400 */
[----:B------:R-:W-:Y:S01]  /*0750*/  ISETP.GT.U32.AND P0, PT, R8, 0x727fffff, PT ;  /* 0x727fffff0800780c */ /* 0x000fe20003f04070 */
[----:B0-----:R-:W-:-:S04]  /*0760*/  IMAD.WIDE.U32 R24, R37, 0x4, R24 ;  /* 0x0000000425187825 */ /* 0x001fc800078e0018 */
[----:B-1----:R-:W-:-:S04]  /*0770*/  IMAD.WIDE.U32 R26, R37, 0x4, R26 ;  /* 0x00000004251a7825 */ /* 0x002fc800078e001a */
[----:B--2---:R-:W-:-:S04]  /*0780*/  IMAD.WIDE.U32 R28, R37, 0x4, R28 ;  /* 0x00000004251c7825 */ /* 0x004fc800078e001c */
[----:B---34-:R-:W-:Y:S05]  /*0790*/  @!P0 BRA `(.L_x_111) ;  /* 0x0000000000108947 */ /* 0x018fea0003800000 */
[----:B------:R-:W-:-:S07]  /*07a0*/  MOV R35, 0x7c0 ;  /* 0x000007c000237802 */ /* 0x000fce0000000f00 */
[----:B-----5:R-:W-:Y:S05]  /*07b0*/  CALL.REL.NOINC `($__internal_4_$__cuda_sm20_sqrt_rn_f32_slowpath) ;  /* 0x000000a800d07944 */ /* 0x020fea0003c00000 */
[----:B------:R-:W-:Y:S01]  /*07c0*/  MOV R8, R2 ;  /* 0x0000000200087202 */ /* 0x000fe20000000f00 */
[----:B------:R-:W-:Y:S06]  /*07d0*/  BRA `(.L_x_112) ;  /* 0x0000000000107947 */ /* 0x000fec0003800000 */
.L_x_111:
[----:B------:R-:W-:Y:S01]  /*07e0*/  FMUL.FTZ R33, R2, R31 ;  /* 0x0000001f02217220 */ /* 0x000fe20000410000 */
[----:B------:R-:W-:-:S03]  /*07f0*/  FMUL.FTZ R8, R31, 0.5 ;  /* 0x3f0000001f087820 */ /* 0x000fc60000410000 */
[----:B------:R-:W-:-:S04]  /*0800*/  FFMA R2, -R33, R33, R2 ;  /* 0x0000002121027223 */ /* 0x000fc80000000102 */
[----:B------:R-:W-:-:S07]  /*0810*/  FFMA R8, R2, R8, R33 ;  /* 0x0000000802087223 */ /* 0x000fce0000000021 */
.L_x_112:
[----:B------:R-:W-:Y:S05]  /*0820*/  BSYNC.RECONVERGENT B0 ;  /* 0x0000000000007941 */ /* 0x000fea0003800200 */
.L_x_110:
[----:B------:R-:W0:Y:S01]  /*0830*/  F2F.F64.F32 R30, R8 ;  /* 0x00000008001e7310 */ /* 0x000e220000201800 */
[----:B------:R-:W-:Y:S01]  /*0840*/  UMOV UR4, 0x88e368f1 ;  /* 0x88e368f100047882 */ /* 0x000fe20000000000 */
[----:B------:R-:W-:Y:S02]  /*0850*/  UMOV UR5, 0x3ee4f8b5 ;  /* 0x3ee4f8b500057882 */ /* 0x000fe40000000000 */
[----:B0-----:R-:W-:-:S14]  /*0860*/  DSETP.GEU.AND P0, PT, R30, UR4, PT ;  /* 0x000000041e007e2a */ /* 0x001fdc000bf0e000 */
[----:B------:R-:W0:Y:S01]  /*0870*/  @!P0 LDC.64 R30, c[0x0][0x430] ;  /* 0x00010c00ff1e8b82 */ /* 0x000e220000000a00 */
[----:B------:R-:W-:-:S05]  /*0880*/  @!P0 MOV R33, 0x1 ;  /* 0x0000000100218802 */ /* 0x000fca0000000f00 */
[----:B0-----:R0:W-:Y:S01]  /*0890*/  @!P0 STG.E desc[UR6][R30.64], R33 ;  /* 0x000000211e008986 */ /* 0x0011e2000c101906 */
[----:B------:R-:W-:Y:S05]  /*08a0*/  @!P0 EXIT ;  /* 0x000000000000894d */ /* 0x000fea0003800000 */
[----:B------:R-:W2:Y:S04]  /*08b0*/  LDG.E R26, desc[UR6][R26.64] ;  /* 0x000000061a1a7981 */ /* 0x000ea8000c1e1900 */
[----:B------:R-:W3:Y:S04]  /*08c0*/  LDG.E R24, desc[UR6][R24.64] ;  /* 0x0000000618187981 */ /* 0x000ee8000c1e1900 */
[----:B------:R-:W4:Y:S01]  /*08d0*/  LDG.E R28, desc[UR6][R28.64] ;  /* 0x000000061c1c7981 */ /* 0x000f22000c1e1900 */
[CC--:B0-----:R-:W-:Y:S01]  /*08e0*/  FMUL R31, R3.reuse, R10.reuse ;  /* 0x0000000a031f7220 */ /* 0x0c1fe20000400000 */
[-C--:B------:R-:W-:Y:S01]  /*08f0*/  FMUL R0, R3, R11.reuse ;  /* 0x0000000b03007220 */ /* 0x080fe20000400000 */
[C---:B------:R-:W-:Y:S01]  /*0900*/  FMUL R11, R9.reuse, R11 ;  /* 0x0000000b090b7220 */ /* 0x040fe20000400000 */
[----:B------:R-:W-:Y:S01]  /*0910*/  FMUL R10, R9, R10 ;  /* 0x0000000a090a7220 */ /* 0x000fe20000400000 */
[-C--:B------:R-:W-:Y:S01]  /*0920*/  FFMA R3, R20, R31.reuse, RZ ;  /* 0x0000001f14037223 */ /* 0x080fe200000000ff */
[----:B------:R-:W-:Y:S01]  /*0930*/  FFMA R12, R12, R31, RZ ;  /* 0x0000001f0c0c7223 */ /* 0x000fe200000000ff */
[----:B------:R-:W-:Y:S02]  /*0940*/  BSSY.RECONVERGENT B0, `(.L_x_113) ;  /* 0x000001d000007945 */ /* 0x000fe40003800200 */
[----:B------:R-:W-:Y:S01]  /*0950*/  FFMA R2, R0, R21, R3 ;  /* 0x0000001500027223 */ /* 0x000fe20000000003 */
[----:B------:R-:W-:Y:S01]  /*0960*/  FFMA R3, R16, R31, RZ ;  /* 0x0000001f10037223 */ /* 0x000fe200000000ff */
[----:B------:R-:W-:-:S02]  /*0970*/  FFMA R13, R0, R13, R12 ;  /* 0x0000000d000d7223 */ /* 0x000fc4000000000c */
[C---:B------:R-:W-:Y:S01]  /*0980*/  FFMA R9, R11.reuse, R22, R2 ;  /* 0x000000160b097223 */ /* 0x040fe20000000002 */
[----:B------:R-:W-:Y:S01]  /*0990*/  FFMA R3, R0, R17, R3 ;  /* 0x0000001100037223 */ /* 0x000fe20000000003 */
[C---:B------:R-:W-:Y:S02]  /*09a0*/  FFMA R14, R11.reuse, R14, R13 ;  /* 0x0000000e0b0e7223 */ /* 0x040fe4000000000d */
[C---:B------:R-:W-:Y:S01]  /*09b0*/  FFMA R9, R10.reuse, R23, R9 ;  /* 0x000000170a097223 */ /* 0x040fe20000000009 */
[----:B------:R-:W-:Y:S01]  /*09c0*/  FFMA R18, R11, R18, R3 ;  /* 0x000000120b127223 */ /* 0x000fe20000000003 */
[----:B------:R-:W-:-:S03]  /*09d0*/  FFMA R15, R10, R15, R14 ;  /* 0x0000000f0a0f7223 */ /* 0x000fc6000000000e */
[----:B------:R-:W-:Y:S01]  /*09e0*/  FFMA R19, R10, R19, R18 ;  /* 0x000000130a137223 */ /* 0x000fe20000000012 */
[----:B--2---:R-:W-:-:S03]  /*09f0*/  FADD R0, -R26, R9 ;  /* 0x000000091a007221 */ /* 0x004fc60000000100 */
[----:B---3--:R-:W-:Y:S01]  /*0a00*/  FADD R16, -R24, R19 ;  /* 0x0000001318107221 */ /* 0x008fe20000000100 */
[----:B------:R-:W-:Y:S01]  /*0a10*/  FMUL R3, R0, R0 ;  /* 0x0000000000037220 */ /* 0x000fe20000400000 */
[----:B----4-:R-:W-:-:S03]  /*0a20*/  FADD R10, -R28, R15 ;  /* 0x0000000f1c0a7221 */ /* 0x010fc60000000100 */
[----:B------:R-:W-:-:S04]  /*0a30*/  FFMA R3, R16, R16, R3 ;  /* 0x0000001010037223 */ /* 0x000fc80000000003 */
[----:B------:R-:W-:-:S04]  /*0a40*/  FFMA R2, R10, R10, R3 ;  /* 0x0000000a0a027223 */ /* 0x000fc80000000003 */
[----:B------:R0:W1:Y:S01]  /*0a50*/  MUFU.RSQ R3, R2 ;  /* 0x0000000200037308 */ /* 0x0000620000001400 */
[----:B------:R-:W-:-:S04]  /*0a60*/  IADD3 R9, PT, PT, R2, -0xd000000, RZ ;  /* 0xf300000002097810 */ /* 0x000fc80007ffe0ff */
[----:B------:R-:W-:-:S13]  /*0a70*/  ISETP.GT.U32.AND P0, PT, R9, 0x727fffff, PT ;  /* 0x727fffff0900780c */ /* 0x000fda0003f04070 */
[----:B01----:R-:W-:Y:S05]  /*0a80*/  @!P0 BRA `(.L_x_114) ;  /* 0x0000000000108947 */ /* 0x003fea0003800000 */
[----:B------:R-:W-:-:S07]  /*0a90*/  MOV R35, 0xab0 ;  /* 0x00000ab000237802 */ /* 0x000fce0000000f00 */
[----:B-----5:R-:W-:Y:S05]  /*0aa0*/  CALL.REL.NOINC `($__internal_4_$__cuda_sm20_sqrt_rn_f32_slowpath) ;  /* 0x000000a800147944 */ /* 0x020fea0003c00000 */
[----:B------:R-:W-:Y:S01]  /*0ab0*/  MOV R9, R2 ;  /* 0x0000000200097202 */ /* 0x000fe20000000f00 */
[----:B------:R-:W-:Y:S06]  /*0ac0*/  BRA `(.L_x_115) ;  /* 0x0000000000107947 */ /* 0x000fec0003800000 */
.L_x_114:
[----:B------:R-:W-:Y:S01]  /*0ad0*/  FMUL.FTZ R9, R2, R3 ;  /* 0x0000000302097220 */ /* 0x000fe20000410000 */
[----:B------:R-:W-:-:S03]  /*0ae0*/  FMUL.FTZ R3, R3, 0.5 ;  /* 0x3f00000003037820 */ /* 0x000fc60000410000 */
[----:B------:R-:W-:-:S04]  /*0af0*/  FFMA R2, -R9, R9, R2 ;  /* 0x0000000909027223 */ /* 0x000fc80000000102 */
[----:B------:R-:W-:-:S07]  /*0b00*/  FFMA R9, R2, R3, R9 ;  /* 0x0000000302097223 */ /* 0x000fce0000000009 */
.L_x_115:
[----:B------:R-:W-:Y:S05]  /*0b10*/  BSYNC.RECONVERGENT B0 ;  /* 0x0000000000007941 */ /* 0x000fea0003800200 */
.L_x_113:
[----:B------:R-:W0:Y:S01]  /*0b20*/  S2UR UR5, SR_CgaCtaId ;  /* 0x00000000000579c3 */ /* 0x000e220000008800 */
[----:B------:R-:W-:Y:S01]  /*0b30*/  UMOV UR4, 0x400 ;  /* 0x0000040000047882 */ /* 0x000fe20000000000 */
[----:B------:R-:W1:Y:S01]  /*0b40*/  MUFU.RCP R2, R9 ;  /* 0x0000000900027308 */ /* 0x000e620000001000 */
[----:B------:R-:W-:Y:S01]  /*0b50*/  BSSY.RECONVERGENT B2, `(.L_x_116) ;  /* 0x0000011000027945 */ /* 0x000fe20003800200 */
[----:B-1----:R-:W-:-:S04]  /*0b60*/  FFMA R11, R2, -R9, 1 ;  /* 0x3f800000020b7423 */ /* 0x002fc80000000809 */
[----:B------:R-:W-:Y:S01]  /*0b70*/  FFMA R2, R2, R11, R2 ;  /* 0x0000000b02027223 */ /* 0x000fe20000000002 */
[----:B0-----:R-:W-:-:S09]  /*0b80*/  ULEA UR4, UR5, UR4, 0x18 ;  /* 0x0000000405047291 */ /* 0x001fd2000f8ec0ff */
[----:B------:R-:W0:Y:S02]  /*0b90*/  LDS.128 R12, [UR4+0x30] ;  /* 0x00003004ff0c7984 */ /* 0x000e240008000c00 */
[----:B0-----:R-:W-:-:S04]  /*0ba0*/  FMUL R13, R0, R13 ;  /* 0x0000000d000d7220 */ /* 0x001fc80000400000 */
[----:B------:R-:W-:-:S04]  /*0bb0*/  FFMA R3, R16, R12, R13 ;  /* 0x0000000c10037223 */ /* 0x000fc8000000000d */
[----:B------:R-:W-:-:S04]  /*0bc0*/  FFMA R3, R10, R14, R3 ;  /* 0x0000000e0a037223 */ /* 0x000fc80000000003 */
[----:B------:R-:W0:Y:S01]  /*0bd0*/  FCHK P0, R3, R9 ;  /* 0x0000000903007302 */ /* 0x000e220000000000 */
[----:B------:R-:W-:-:S04]  /*0be0*/  FFMA R58, R3, R2, RZ ;  /* 0x00000002033a7223 */ /* 0x000fc800000000ff */
[----:B------:R-:W-:-:S04]  /*0bf0*/  FFMA R11, R58, -R9, R3 ;  /* 0x800000093a0b7223 */ /* 0x000fc80000000003 */
[----:B------:R-:W-:Y:S01]  /*0c00*/  FFMA R58, R2, R11, R58 ;  /* 0x0000000b023a7223 */ /* 0x000fe2000000003a */
[----:B0-----:R-:W-:Y:S06]  /*0c10*/  @!P0 BRA `(.L_x_117) ;  /* 0x0000000000108947 */ /* 0x001fec0003800000 */
[----:B------:R-:W-:Y:S02]  /*0c20*/  MOV R2, R9 ;  /* 0x0000000900027202 */ /* 0x000fe40000000f00 */
[----:B------:R-:W-:-:S07]  /*0c30*/  MOV R60, 0xc50 ;  /* 0x00000c50003c7802 */ /* 0x000fce0000000f00 */
[----:B-----5:R-:W-:Y:S05]  /*0c40*/  CALL.REL.NOINC `($__internal_5_$__cuda_sm3x_div_rn_noftz_f32_slowpath) ;  /* 0x000000a800087944 */ /* 0x020fea0003c00000 */
[----:B------:R-:W-:-:S07]  /*0c50*/  MOV R58, R2 ;  /* 0x00000002003a7202 */ /* 0x000fce0000000f00 */
.L_x_117:
[----:B------:R-:W-:Y:S05]  /*0c60*/  BSYNC.RECONVERGENT B2 ;  /* 0x0000000000027941 */ /* 0x000fea0003800200 */
.L_x_116:
[----:B------:R-:W0:Y:S01]  /*0c70*/  MUFU.RCP R2, R9 ;  /* 0x0000000900027308 */ /* 0x000e220000001000 */
[----:B------:R-:W-:Y:S07]  /*0c80*/  BSSY.RECONVERGENT B2, `(.L_x_118) ;  /* 0x000000d000027945 */ /* 0x000fee0003800200 */
        /* <DEDUP_REMOVED lines=10> */
[----:B-----5:R-:W-:Y:S05]  /*0d30*/  CALL.REL.NOINC `($__internal_5_$__cuda_sm3x_div_rn_noftz_f32_slowpath) ;  /* 0x000000a400cc7944 */ /* 0x020fea0003c00000 */
[----:B------:R-:W-:-:S07]  /*0d40*/  MOV R56, R2 ;  /* 0x0000000200387202 */ /* 0x000fce0000000f00 */
.L_x_119:
[----:B------:R-:W-:Y:S05]  /*0d50*/  BSYNC.RECONVERGENT B2 ;  /* 0x0000000000027941 */ /* 0x000fea0003800200 */
.L_x_118:
        /* <DEDUP_REMOVED lines=14> */
.L_x_121:
[----:B------:R-:W-:Y:S05]  /*0e40*/  BSYNC.RECONVERGENT B2 ;  /* 0x0000000000027941 */ /* 0x000fea0003800200 */
.L_x_120:
        /* <DEDUP_REMOVED lines=14> */
.L_x_123:
[----:B------:R-:W-:Y:S05]  /*0f30*/  BSYNC.RECONVERGENT B2 ;  /* 0x0000000000027941 */ /* 0x000fea0003800200 */
.L_x_122:
[----:B------:R-:W0:Y:S01]  /*0f40*/  LDC R0, c[0x0][0x3f0] ;  /* 0x0000fc00ff007b82 */ /* 0x000e220000000800 */
[----:B------:R-:W1:Y:S01]  /*0f50*/  LDCU.64 UR4, c[0x0][0x3d0] ;  /* 0x00007a00ff0477ac */ /* 0x000e620008000a00 */
[----:B0-----:R-:W-:-:S04]  /*0f60*/  FMUL R0, R0, 4 ;  /* 0x4080000000007820 */ /* 0x001fc80000400000 */
[C---:B-1----:R-:W-:Y:S01]  /*0f70*/  FMUL R10, R0.reuse, UR4 ;  /* 0x00000004000a7c20 */ /* 0x042fe20008400000 */
[----:B------:R-:W-:-:S04]  /*0f80*/  FMUL R11, R0, UR5 ;  /* 0x00000005000b7c20 */ /* 0x000fc80008400000 */
[----:B------:R-:W-:-:S05]  /*0f90*/  FADD R2, |R10|, |R11| ;  /* 0x4000000b0a027221 */ /* 0x000fca0000000200 */
[----:B------:R-:W-:-:S04]  /*0fa0*/  IADD3 R0, PT, PT, R2, 0x1800000, RZ ;  /* 0x0180000002007810 */ /* 0x000fc80007ffe0ff */
[----:B------:R-:W-:-:S04]  /*0fb0*/  LOP3.LUT R0, R0, 0x7f800000, RZ, 0xc0, !PT ;  /* 0x7f80000000007812 */ /* 0x000fc800078ec0ff */
[----:B------:R-:W-:-:S13]  /*0fc0*/  ISETP.GT.U32.AND P0, PT, R0, 0x1ffffff, PT ;  /* 0x01ffffff0000780c */ /* 0x000fda0003f04070 */
[----:B------:R-:W-:Y:S05]  /*0fd0*/  @P0 BRA `(.L_x_124) ;  /* 0x0000000000100947 */ /* 0x000fea0003800000 */
[----:B------:R-:W-:-:S07]  /*0fe0*/  MOV R13, 0x1000 ;  /* 0x00001000000d7802 */ /* 0x000fce0000000f00 */
[----:B-----5:R-:W-:Y:S05]  /*0ff0*/  CALL.REL.NOINC `($__internal_3_$__cuda_sm20_rcp_rn_f32_slowpath) ;  /* 0x0000009c00ec7944 */ /* 0x020fea0003c00000 */
[----:B------:R-:W-:Y:S01]  /*1000*/  MOV R0, R17 ;  /* 0x0000001100007202 */ /* 0x000fe20000000f00 */
[----:B------:R-:W-:Y:S06]  /*1010*/  BRA `(.L_x_125) ;  /* 0x0000000000107947 */ /* 0x000fec0003800000 */
.L_x_124:
[----:B------:R-:W0:Y:S02]  /*1020*/  MUFU.RCP R3, R2 ;  /* 0x0000000200037308 */ /* 0x000e240000001000 */
[----:B0-----:R-:W-:-:S04]  /*1030*/  FFMA R0, R2, R3, -1 ;  /* 0xbf80000002007423 */ /* 0x001fc80000000003 */
[----:B------:R-:W-:-:S04]  /*1040*/  FADD.FTZ R0, -R0, -RZ ;  /* 0x800000ff00007221 */ /* 0x000fc80000010100 */
[----:B------:R-:W-:-:S07]  /*1050*/  FFMA R0, R3, R0, R3 ;  /* 0x0000000003007223 */ /* 0x000fce0000000003 */
.L_x_125:
[-C--:B------:R-:W-:Y:S01]  /*1060*/  FMUL R14, R11, R0.reuse ;  /* 0x000000000b0e7220 */ /* 0x080fe20000400000 */
[-C--:B------:R-:W-:Y:S01]  /*1070*/  FMUL R21, R10, R0.reuse ;  /* 0x000000000a157220 */ /* 0x080fe20000400000 */
[----:B------:R-:W-:Y:S01]  /*1080*/  BSSY.RECONVERGENT B0, `(.L_x_126) ;  /* 0x0000010000007945 */ /* 0x000fe20003800200 */
[----:B------:R-:W-:Y:S01]  /*1090*/  FMUL R15, RZ, R0 ;  /* 0x00000000ff0f7220 */ /* 0x000fe20000400000 */
        /* <DEDUP_REMOVED lines=8> */
[----:B-----5:R-:W-:Y:S05]  /*1120*/  CALL.REL.NOINC `($__internal_3_$__cuda_sm20_rcp_rn_f32_slowpath) ;  /* 0x0000009c00a07944 */ /* 0x020fea0003c00000 */
[----:B------:R-:W-:Y:S05]  /*1130*/  BRA `(.L_x_128) ;  /* 0x0000000000107947 */ /* 0x000fea0003800000 */
.L_x_127:
[----:B------:R-:W0:Y:S02]  /*1140*/  MUFU.RCP R17, R10 ;  /* 0x0000000a00117308 */ /* 0x000e240000001000 */
[----:B0-----:R-:W-:-:S04]  /*1150*/  FFMA R2, R10, R17, -1 ;  /* 0xbf8000000a027423 */ /* 0x001fc80000000011 */
[----:B------:R-:W-:-:S04]  /*1160*/  FADD.FTZ R2, -R2, -RZ ;  /* 0x800000ff02027221 */ /* 0x000fc80000010100 */
[----:B------:R-:W-:-:S07]  /*1170*/  FFMA R17, R17, R2, R17 ;  /* 0x0000000211117223 */ /* 0x000fce0000000011 */
.L_x_128:
[----:B------:R-:W-:Y:S05]  /*1180*/  BSYNC.RECONVERGENT B0 ;  /* 0x0000000000007941 */ /* 0x000fea0003800200 */
.L_x_126:
        /* <DEDUP_REMOVED lines=12> */
[----:B------:R-:W-:Y:S02]  /*1250*/  MOV R2, R11 ;  /* 0x0000000b00027202 */ /* 0x000fe40000000f00 */
[----:B------:R-:W-:-:S07]  /*1260*/  MOV R13, 0x1280 ;  /* 0x00001280000d7802 */ /* 0x000fce0000000f00 */
[----:B-----5:R-:W-:Y:S05]  /*1270*/  CALL.REL.NOINC `($__internal_3_$__cuda_sm20_rcp_rn_f32_slowpath) ;  /* 0x0000009c004c7944 */ /* 0x020fea0003c00000 */
[----:B------:R-:W-:Y:S01]  /*1280*/  MOV R10, R17 ;  /* 0x00000011000a7202 */ /* 0x000fe20000000f00 */
[----:B------:R-:W-:Y:S06]  /*1290*/  BRA `(.L_x_130) ;  /* 0x0000000000107947 */ /* 0x000fec0003800000 */
.L_x_129:
[----:B------:R-:W0:Y:S02]  /*12a0*/  MUFU.RCP R10, R11 ;  /* 0x0000000b000a7308 */ /* 0x000e240000001000 */
[----:B0-----:R-:W-:-:S04]  /*12b0*/  FFMA R0, R11, R10, -1 ;  /* 0xbf8000000b007423 */ /* 0x001fc8000000000a */
[----:B------:R-:W-:-:S04]  /*12c0*/  FADD.FTZ R3, -R0, -RZ ;  /* 0x800000ff00037221 */ /* 0x000fc80000010100 */
[----:B------:R-:W-:-:S07]  /*12d0*/  FFMA R10, R10, R3, R10 ;  /* 0x000000030a0a7223 */ /* 0x000fce000000000a */
.L_x_130:
[----:B------:R-:W0:Y:S01]  /*12e0*/  LDCU.64 UR4, c[0x0][0x3d8] ;  /* 0x00007b00ff0477ac */ /* 0x000e220008000a00 */
[----:B------:R-:W-:Y:S01]  /*12f0*/  BSSY.RECONVERGENT B0, `(.L_x_131) ;  /* 0x0000015000007945 */ /* 0x000fe20003800200 */
        /* <DEDUP_REMOVED lines=13> */
[----:B-----5:R-:W-:Y:S05]  /*13d0*/  CALL.REL.NOINC `($__internal_3_$__cuda_sm20_rcp_rn_f32_slowpath) ;  /* 0x0000009800f47944 */ /* 0x020fea0003c00000 */
[----:B------:R-:W-:Y:S01]  /*13e0*/  MOV R14, R17 ;  /* 0x00000011000e7202 */ /* 0x000fe20000000f00 */
[----:B------:R-:W-:Y:S06]  /*13f0*/  BRA `(.L_x_133) ;  /* 0x0000000000107947 */ /* 0x000fec0003800000 */
.L_x_132:
[----:B------:R-:W0:Y:S02]  /*1400*/  MUFU.RCP R14, R13 ;  /* 0x0000000d000e7308 */ /* 0x000e240000001000 */
[----:B0-----:R-:W-:-:S04]  /*1410*/  FFMA R2, R13, R14, -1 ;  /* 0xbf8000000d027423 */ /* 0x001fc8000000000e */
[----:B------:R-:W-:-:S04]  /*1420*/  FADD.FTZ R3, -R2, -RZ ;  /* 0x800000ff02037221 */ /* 0x000fc80000010100 */
[----:B------:R-:W-:-:S07]  /*1430*/  FFMA R14, R14, R3, R14 ;  /* 0x000000030e0e7223 */ /* 0x000fce000000000e */
.L_x_133:
[----:B------:R-:W-:Y:S05]  /*1440*/  BSYNC.RECONVERGENT B0 ;  /* 0x0000000000007941 */ /* 0x000fea0003800200 */
.L_x_131:
[----:B------:R-:W0:Y:S01]  /*1450*/  LDC.64 R18, c[0x0][0x3e0] ;  /* 0x0000f800ff127b82 */ /* 0x000e220000000a00 */
[-C--:B------:R-:W-:Y:S01]  /*1460*/  FMUL R3, R20, R11.reuse ;  /* 0x0000000b14037220 */ /* 0x080fe20000400000 */
[----:B------:R-:W-:-:S03]  /*1470*/  FMUL R13, R16, R11 ;  /* 0x0000000b100d7220 */ /* 0x000fc60000400000 */
[-C--:B------:R-:W-:Y:S01]  /*1480*/  FFMA R3, R16, R0.reuse, R3 ;  /* 0x0000000010037223 */ /* 0x080fe20000000003 */
[----:B------:R-:W-:-:S03]  /*1490*/  FFMA R13, R20, R0, -R13 ;  /* 0x00000000140d7223 */ /* 0x000fc6000000080d */
[-C--:B------:R-:W-:Y:S01]  /*14a0*/  FMUL R3, R3, R14.reuse ;  /* 0x0000000e03037220 */ /* 0x080fe20000400000 */
[----:B------:R-:W-:-:S04]  /*14b0*/  FMUL R52, R13, R14 ;  /* 0x0000000e0d347220 */ /* 0x000fc80000400000 */
[----:B------:R-:W-:Y:S01]  /*14c0*/  FMUL R16, R3, R52 ;  /* 0x0000003403107220 */ /* 0x000fe20000400000 */
[----:B0-----:R-:W-:-:S05]  /*14d0*/  FADD R15, |R18|, |R19| ;  /* 0x40000013120f7221 */ /* 0x001fca0000000200 */
[----:B------:R-:W-:-:S04]  /*14e0*/  IADD3 R2, PT, PT, R15, 0x1800000, RZ ;  /* 0x018000000f027810 */ /* 0x000fc80007ffe0ff */
[----:B------:R-:W-:-:S04]  /*14f0*/  LOP3.LUT R2, R2, 0x7f800000, RZ, 0xc0, !PT ;  /* 0x7f80000002027812 */ /* 0x000fc800078ec0ff */
[----:B------:R-:W-:Y:S01]  /*1500*/  ISETP.GT.U32.AND P0, PT, R2, 0x1ffffff, PT ;  /* 0x01ffffff0200780c */ /* 0x000fe20003f04070 */
[-C--:B------:R-:W-:Y:S01]  /*1510*/  FMUL R2, R52, R52.reuse ;  /* 0x0000003434027220 */ /* 0x080fe20000400000 */
[----:B------:R-:W-:-:S03]  /*1520*/  FFMA R52, R3, R52, R16 ;  /* 0x0000003403347223 */ /* 0x000fc60000000010 */
[----:B------:R-:W-:-:S08]  /*1530*/  FFMA R51, R3, R3, -R2 ;  /* 0x0000000303337223 */ /* 0x000fd00000000802 */
[----:B------:R-:W-:Y:S05]  /*1540*/  @P0 BRA `(.L_x_134) ;  /* 0x0000000000140947 */ /* 0x000fea0003800000 */
[----:B------:R-:W-:Y:S02]  /*1550*/  MOV R2, R15 ;  /* 0x0000000f00027202 */ /* 0x000fe40000000f00 */
[----:B------:R-:W-:-:S07]  /*1560*/  MOV R13, 0x1580 ;  /* 0x00001580000d7802 */ /* 0x000fce0000000f00 */
[----:B-----5:R-:W-:Y:S05]  /*1570*/  CALL.REL.NOINC `($__internal_3_$__cuda_sm20_rcp_rn_f32_slowpath) ;  /* 0x00000098008c7944 */ /* 0x020fea0003c00000 */
[----:B------:R-:W-:Y:S01]  /*1580*/  MOV R16, R17 ;  /* 0x0000001100107202 */ /* 0x000fe20000000f00 */
[----:B------:R-:W-:Y:S06]  /*1590*/  BRA `(.L_x_135) ;  /* 0x0000000000107947 */ /* 0x000fec0003800000 */
.L_x_134:
[----:B------:R-:W0:Y:S02]  /*15a0*/  MUFU.RCP R16, R15 ;  /* 0x0000000f00107308 */ /* 0x000e240000001000 */
[----:B0-----:R-:W-:-:S04]  /*15b0*/  FFMA R2, R15, R16, -1 ;  /* 0xbf8000000f027423 */ /* 0x001fc80000000010 */
[----:B------:R-:W-:-:S04]  /*15c0*/  FADD.FTZ R3, -R2, -RZ ;  /* 0x800000ff02037221 */ /* 0x000fc80000010100 */
[----:B------:R-:W-:-:S07]  /*15d0*/  FFMA R16, R16, R3, R16 ;  /* 0x0000000310107223 */ /* 0x000fce0000000010 */
.L_x_135:
        /* <DEDUP_REMOVED lines=16> */
[----:B------:R-:W-:Y:S05]  /*16e0*/  BRA `(.L_x_138) ;  /* 0x0000000000107947 */ /* 0x000fea0003800000 */
.L_x_137:
[----:B------:R-:W0:Y:S02]  /*16f0*/  MUFU.RCP R17, R18 ;  /* 0x0000001200117308 */ /* 0x000e240000001000 */
[----:B0-----:R-:W-:-:S04]  /*1700*/  FFMA R2, R18, R17, -1 ;  /* 0xbf80000012027423 */ /* 0x001fc80000000011 */
[----:B------:R-:W-:-:S04]  /*1710*/  FADD.FTZ R2, -R2, -RZ ;  /* 0x800000ff02027221 */ /* 0x000fc80000010100 */
[----:B------:R-:W-:-:S07]  /*1720*/  FFMA R17, R17, R2, R17 ;  /* 0x0000000211117223 */ /* 0x000fce0000000011 */
.L_x_138:
[----:B------:R-:W-:Y:S05]  /*1730*/  BSYNC.RECONVERGENT B0 ;  /* 0x0000000000007941 */ /* 0x000fea0003800200 */
.L_x_136:
[----:B------:R-:W0:Y:S01]  /*1740*/  LDCU UR4, c[0x0][0x3f4] ;  /* 0x00007e80ff0477ac */ /* 0x000e220008000800 */
[----:B------:R-:W-:Y:S01]  /*1750*/  FMUL R20, RZ, -R16 ;  /* 0x80000010ff147220 */ /* 0x000fe20000400000 */
[----:B------:R-:W-:Y:S01]  /*1760*/  FMUL R13, RZ, -R10 ;  /* 0x8000000aff0d7220 */ /* 0x000fe20000400000 */
[-C--:B------:R-:W-:Y:S01]  /*1770*/  FMUL R2, R23, R22.reuse ;  /* 0x0000001617027220 */ /* 0x080fe20000400000 */
[----:B------:R-:W-:Y:S01]  /*1780*/  FMUL R18, R21, R22 ;  /* 0x0000001615127220 */ /* 0x000fe20000400000 */
[----:B------:R-:W-:Y:S01]  /*1790*/  FMUL R24, R22, R20 ;  /* 0x0000001416187220 */ /* 0x000fe20000400000 */
[----:B------:R-:W-:Y:S01]  /*17a0*/  FMUL R19, R11, R13 ;  /* 0x0000000d0b137220 */ /* 0x000fe20000400000 */
[-C--:B------:R-:W-:Y:S01]  /*17b0*/  FFMA R2, R21, R15.reuse, R2 ;  /* 0x0000000f15027223 */ /* 0x080fe20000000002 */
[----:B------:R-:W-:Y:S01]  /*17c0*/  FFMA R18, R23, R15, -R18 ;  /* 0x0000000f17127223 */ /* 0x000fe20000000812 */
[----:B------:R-:W-:Y:S02]  /*17d0*/  BSSY.RECONVERGENT B0, `(.L_x_139) ;  /* 0x000023d000007945 */ /* 0x000fe40003800200 */
[-C--:B------:R-:W-:Y:S01]  /*17e0*/  FMUL R2, R2, R17.reuse ;  /* 0x0000001102027220 */ /* 0x080fe20000400000 */
[----:B------:R-:W-:-:S04]  /*17f0*/  FMUL R3, R18, R17 ;  /* 0x0000001112037220 */ /* 0x000fc80000400000 */
[-C--:B------:R-:W-:Y:S01]  /*1800*/  FMUL R49, R2, R3.reuse ;  /* 0x0000000302317220 */ /* 0x080fe20000400000 */
[----:B0-----:R-:W-:Y:S01]  /*1810*/  FMUL R16, R16, -UR4 ;  /* 0x8000000410107c20 */ /* 0x001fe20008400000 */
[----:B------:R-:W-:Y:S02]  /*1820*/  FMUL R10, R10, -UR4 ;  /* 0x800000040a0a7c20 */ /* 0x000fe40008400000 */
[-C--:B------:R-:W-:Y:S01]  /*1830*/  FFMA R49, R2, R3.reuse, R49 ;  /* 0x0000000302317223 */ /* 0x080fe20000000031 */
[----:B------:R-:W-:Y:S01]  /*1840*/  FMUL R3, R3, R3 ;  /* 0x0000000303037220 */ /* 0x000fe20000400000 */
[----:B------:R-:W-:Y:S01]  /*1850*/  FFMA R24, R15, R16, -R24 ;  /* 0x000000100f187223 */ /* 0x000fe20000000818 */
[-C--:B------:R-:W-:Y:S01]  /*1860*/  FMUL R11, R11, R10.reuse ;  /* 0x0000000a0b0b7220 */ /* 0x080fe20000400000 */
[----:B------:R-:W-:Y:S01]  /*1870*/  FFMA R19, R0, R10, -R19 ;  /* 0x0000000a00137223 */ /* 0x000fe20000000813 */
[----:B------:R-:W-:Y:S01]  /*1880*/  FMUL R22, R22, R16 ;  /* 0x0000001016167220 */ /* 0x000fe20000400000 */
[----:B------:R-:W-:Y:S01]  /*1890*/  FMUL R24, R24, R17 ;  /* 0x0000001118187220 */ /* 0x000fe20000400000 */
[----:B------:R-:W-:Y:S01]  /*18a0*/  FFMA R11, R0, R13, R11 ;  /* 0x0000000d000b7223 */ /* 0x000fe2000000000b */
[----:B------:R-:W-:Y:S01]  /*18b0*/  FMUL R46, R19, R14 ;  /* 0x0000000e132e7220 */ /* 0x000fe20000400000 */
[----:B------:R-:W-:Y:S01]  /*18c0*/  FFMA R22, R15, R20, R22 ;  /* 0x000000140f167223 */ /* 0x000fe20000000016 */
[----:B------:R-:W-:Y:S01]  /*18d0*/  FMUL R50, R24, R9 ;  /* 0x0000000918327220 */ /* 0x000fe20000400000 */
[----:B------:R-:W-:Y:S01]  /*18e0*/  FMUL R14, R11, R14 ;  /* 0x0000000e0b0e7220 */ /* 0x000fe20000400000 */
[----:B------:R-:W-:Y:S01]  /*18f0*/  FFMA R48, R2, R2, -R3 ;  /* 0x0000000202307223 */ /* 0x000fe20000000803 */
[----:B------:R-:W-:Y:S01]  /*1900*/  FMUL R22, R22, R17 ;  /* 0x0000001116167220 */ /* 0x000fe20000400000 */
[-C--:B------:R-:W-:Y:S01]  /*1910*/  FMUL R46, R46, R9.reuse ;  /* 0x000000092e2e7220 */ /* 0x080fe20000400000 */
[----:B------:R-:W-:Y:S01]  /*1920*/  LOP3.LUT P0, R0, R50, 0x7fffffff, RZ, 0xc0, !PT ;  /* 0x7fffffff32007812 */ /* 0x000fe2000780c0ff */
[-C--:B------:R-:W-:Y:S01]  /*1930*/  FMUL R45, R14, R9.reuse ;  /* 0x000000090e2d7220 */ /* 0x080fe20000400000 */
[----:B------:R-:W-:-:S11]  /*1940*/  FMUL R47, R22, R9 ;  /* 0x00000009162f7220 */ /* 0x000fd60000400000 */
[----:B------:R-:W-:Y:S05]  /*1950*/  @P0 BRA `(.L_x_140) ;  /* 0x0000000000300947 */ /* 0x000fea0003800000 */
[----:B------:R-:W-:Y:S01]  /*1960*/  HFMA2 R0, -RZ, RZ, 0.96630859375, -0.0022525787353515625 ;  /* 0x3bbb989dff007431 */ /* 0x000fe200000001ff */
[----:B------:R-:W-:Y:S02]  /*1970*/  MOV R3, 0x437c0000 ;  /* 0x437c000000037802 */ /* 0x000fe40000000f00 */
[----:B------:R-:W-:Y:S02]  /*1980*/  MOV R44, R50 ;  /* 0x00000032002c7202 */ /* 0x000fe40000000f00 */
[----:B------:R-:W-:-:S04]  /*1990*/  FFMA.SAT R0, R47, R0, 0.5 ;  /* 0x3f0000002f007423 */ /* 0x000fc80000002000 */
[----:B------:R-:W-:-:S04]  /*19a0*/  FFMA.RM R0, R0, R3, 12582913 ;  /* 0x4b40000100007423 */ /* 0x000fc80000004003 */
[C---:B------:R-:W-:Y:S01]  /*19b0*/  FADD R2, R0.reuse, -12583039 ;  /* 0xcb40007f00027421 */ /* 0x040fe20000000000 */
[----:B------:R-:W-:-:S03]  /*19c0*/  SHF.L.U32 R0, R0, 0x17, RZ ;  /* 0x0000001700007819 */ /* 0x000fc600000006ff */
[----:B------:R-:W-:-:S04]  /*19d0*/  FFMA R2, R47, 1.4426950216293334961, -R2 ;  /* 0x3fb8aa3b2f027823 */ /* 0x000fc80000000802 */
[----:B------:R-:W-:-:S04]  /*19e0*/  FFMA R2, R47, 1.925963033500011079e-08, R2 ;  /* 0x32a570602f027823 */ /* 0x000fc80000000002 */
[----:B------:R-:W0:Y:S02]  /*19f0*/  MUFU.EX2 R43, R2 ;  /* 0x00000002002b7308 */ /* 0x000e240000000800 */
[----:B0-----:R-:W-:Y:S01]  /*1a00*/  FMUL R43, R0, R43 ;  /* 0x0000002b002b7220 */ /* 0x001fe20000400000 */
[----:B------:R-:W-:Y:S06]  /*1a10*/  BRA `(.L_x_141) ;  /* 0x0000002000607947 */ /* 0x000fec0003800000 */
.L_x_140:
[----:B------:R-:W-:-:S13]  /*1a20*/  LOP3.LUT P0, R2, R47, 0x7fffffff, RZ, 0xc0, !PT ;  /* 0x7fffffff2f027812 */ /* 0x000fda000780c0ff */
[----:B------:R-:W-:Y:S05]  /*1a30*/  @P0 BRA `(.L_x_142) ;  /* 0x0000000800840947 */ /* 0x000fea0003800000 */
[C---:B------:R-:W-:Y:S01]  /*1a40*/  FMUL R0, R50.reuse, 0.63661974668502807617 ;  /* 0x3f22f98332007820 */ /* 0x040fe20000400000 */
[----:B------:R-:W-:Y:S01]  /*1a50*/  FSETP.GE.AND P0, PT, |R50|, 105615, PT ;  /* 0x47ce47803200780b */ /* 0x000fe20003f06200 */
[----:B------:R-:W-:Y:S04]  /*1a60*/  BSSY.RECONVERGENT B1, `(.L_x_143) ;  /* 0x0000040000017945 */ /* 0x000fe80003800200 */
        /* <DEDUP_REMOVED lines=14> */
[----:B------:R-:W-:Y:S01]  /*1b50*/  MOV R0, R1 ;  /* 0x0000000100007202 */ /* 0x000fe20000000f00 */
[----:B------:R-:W0:Y:S01]  /*1b60*/  LDCU.64 UR8, c[0x4][0xe0] ;  /* 0x01001c00ff0877ac */ /* 0x000e220008000a00 */
[----:B------:R-:W-:Y:S01]  /*1b70*/  LOP3.LUT R17, R2, 0x80000000, RZ, 0xfc, !PT ;  /* 0x8000000002117812 */ /* 0x000fe200078efcff */
[----:B------:R-:W-:Y:S01]  /*1b80*/  UMOV UR5, URZ ;  /* 0x000000ff00057c82 */ /* 0x000fe20008000000 */
[----:B------:R-:W-:-:S05]  /*1b90*/  UMOV UR4, URZ ;  /* 0x000000ff00047c82 */ /* 0x000fca0008000000 */
.L_x_145:
        /* <DEDUP_REMOVED lines=9> */
[----:B------:R-:W-:Y:S01]  /*1c30*/  IADD3.X R10, PT, PT, R3, UR5, RZ, P0, !PT ;  /* 0x00000005030a7c10 */ /* 0x000fe200087fe4ff */
        /* <DEDUP_REMOVED lines=21> */
[----:B------:R-:W-:-:S02]  /*1d90*/  SHF.R.S32.HI R2, RZ, 0x1f, R11 ;  /* 0x0000001fff027819 */ /* 0x000fc4000001140b */
[----:B------:R-:W-:Y:S02]  /*1da0*/  SHF.R.U32.HI R0, RZ, 0x1e, R0 ;  /* 0x0000001eff007819 */ /* 0x000fe40000011600 */
[C---:B------:R-:W-:Y:S02]  /*1db0*/  LOP3.LUT R14, R2.reuse, R3, RZ, 0x3c, !PT ;  /* 0x00000003020e7212 */ /* 0x040fe400078e3cff */
[----:B------:R-:W-:Y:S02]  /*1dc0*/  LOP3.LUT R15, R2, R11, RZ, 0x3c, !PT ;  /* 0x0000000b020f7212 */ /* 0x000fe400078e3cff */
[C---:B0-----:R-:W-:Y:S02]  /*1dd0*/  LOP3.LUT R10, R11.reuse, R50, RZ, 0x3c, !PT ;  /* 0x000000320b0a7212 */ /* 0x041fe400078e3cff */
[----:B------:R-:W-:Y:S02]  /*1de0*/  LEA.HI R0, R11, R0, RZ, 0x1 ;  /* 0x000000000b007211 */ /* 0x000fe400078f08ff */
[----:B------:R-:W0:Y:S01]  /*1df0*/  I2F.F64.S64 R14, R14 ;  /* 0x0000000e000e7312 */ /* 0x000e220000301c00 */
[----:B------:R-:W-:-:S02]  /*1e00*/  ISETP.GE.AND P1, PT, R10, RZ, PT ;  /* 0x000000ff0a00720c */ /* 0x000fc40003f26270 */
[----:B------:R-:W-:-:S04]  /*1e10*/  IADD3 R10, PT, PT, -R0, RZ, RZ ;  /* 0x000000ff000a7210 */ /* 0x000fc80007ffe1ff */
[----:B------:R-:W-:Y:S01]  /*1e20*/  @!P0 MOV R0, R10 ;  /* 0x0000000a00008202 */ /* 0x000fe20000000f00 */
[----:B0-----:R-:W-:-:S10]  /*1e30*/  DMUL R2, R14, UR4 ;  /* 0x000000040e027c28 */ /* 0x001fd40008000000 */
[----:B------:R-:W0:Y:S02]  /*1e40*/  F2F.F32.F64 R2, R2 ;  /* 0x0000000200027310 */ /* 0x000e240000301000 */
[----:B0-----:R-:W-:-:S07]  /*1e50*/  FSEL R10, -R2, R2, !P1 ;  /* 0x00000002020a7208 */ /* 0x001fce0004800100 */
.L_x_144:
[----:B------:R-:W-:Y:S05]  /*1e60*/  BSYNC.RECONVERGENT B1 ;  /* 0x0000000000017941 */ /* 0x000fea0003800200 */
.L_x_143:
[----:B------:R-:W-:Y:S01]  /*1e70*/  HFMA2 R16, -RZ, RZ, 0.487060546875, -0.0625 ;  /* 0x37cbac00ff107431 */ /* 0x000fe200000001ff */
[----:B------:R-:W-:Y:S01]  /*1e80*/  LOP3.LUT R11, R0, 0x1, RZ, 0xc0, !PT ;  /* 0x00000001000b7812 */ /* 0x000fe200078ec0ff */
[----:B------:R-:W-:Y:S01]  /*1e90*/  FMUL R2, R10, R10 ;  /* 0x0000000a0a027220 */ /* 0x000fe20000400000 */
[----:B------:R-:W-:Y:S01]  /*1ea0*/  IADD3 R14, PT, PT, R0, 0x1, RZ ;  /* 0x00000001000e7810 */ /* 0x000fe20007ffe0ff */
[----:B------:R-:W-:Y:S01]  /*1eb0*/  HFMA2 R0, -RZ, RZ, 1.541015625, -0.052001953125 ;  /* 0x3e2aaaa8ff007431 */ /* 0x000fe200000001ff */
[----:B------:R-:W-:Y:S01]  /*1ec0*/  ISETP.NE.U32.AND P0, PT, R11, 0x1, PT ;  /* 0x000000010b00780c */ /* 0x000fe20003f05070 */
[----:B------:R-:W-:Y:S01]  /*1ed0*/  BSSY.RECONVERGENT B1, `(.L_x_146) ;  /* 0x0000046000017945 */ /* 0x000fe20003800200 */
[----:B------:R-:W-:Y:S02]  /*1ee0*/  MOV R11, 0x3c0885e4 ;  /* 0x3c0885e4000b7802 */ /* 0x000fe40000000f00 */
[----:B------:R-:W-:Y:S01]  /*1ef0*/  FSEL R43, R10, 1, !P0 ;  /* 0x3f8000000a2b7808 */ /* 0x000fe20004000000 */
[----:B------:R-:W-:Y:S01]  /*1f00*/  FFMA R3, R2, R16, -0.0013887860113754868507 ;  /* 0xbab607ed02037423 */ /* 0x000fe20000000010 */
[----:B------:R-:W-:-:S02]  /*1f10*/  FSEL R11, R11, 0.041666727513074874878, !P0 ;  /* 0x3d2aaabb0b0b7808 */ /* 0x000fc40004000000 */
[----:B------:R-:W-:Y:S02]  /*1f20*/  LOP3.LUT P1, RZ, R14, 0x2, RZ, 0xc0, !PT ;  /* 0x000000020eff7812 */ /* 0x000fe4000782c0ff */
[----:B------:R-:W-:Y:S02]  /*1f30*/  FSEL R3, R3, -0.00019574658654164522886, P0 ;  /* 0xb94d415303037808 */ /* 0x000fe40000000000 */
[----:B------:R-:W-:Y:S01]  /*1f40*/  FSEL R10, -R0, -0.4999999701976776123, !P0 ;  /* 0xbeffffff000a7808 */ /* 0x000fe20004000100 */
[----:B------:R-:W-:Y:S01]  /*1f50*/  FFMA R0, R2, R43, RZ ;  /* 0x0000002b02007223 */ /* 0x000fe200000000ff */
[----:B------:R-:W-:Y:S01]  /*1f60*/  FSETP.GE.AND P0, PT, |R50|, 105615, PT ;  /* 0x47ce47803200780b */ /* 0x000fe20003f06200 */
[----:B------:R-:W-:-:S04]  /*1f70*/  FFMA R3, R2, R3, R11 ;  /* 0x0000000302037223 */ /* 0x000fc8000000000b */
[----:B------:R-:W-:-:S04]  /*1f80*/  FFMA R3, R2, R3, R10 ;  /* 0x0000000302037223 */ /* 0x000fc8000000000a */
[----:B------:R-:W-:-:S04]  /*1f90*/  FFMA R43, R0, R3, R43 ;  /* 0x00000003002b7223 */ /* 0x000fc8000000002b */
[----:B------:R-:W-:Y:S01]  /*1fa0*/  @P1 FADD R43, RZ, -R43 ;  /* 0x8000002bff2b1221 */ /* 0x000fe20000000000 */
[----:B------:R-:W-:Y:S06]  /*1fb0*/  @!P0 BRA `(.L_x_147) ;  /* 0x0000000000dc8947 */ /* 0x000fec0003800000 */
[----:B------:R-:W-:-:S13]  /*1fc0*/  FSETP.NEU.AND P0, PT, |R50|, +INF , PT ;  /* 0x7f8000003200780b */ /* 0x000fda0003f0d200 */
[----:B------:R-:W-:Y:S01]  /*1fd0*/  @!P0 FMUL R44, RZ, R50 ;  /* 0x00000032ff2c8220 */ /* 0x000fe20000400000 */
[----:B------:R-:W-:Y:S01]  /*1fe0*/  @!P0 MOV R13, RZ ;  /* 0x000000ff000d8202 */ /* 0x000fe20000000f00 */
[----:B------:R-:W-:Y:S06]  /*1ff0*/  @!P0 BRA `(.L_x_147) ;  /* 0x0000000000cc8947 */ /* 0x000fec0003800000 */
[----:B------:R-:W-:Y:S01]  /*2000*/  SHF.L.U32 R2, R50, 0x8, RZ ;  /* 0x0000000832027819 */ /* 0x000fe200000006ff */
[----:B------:R-:W0:Y:S01]  /*2010*/  LDCU.64 UR8, c[0x4][0xe0] ;  /* 0x01001c00ff0877ac */ /* 0x000e220008000a00 */
[----:B------:R-:W-:Y:S02]  /*2020*/  MOV R10, RZ ;  /* 0x000000ff000a7202 */ /* 0x000fe40000000f00 */
[----:B------:R-:W-:Y:S01]  /*2030*/  MOV R0, R1 ;  /* 0x0000000100007202 */ /* 0x000fe20000000f00 */
[----:B------:R-:W-:Y:S01]  /*2040*/  UMOV UR5, URZ ;  /* 0x000000ff00057c82 */ /* 0x000fe20008000000 */
[----:B------:R-:W-:Y:S01]  /*2050*/  LOP3.LUT R13, R2, 0x80000000, RZ, 0xfc, !PT ;  /* 0x80000000020d7812 */ /* 0x000fe200078efcff */
[----:B------:R-:W-:-:S06]  /*2060*/  UMOV UR4, URZ ;  /* 0x000000ff00047c82 */ /* 0x000fcc0008000000 */
.L_x_148:
        /* <DEDUP_REMOVED lines=29> */
[C-C-:B------:R-:W-:Y:S02]  /*2240*/  SHF.L.W.U32.HI R11, R3.reuse, 0x2, R0.reuse ;  /* 0x00000002030b7819 */ /* 0x140fe40000010e00 */
[----:B------:R-:W-:Y:S02]  /*2250*/  SHF.L.U32 R3, R3, 0x2, RZ ;  /* 0x0000000203037819 */ /* 0x000fe400000006ff */
[----:B------:R-:W-:Y:S02]  /*2260*/  SHF.R.S32.HI R2, RZ, 0x1f, R11 ;  /* 0x0000001fff027819 */ /* 0x000fe4000001140b */
[----:B------:R-:W-:Y:S02]  /*2270*/  SHF.R.U32.HI R0, RZ, 0x1e, R0 ;  /* 0x0000001eff007819 */ /* 0x000fe40000011600 */
[C---:B------:R-:W-:Y:S02]  /*2280*/  LOP3.LUT R14, R2.reuse, R3, RZ, 0x3c, !PT ;  /* 0x00000003020e7212 */ /* 0x040fe400078e3cff */
[----:B------:R-:W-:-:S02]  /*2290*/  LOP3.LUT R15, R2, R11, RZ, 0x3c, !PT ;  /* 0x0000000b020f7212 */ /* 0x000fc400078e3cff */
[C---:B0-----:R-:W-:Y:S02]  /*22a0*/  LOP3.LUT R10, R11.reuse, R50, RZ, 0x3c, !PT ;  /* 0x000000320b0a7212 */ /* 0x041fe400078e3cff */
[----:B------:R-:W-:Y:S02]  /*22b0*/  LEA.HI R13, R11, R0, RZ, 0x1 ;  /* 0x000000000b0d7211 */ /* 0x000fe400078f08ff */
[----:B------:R-:W0:Y:S01]  /*22c0*/  I2F.F64.S64 R14, R14 ;  /* 0x0000000e000e7312 */ /* 0x000e220000301c00 */
[----:B------:R-:W-:Y:S02]  /*22d0*/  ISETP.GE.AND P0, PT, R10, RZ, PT ;  /* 0x000000ff0a00720c */ /* 0x000fe40003f06270 */
[----:B------:R-:W-:-:S04]  /*22e0*/  IADD3 R0, PT, PT, -R13, RZ, RZ ;  /* 0x000000ff0d007210 */ /* 0x000fc80007ffe1ff */
[----:B------:R-:W-:Y:S01]  /*22f0*/  @!P1 MOV R13, R0 ;  /* 0x00000000000d9202 */ /* 0x000fe20000000f00 */
[----:B0-----:R-:W-:-:S10]  /*2300*/  DMUL R2, R14, UR4 ;  /* 0x000000040e027c28 */ /* 0x001fd40008000000 */
[----:B------:R-:W0:Y:S02]  /*2310*/  F2F.F32.F64 R2, R2 ;  /* 0x0000000200027310 */ /* 0x000e240000301000 */
[----:B0-----:R-:W-:-:S07]  /*2320*/  FSEL R44, -R2, R2, !P0 ;  /* 0x00000002022c7208 */ /* 0x001fce0004000100 */
.L_x_147:
[----:B------:R-:W-:Y:S05]  /*2330*/  BSYNC.RECONVERGENT B1 ;  /* 0x0000000000017941 */ /* 0x000fea0003800200 */
.L_x_146:
[----:B------:R-:W-:Y:S01]  /*2340*/  LOP3.LUT R2, R13, 0x1, RZ, 0xc0, !PT ;  /* 0x000000010d027812 */ /* 0x000fe200078ec0ff */
[----:B------:R-:W-:Y:S01]  /*2350*/  FMUL R3, R44, R44 ;  /* 0x0000002c2c037220 */ /* 0x000fe20000400000 */
[----:B------:R-:W-:Y:S02]  /*2360*/  MOV R10, 0x3effffff ;  /* 0x3effffff000a7802 */ /* 0x000fe40000000f00 */
[----:B------:R-:W-:Y:S01]  /*2370*/  ISETP.NE.U32.AND P0, PT, R2, 0x1, PT ;  /* 0x000000010200780c */ /* 0x000fe20003f05070 */
[----:B------:R-:W-:Y:S02]  /*2380*/  HFMA2 R2, -RZ, RZ, 1.291015625, -0.052581787109375 ;  /* 0x3d2aaabbff027431 */ /* 0x000fe400000001ff */
[----:B------:R-:W-:Y:S01]  /*2390*/  FFMA R0, R3, R16, -0.0013887860113754868507 ;  /* 0xbab607ed03007423 */ /* 0x000fe20000000010 */
[----:B------:R-:W-:Y:S02]  /*23a0*/  LOP3.LUT P1, RZ, R13, 0x2, RZ, 0xc0, !PT ;  /* 0x000000020dff7812 */ /* 0x000fe4000782c0ff */
[----:B------:R-:W-:-:S02]  /*23b0*/  FSEL R44, R44, 1, P0 ;  /* 0x3f8000002c2c7808 */ /* 0x000fc40000000000 */
[----:B------:R-:W-:Y:S02]  /*23c0*/  FSEL R0, R0, -0.00019574658654164522886, !P0 ;  /* 0xb94d415300007808 */ /* 0x000fe40004000000 */
[----:B------:R-:W-:Y:S01]  /*23d0*/  FSEL R13, -R10, -0.16666662693023681641, !P0 ;  /* 0xbe2aaaa80a0d7808 */ /* 0x000fe20004000100 */
[----:B------:R-:W-:Y:S01]  /*23e0*/  FFMA R11, R3, R44, RZ ;  /* 0x0000002c030b7223 */ /* 0x000fe200000000ff */
[----:B------:R-:W-:-:S05]  /*23f0*/  FSEL R2, R2, 0.0083327032625675201416, !P0 ;  /* 0x3c0885e402027808 */ /* 0x000fca0004000000 */
[----:B------:R-:W-:-:S04]  /*2400*/  FFMA R0, R3, R0, R2 ;  /* 0x0000000003007223 */ /* 0x000fc80000000002 */
[----:B------:R-:W-:-:S04]  /*2410*/  FFMA R0, R3, R0, R13 ;  /* 0x0000000003007223 */ /* 0x000fc8000000000d */
[----:B------:R-:W-:-:S04]  /*2420*/  FFMA R44, R11, R0, R44 ;  /* 0x000000000b2c7223 */ /* 0x000fc8000000002c */
[----:B------:R-:W-:Y:S01]  /*2430*/  @P1 FADD R44, RZ, -R44 ;  /* 0x8000002cff2c1221 */ /* 0x000fe20000000000 */
[----:B------:R-:W-:Y:S06]  /*2440*/  BRA `(.L_x_141) ;  /* 0x0000001400d47947 */ /* 0x000fec0003800000 */
.L_x_142:
[----:B------:R-:W-:-:S13]  /*2450*/  ISETP.GE.U32.AND P0, PT, R0, 0x7f800000, PT ;  /* 0x7f8000000000780c */ /* 0x000fda0003f06070 */
[----:B------:R-:W-:Y:S05]  /*2460*/  @!P0 BRA `(.L_x_149) ;  /* 0x00000000001c8947 */ /* 0x000fea0003800000 */
[----:B------:R-:W-:Y:S01]  /*2470*/  ISETP.NE.AND P1, PT, R2, 0x7f800000, PT ;  /* 0x7f8000000200780c */ /* 0x000fe20003f25270 */
[----:B------:R-:W-:-:S12]  /*2480*/  FADD R43, R50, -R50 ;  /* 0x80000032322b7221 */ /* 0x000fd80000000000 */
[----:B------:R-:W-:Y:S02]  /*2490*/  @!P1 ISETP.GT.AND P0, PT, R47, -0x1, PT ;  /* 0xffffffff2f00980c */ /* 0x000fe40003f04270 */
[----:B------:R-:W-:Y:S02]  /*24a0*/  @P1 MOV R44, R43 ;  /* 0x0000002b002c1202 */ /* 0x000fe40000000f00 */
[----:B------:R-:W-:Y:S02]  /*24b0*/  @!P1 FSEL R44, R43, RZ, P0 ;  /* 0x000000ff2b2c9208 */ /* 0x000fe40000000000 */
[----:B------:R-:W-:Y:S01]  /*24c0*/  @!P1 FSEL R43, R47, RZ, P0 ;  /* 0x000000ff2f2b9208 */ /* 0x000fe20000000000 */
[----:B------:R-:W-:Y:S06]  /*24d0*/  BRA `(.L_x_141) ;  /* 0x0000001400b07947 */ /* 0x000fec0003800000 */
.L_x_149:
[----:B------:R-:W-:-:S04]  /*24e0*/  IADD3 R0, PT, PT, R47, -0x42b17218, RZ ;  /* 0xbd4e8de82f007810 */ /* 0x000fc80007ffe0ff */
[----:B------:R-:W-:-:S13]  /*24f0*/  ISETP.GT.U32.AND P0, PT, R0, 0x8e8e5c, PT ;  /* 0x008e8e5c0000780c */ /* 0x000fda0003f04070 */
[----:B------:R-:W-:Y:S05]  /*2500*/  @P0 BRA `(.L_x_150) ;  /* 0x0000000800f40947 */ /* 0x000fea0003800000 */
[----:B------:R-:W-:Y:S02]  /*2510*/  HFMA2 R3, -RZ, RZ, 0.96630859375, -0.0022525787353515625 ;  /* 0x3bbb989dff037431 */ /* 0x000fe400000001ff */
[----:B------:R-:W-:Y:S01]  /*2520*/  FADD R0, R47, -162.88958740234375 ;  /* 0xc322e3bc2f007421 */ /* 0x000fe20000000000 */
[----:B------:R-:W-:Y:S01]  /*2530*/  MOV R11, 0x437c0000 ;  /* 0x437c0000000b7802 */ /* 0x000fe20000000f00 */
[----:B------:R-:W-:Y:S01]  /*2540*/  BSSY.RECONVERGENT B1, `(.L_x_151) ;  /* 0x0000055000017945 */ /* 0x000fe20003800200 */
[----:B------:R-:W-:Y:S01]  /*2550*/  FSETP.GE.AND P0, PT, |R50|, 105615, PT ;  /* 0x47ce47803200780b */ /* 0x000fe20003f06200 */
[----:B------:R-:W-:-:S04]  /*2560*/  FFMA.SAT R2, R0, R3, 0.5 ;  /* 0x3f00000000027423 */ /* 0x000fc80000002003 */
[----:B------:R-:W-:Y:S01]  /*2570*/  FFMA.RM R2, R2, R11, 12582913 ;  /* 0x4b40000102027423 */ /* 0x000fe2000000400b */
[----:B------:R-:W-:-:S03]  /*2580*/  FMUL R11, R50, 0.63661974668502807617 ;  /* 0x3f22f983320b7820 */ /* 0x000fc60000400000 */
[C---:B------:R-:W-:Y:S01]  /*2590*/  FADD R3, R2.reuse, -12583039 ;  /* 0xcb40007f02037421 */ /* 0x040fe20000000000 */
[----:B------:R-:W-:Y:S02]  /*25a0*/  SHF.L.U32 R2, R2, 0x17, RZ ;  /* 0x0000001702027819 */ /* 0x000fe400000006ff */
[----:B------:R-:W0:Y:S01]  /*25b0*/  F2I.NTZ R11, R11 ;  /* 0x0000000b000b7305 */ /* 0x000e220000203100 */
[----:B------:R-:W-:-:S04]  /*25c0*/  FFMA R3, R0, 1.4426950216293334961, -R3 ;  /* 0x3fb8aa3b00037823 */ /* 0x000fc80000000803 */
[----:B------:R-:W-:-:S06]  /*25d0*/  FFMA R3, R0, 1.925963033500011079e-08, R3 ;  /* 0x32a5706000037823 */ /* 0x000fcc0000000003 */
[----:B------:R-:W1:Y:S01]  /*25e0*/  MUFU.EX2 R3, R3 ;  /* 0x0000000300037308 */ /* 0x000e620000000800 */
[----:B0-----:R-:W-:Y:S01]  /*25f0*/  MOV R17, R11 ;  /* 0x0000000b00117202 */ /* 0x001fe20000000f00 */
[----:B-1----:R-:W-:-:S05]  /*2600*/  FMUL R2, R2, R3 ;  /* 0x0000000302027220 */ /* 0x002fca0000400000 */
[----:B------:R-:W-:-:S04]  /*2610*/  LEA.HI R0, R2, 0xffffffed, RZ, 0x9 ;  /* 0xffffffed02007811 */ /* 0x000fc800078f48ff */
[----:B------:R-:W-:-:S04]  /*2620*/  LOP3.LUT R13, R0, 0xffff, RZ, 0xc0, !PT ;  /* 0x0000ffff000d7812 */ /* 0x000fc800078ec0ff */
[----:B------:R-:W-:Y:S02]  /*2630*/  LEA.HI R10, R13, R0, RZ, 0x11 ;  /* 0x000000000d0a7211 */ /* 0x000fe400078f88ff */
[----:B------:R-:W-:Y:S02]  /*2640*/  I2FP.F32.S32 R13, R11 ;  /* 0x0000000b000d7245 */ /* 0x000fe40000201400 */
[----:B------:R-:W-:-:S03]  /*2650*/  PRMT R10, R10, 0x9910, RZ ;  /* 0x000099100a0a7816 */ /* 0x000fc600000000ff */
[----:B------:R-:W-:Y:S01]  /*2660*/  FFMA R14, R13, -1.5707962512969970703, R50 ;  /* 0xbfc90fda0d0e7823 */ /* 0x000fe20000000032 */
[----:B------:R-:W-:-:S03]  /*2670*/  SHF.R.S32.HI R3, RZ, 0x1, R10 ;  /* 0x00000001ff037819 */ /* 0x000fc6000001140a */
[----:B------:R-:W-:Y:S01]  /*2680*/  FFMA R14, R13, -7.5497894158615963534e-08, R14 ;  /* 0xb3a221680d0e7823 */ /* 0x000fe2000000000e */
[----:B------:R-:W-:-:S03]  /*2690*/  PRMT R3, R3, 0x9910, RZ ;  /* 0x0000991003037816 */ /* 0x000fc600000000ff */
[----:B------:R-:W-:Y:S01]  /*26a0*/  FFMA R18, R13, -5.3903029534742383927e-15, R14 ;  /* 0xa7c234c50d127823 */ /* 0x000fe2000000000e */
[----:B------:R-:W-:Y:S02]  /*26b0*/  LOP3.LUT R13, R2, 0x7fffff, RZ, 0xc0, !PT ;  /* 0x007fffff020d7812 */ /* 0x000fe400078ec0ff */
[----:B------:R-:W-:Y:S02]  /*26c0*/  IADD3 R44, PT, PT, R0, -R3, RZ ;  /* 0x80000003002c7210 */ /* 0x000fe40007ffe0ff */
[----:B------:R-:W-:Y:S02]  /*26d0*/  MOV R0, R18 ;  /* 0x0000001200007202 */ /* 0x000fe40000000f00 */
[----:B------:R-:W-:Y:S02]  /*26e0*/  LOP3.LUT R13, R13, 0x7f000000, RZ, 0xfc, !PT ;  /* 0x7f0000000d0d7812 */ /* 0x000fe400078efcff */
        /* <DEDUP_REMOVED lines=14> */
.L_x_153:
        /* <DEDUP_REMOVED lines=44> */
.L_x_152:
[----:B------:R-:W-:Y:S05]  /*2a90*/  BSYNC.RECONVERGENT B1 ;  /* 0x0000000000017941 */ /* 0x000fea0003800200 */
.L_x_151:
[----:B------:R-:W-:Y:S02]  /*2aa0*/  HFMA2 R19, -RZ, RZ, 0.487060546875, -0.0625 ;  /* 0x37cbac00ff137431 */ /* 0x000fe400000001ff */
[----:B------:R-:W-:Y:S01]  /*2ab0*/  FMUL R2, R0, R0 ;  /* 0x0000000000027220 */ /* 0x000fe20000400000 */
[C---:B------:R-:W-:Y:S01]  /*2ac0*/  LOP3.LUT R10, R11.reuse, 0x1, RZ, 0xc0, !PT ;  /* 0x000000010b0a7812 */ /* 0x040fe200078ec0ff */
[----:B------:R-:W-:Y:S01]  /*2ad0*/  HFMA2 R14, -RZ, RZ, 1.541015625, -0.052001953125 ;  /* 0x3e2aaaa8ff0e7431 */ /* 0x000fe200000001ff */
[----:B------:R-:W-:Y:S01]  /*2ae0*/  IADD3 R15, PT, PT, R11, 0x1, RZ ;  /* 0x000000010b0f7810 */ /* 0x000fe20007ffe0ff */
[----:B------:R-:W-:Y:S01]  /*2af0*/  BSSY.RECONVERGENT B1, `(.L_x_154) ;  /* 0x0000049000017945 */ /* 0x000fe20003800200 */
[----:B------:R-:W-:Y:S02]  /*2b00*/  ISETP.NE.U32.AND P0, PT, R10, 0x1, PT ;  /* 0x000000010a00780c */ /* 0x000fe40003f05070 */
[----:B------:R-:W-:Y:S01]  /*2b10*/  MOV R10, 0x3c0885e4 ;  /* 0x3c0885e4000a7802 */ /* 0x000fe20000000f00 */
[----:B------:R-:W-:Y:S01]  /*2b20*/  FFMA R3, R2, R19, -0.0013887860113754868507 ;  /* 0xbab607ed02037423 */ /* 0x000fe20000000013 */
[----:B------:R-:W-:-:S02]  /*2b30*/  LOP3.LUT P1, RZ, R15, 0x2, RZ, 0xc0, !PT ;  /* 0x000000020fff7812 */ /* 0x000fc4000782c0ff */
[----:B------:R-:W-:Y:S02]  /*2b40*/  FSEL R11, R10, 0.041666727513074874878, !P0 ;  /* 0x3d2aaabb0a0b7808 */ /* 0x000fe40004000000 */
[----:B------:R-:W-:Y:S02]  /*2b50*/  FSEL R3, R3, -0.00019574658654164522886, P0 ;  /* 0xb94d415303037808 */ /* 0x000fe40000000000 */
[----:B------:R-:W-:Y:S02]  /*2b60*/  FSEL R0, R0, 1, !P0 ;  /* 0x3f80000000007808 */ /* 0x000fe40004000000 */
[----:B------:R-:W-:Y:S01]  /*2b70*/  FSEL R10, -R14, -0.4999999701976776123, !P0 ;  /* 0xbeffffff0e0a7808 */ /* 0x000fe20004000100 */
[----:B------:R-:W-:Y:S01]  /*2b80*/  FFMA R11, R2, R3, R11 ;  /* 0x00000003020b7223 */ /* 0x000fe2000000000b */
[----:B------:R-:W-:Y:S01]  /*2b90*/  FSETP.GE.AND P0, PT, |R50|, 105615, PT ;  /* 0x47ce47803200780b */ /* 0x000fe20003f06200 */
[C---:B------:R-:W-:Y:S02]  /*2ba0*/  FFMA R3, R2.reuse, R0, RZ ;  /* 0x0000000002037223 */ /* 0x040fe400000000ff */
        /* <DEDUP_REMOVED lines=17> */
.L_x_156:
        /* <DEDUP_REMOVED lines=44> */
.L_x_155:
[----:B------:R-:W-:Y:S05]  /*2f80*/  BSYNC.RECONVERGENT B1 ;  /* 0x0000000000017941 */ /* 0x000fea0003800200 */
.L_x_154:
[----:B------:R-:W-:Y:S02]  /*2f90*/  HFMA2 R3, -RZ, RZ, 1.291015625, -0.052581787109375 ;  /* 0x3d2aaabbff037431 */ /* 0x000fe400000001ff */
[----:B------:R-:W-:Y:S01]  /*2fa0*/  FMUL R2, R18, R18 ;  /* 0x0000001212027220 */ /* 0x000fe20000400000 */
[C---:B------:R-:W-:Y:S01]  /*2fb0*/  LOP3.LUT R0, R17.reuse, 0x1, RZ, 0xc0, !PT ;  /* 0x0000000111007812 */ /* 0x040fe200078ec0ff */
[----:B------:R-:W-:Y:S01]  /*2fc0*/  FMUL R43, R44, R43 ;  /* 0x0000002b2c2b7220 */ /* 0x000fe20000400000 */
[----:B------:R-:W-:Y:S01]  /*2fd0*/  MOV R10, 0x3effffff ;  /* 0x3effffff000a7802 */ /* 0x000fe20000000f00 */
[----:B------:R-:W-:Y:S01]  /*2fe0*/  FFMA R19, R2, R19, -0.0013887860113754868507 ;  /* 0xbab607ed02137423 */ /* 0x000fe20000000013 */
[----:B------:R-:W-:Y:S02]  /*2ff0*/  ISETP.NE.U32.AND P0, PT, R0, 0x1, PT ;  /* 0x000000010000780c */ /* 0x000fe40003f05070 */
[----:B------:R-:W-:Y:S02]  /*3000*/  LOP3.LUT P1, RZ, R17, 0x2, RZ, 0xc0, !PT ;  /* 0x0000000211ff7812 */ /* 0x000fe4000782c0ff */
[----:B------:R-:W-:-:S02]  /*3010*/  FSEL R19, R19, -0.00019574658654164522886, !P0 ;  /* 0xb94d415313137808 */ /* 0x000fc40004000000 */
[----:B------:R-:W-:Y:S02]  /*3020*/  FSEL R3, R3, 0.0083327032625675201416, !P0 ;  /* 0x3c0885e403037808 */ /* 0x000fe40004000000 */
        /* <DEDUP_REMOVED lines=11> */
.L_x_150:
        /* <DEDUP_REMOVED lines=22> */
.L_x_159:
        /* <DEDUP_REMOVED lines=44> */
.L_x_158:
[----:B------:R-:W-:Y:S05]  /*3500*/  BSYNC.RECONVERGENT B1 ;  /* 0x0000000000017941 */ /* 0x000fea0003800200 */
.L_x_157:
        /* <DEDUP_REMOVED lines=9> */
[----:B------:R-:W-:-:S02]  /*35a0*/  FSEL R0, R0, 1, !P0 ;  /* 0x3f80000000007808 */ /* 0x000fc40004000000 */
[----:B------:R-:W-:Y:S02]  /*35b0*/  FSEL R11, R10, 0.041666727513074874878, !P0 ;  /* 0x3d2aaabb0a0b7808 */ /* 0x000fe40004000000 */
[----:B------:R-:W-:Y:S01]  /*35c0*/  FSEL R3, R3, -0.00019574658654164522886, P0 ;  /* 0xb94d415303037808 */ /* 0x000fe20000000000 */
[----:B------:R-:W-:Y:S01]  /*35d0*/  FFMA R43, R2, R0, RZ ;  /* 0x00000000022b7223 */ /* 0x000fe200000000ff */
[----:B------:R-:W-:Y:S02]  /*35e0*/  FSEL R10, -R14, -0.4999999701976776123, !P0 ;  /* 0xbeffffff0e0a7808 */ /* 0x000fe40004000100 */
[----:B------:R-:W-:Y:S01]  /*35f0*/  FSETP.GE.AND P0, PT, |R50|, 105615, PT ;  /* 0x47ce47803200780b */ /* 0x000fe20003f06200 */
[----:B------:R-:W-:Y:S01]  /*3600*/  FFMA R3, R2, R3, R11 ;  /* 0x0000000302037223 */ /* 0x000fe2000000000b */
[----:B------:R-:W-:-:S03]  /*3610*/  LOP3.LUT P1, RZ, R15, 0x2, RZ, 0xc0, !PT ;  /* 0x000000020fff7812 */ /* 0x000fc6000782c0ff */
[----:B------:R-:W-:-:S04]  /*3620*/  FFMA R3, R2, R3, R10 ;  /* 0x0000000302037223 */ /* 0x000fc8000000000a */
[----:B------:R-:W-:-:S06]  /*3630*/  FFMA R43, R43, R3, R0 ;  /* 0x000000032b2b7223 */ /* 0x000fcc0000000000 */
        /* <DEDUP_REMOVED lines=13> */
.L_x_162:
        /* <DEDUP_REMOVED lines=44> */
.L_x_161:
[----:B------:R-:W-:Y:S05]  /*39d0*/  BSYNC.RECONVERGENT B1 ;  /* 0x0000000000017941 */ /* 0x000fea0003800200 */
.L_x_160:
[----:B------:R-:W-:Y:S01]  /*39e0*/  HFMA2 R0, -RZ, RZ, 0.96630859375, -0.0022525787353515625 ;  /* 0x3bbb989dff007431 */ /* 0x000fe200000001ff */
[----:B------:R-:W-:Y:S01]  /*39f0*/  MOV R3, 0x437c0000 ;  /* 0x437c000000037802 */ /* 0x000fe20000000f00 */
[----:B------:R-:W-:Y:S01]  /*3a00*/  FMUL R2, R16, R16 ;  /* 0x0000001010027220 */ /* 0x000fe20000400000 */
[----:B------:R-:W-:-:S03]  /*3a10*/  MOV R10, 0x3effffff ;  /* 0x3effffff000a7802 */ /* 0x000fc60000000f00 */
[----:B------:R-:W-:Y:S01]  /*3a20*/  FFMA R17, R2, R17, -0.0013887860113754868507 ;  /* 0xbab607ed02117423 */ /* 0x000fe20000000011 */
[----:B------:R-:W-:-:S04]  /*3a30*/  FFMA.SAT R0, R47, R0, 0.5 ;  /* 0x3f0000002f007423 */ /* 0x000fc80000002000 */
[----:B------:R-:W-:Y:S01]  /*3a40*/  FFMA.RM R11, R0, R3, 12582913 ;  /* 0x4b400001000b7423 */ /* 0x000fe20000004003 */
[----:B------:R-:W-:-:S03]  /*3a50*/  LOP3.LUT R3, R13, 0x1, RZ, 0xc0, !PT ;  /* 0x000000010d037812 */ /* 0x000fc600078ec0ff */
[----:B------:R-:W-:Y:S01]  /*3a60*/  FADD R0, R11, -12583039 ;  /* 0xcb40007f0b007421 */ /* 0x000fe20000000000 */
[----:B------:R-:W-:Y:S01]  /*3a70*/  ISETP.NE.U32.AND P0, PT, R3, 0x1, PT ;  /* 0x000000010300780c */ /* 0x000fe20003f05070 */
[----:B------:R-:W-:Y:S01]  /*3a80*/  HFMA2 R3, -RZ, RZ, 1.291015625, -0.052581787109375 ;  /* 0x3d2aaabbff037431 */ /* 0x000fe200000001ff */
[----:B------:R-:W-:Y:S01]  /*3a90*/  SHF.L.U32 R11, R11, 0x17, RZ ;  /* 0x000000170b0b7819 */ /* 0x000fe200000006ff */
[----:B------:R-:W-:Y:S01]  /*3aa0*/  FFMA R0, R47, 1.4426950216293334961, -R0 ;  /* 0x3fb8aa3b2f007823 */ /* 0x000fe20000000800 */
[----:B------:R-:W-:Y:S02]  /*3ab0*/  FSEL R17, R17, -0.00019574658654164522886, !P0 ;  /* 0xb94d415311117808 */ /* 0x000fe40004000000 */
[----:B------:R-:W-:Y:S01]  /*3ac0*/  FSEL R10, -R10, -0.16666662693023681641, !P0 ;  /* 0xbe2aaaa80a0a7808 */ /* 0x000fe20004000100 */
[----:B------:R-:W-:Y:S01]  /*3ad0*/  FFMA R14, R47, 1.925963033500011079e-08, R0 ;  /* 0x32a570602f0e7823 */ /* 0x000fe20000000000 */
[----:B------:R-:W-:Y:S02]  /*3ae0*/  FSEL R0, R16, 1, P0 ;  /* 0x3f80000010007808 */ /* 0x000fe40000000000 */
[----:B------:R-:W-:-:S03]  /*3af0*/  FSEL R3, R3, 0.0083327032625675201416, !P0 ;  /* 0x3c0885e403037808 */ /* 0x000fc60004000000 */
[----:B------:R-:W0:Y:S01]  /*3b00*/  MUFU.EX2 R14, R14 ;  /* 0x0000000e000e7308 */ /* 0x000e220000000800 */
[----:B------:R-:W-:Y:S01]  /*3b10*/  LOP3.LUT P0, RZ, R13, 0x2, RZ, 0xc0, !PT ;  /* 0x000000020dff7812 */ /* 0x000fe2000780c0ff */
[----:B------:R-:W-:-:S04]  /*3b20*/  FFMA R3, R2, R17, R3 ;  /* 0x0000001102037223 */ /* 0x000fc80000000003 */
[C---:B------:R-:W-:Y:S01]  /*3b30*/  FFMA R10, R2.reuse, R3, R10 ;  /* 0x00000003020a7223 */ /* 0x040fe2000000000a */
[----:B------:R-:W-:-:S04]  /*3b40*/  FFMA R3, R2, R0, RZ ;  /* 0x0000000002037223 */ /* 0x000fc800000000ff */
[----:B------:R-:W-:-:S04]  /*3b50*/  FFMA R0, R3, R10, R0 ;  /* 0x0000000a03007223 */ /* 0x000fc80000000000 */
[----:B------:R-:W-:Y:S01]  /*3b60*/  @P0 FADD R0, RZ, -R0 ;  /* 0x80000000ff000221 */ /* 0x000fe20000000000 */
[----:B0-----:R-:W-:-:S04]  /*3b70*/  FMUL R11, R11, R14 ;  /* 0x0000000e0b0b7220 */ /* 0x001fc80000400000 */
[C---:B------:R-:W-:Y:S01]  /*3b80*/  FMUL R44, R11.reuse, R0 ;  /* 0x000000000b2c7220 */ /* 0x040fe20000400000 */
[----:B------:R-:W-:-:S07]  /*3b90*/  FMUL R43, R11, R43 ;  /* 0x0000002b0b2b7220 */ /* 0x000fce0000400000 */
.L_x_141:
[----:B------:R-:W-:Y:S05]  /*3ba0*/  BSYNC.RECONVERGENT B0 ;  /* 0x0000000000007941 */ /* 0x000fea0003800200 */
.L_x_139:
[----:B------:R-:W-:Y:S01]  /*3bb0*/  LOP3.LUT P0, R0, R46, 0x7fffffff, RZ, 0xc0, !PT ;  /* 0x7fffffff2e007812 */ /* 0x000fe2000780c0ff */
[----:B------:R-:W-:-:S12]  /*3bc0*/  BSSY.RECONVERGENT B0, `(.L_x_163) ;  /* 0x0000226000007945 */ /* 0x000fd80003800200 */
        /* <DEDUP_REMOVED lines=13> */
.L_x_164:
        /* <DEDUP_REMOVED lines=24> */
.L_x_169:
        /* <DEDUP_REMOVED lines=44> */
.L_x_168:
[----:B------:R-:W-:Y:S05]  /*40e0*/  BSYNC.RECONVERGENT B1 ;  /* 0x0000000000017941 */ /* 0x000fea0003800200 */
.L_x_167:
        /* <DEDUP_REMOVED lines=32> */
.L_x_172:
        /* <DEDUP_REMOVED lines=44> */
.L_x_171:
[----:B------:R-:W-:Y:S05]  /*45b0*/  BSYNC.RECONVERGENT B1 ;  /* 0x0000000000017941 */ /* 0x000fea0003800200 */
.L_x_170:
        /* <DEDUP_REMOVED lines=17> */
.L_x_166:
        /* <DEDUP_REMOVED lines=9> */
.L_x_173:
        /* <DEDUP_REMOVED lines=47> */
.L_x_177:
        /* <DEDUP_REMOVED lines=44> */
.L_x_176:
[----:B------:R-:W-:Y:S05]  /*4d10*/  BSYNC.RECONVERGENT B1 ;  /* 0x0000000000017941 */ /* 0x000fea0003800200 */
.L_x_175:
        /* <DEDUP_REMOVED lines=34> */
.L_x_180:
        /* <DEDUP_REMOVED lines=44> */
.L_x_179:
[----:B------:R-:W-:Y:S05]  /*5200*/  BSYNC.RECONVERGENT B1 ;  /* 0x0000000000017941 */ /* 0x000fea0003800200 */
.L_x_178:
        /* <DEDUP_REMOVED lines=21> */
.L_x_174:
        /* <DEDUP_REMOVED lines=22> */
.L_x_183:
        /* <DEDUP_REMOVED lines=44> */
.L_x_182:
[----:B------:R-:W-:Y:S05]  /*5780*/  BSYNC.RECONVERGENT B1 ;  /* 0x0000000000017941 */ /* 0x000fea0003800200 */
.L_x_181:
        /* <DEDUP_REMOVED lines=32> */
.L_x_186:
        /* <DEDUP_REMOVED lines=44> */
.L_x_185:
[----:B------:R-:W-:Y:S05]  /*5c50*/  BSYNC.RECONVERGENT B1 ;  /* 0x0000000000017941 */ /* 0x000fea0003800200 */
.L_x_184:
        /* <DEDUP_REMOVED lines=28> */
.L_x_165:
[----:B------:R-:W-:Y:S05]  /*5e20*/  BSYNC.RECONVERGENT B0 ;  /* 0x0000000000007941 */ /* 0x000fea0003800200 */
.L_x_163:
[-C--:B------:R-:W-:Y:S01]  /*5e30*/  FMUL R0, R46, R46.reuse ;  /* 0x0000002e2e007220 */ /* 0x080fe20000400000 */
[CC--:B------:R-:W-:Y:S01]  /*5e40*/  FMUL R3, R45.reuse, R46.reuse ;  /* 0x0000002e2d037220 */ /* 0x0c0fe20000400000 */
[----:B------:R-:W-:Y:S02]  /*5e50*/  BSSY.RECONVERGENT B0, `(.L_x_187) ;  /* 0x0000014000007945 */ /* 0x000fe40003800200 */
[C---:B------:R-:W-:Y:S01]  /*5e60*/  FFMA R11, R45.reuse, R45, -R0 ;  /* 0x0000002d2d0b7223 */ /* 0x040fe20000000800 */
[----:B------:R-:W-:Y:S01]  /*5e70*/  FFMA R39, R45, R46, R3 ;  /* 0x0000002e2d277223 */ /* 0x000fe20000000003 */
[----:B------:R-:W-:-:S03]  /*5e80*/  FMUL R3, R47, R50 ;  /* 0x000000322f037220 */ /* 0x000fc60000400000 */
[----:B------:R-:W-:Y:S01]  /*5e90*/  FADD R2, |R11|, |R39| ;  /* 0x400000270b027221 */ /* 0x000fe20000000200 */
[----:B------:R-:W-:-:S04]  /*5ea0*/  FFMA R26, R47, R50, R3 ;  /* 0x000000322f1a7223 */ /* 0x000fc80000000003 */
[----:B------:R-:W-:-:S04]  /*5eb0*/  IADD3 R0, PT, PT, R2, 0x1800000, RZ ;  /* 0x0180000002007810 */ /* 0x000fc80007ffe0ff */
[----:B------:R-:W-:-:S04]  /*5ec0*/  LOP3.LUT R0, R0, 0x7f800000, RZ, 0xc0, !PT ;  /* 0x7f80000000007812 */ /* 0x000fc800078ec0ff */
[----:B------:R-:W-:Y:S01]  /*5ed0*/  ISETP.GT.U32.AND P0, PT, R0, 0x1ffffff, PT ;  /* 0x01ffffff0000780c */ /* 0x000fe20003f04070 */
[----:B------:R-:W-:-:S04]  /*5ee0*/  FMUL R0, R50, R50 ;  /* 0x0000003232007220 */ /* 0x000fc80000400000 */
[----:B------:R-:W-:-:S08]  /*5ef0*/  FFMA R27, R47, R47, -R0 ;  /* 0x0000002f2f1b7223 */ /* 0x000fd00000000800 */
[----:B------:R-:W-:Y:S05]  /*5f00*/  @P0 BRA `(.L_x_188) ;  /* 0x0000000000100947 */ /* 0x000fea0003800000 */
[----:B------:R-:W-:-:S07]  /*5f10*/  MOV R13, 0x5f30 ;  /* 0x00005f30000d7802 */ /* 0x000fce0000000f00 */
[----:B-----5:R-:W-:Y:S05]  /*5f20*/  CALL.REL.NOINC `($__internal_3_$__cuda_sm20_rcp_rn_f32_slowpath) ;  /* 0x0000005000207944 */ /* 0x020fea0003c00000 */
[----:B------:R-:W-:Y:S01]  /*5f30*/  MOV R40, R17 ;  /* 0x0000001100287202 */ /* 0x000fe20000000f00 */
[----:B------:R-:W-:Y:S06]  /*5f40*/  BRA `(.L_x_189) ;  /* 0x0000000000107947 */ /* 0x000fec0003800000 */
.L_x_188:
[----:B------:R-:W0:Y:S02]  /*5f50*/  MUFU.RCP R40, R2 ;  /* 0x0000000200287308 */ /* 0x000e240000001000 */
[----:B0-----:R-:W-:-:S04]  /*5f60*/  FFMA R0, R2, R40, -1 ;  /* 0xbf80000002007423 */ /* 0x001fc80000000028 */
[----:B------:R-:W-:-:S04]  /*5f70*/  FADD.FTZ R3, -R0, -RZ ;  /* 0x800000ff00037221 */ /* 0x000fc80000010100 */
[----:B------:R-:W-:-:S07]  /*5f80*/  FFMA R40, R40, R3, R40 ;  /* 0x0000000328287223 */ /* 0x000fce0000000028 */
.L_x_189:
[----:B------:R-:W-:Y:S05]  /*5f90*/  BSYNC.RECONVERGENT B0 ;  /* 0x0000000000007941 */ /* 0x000fea0003800200 */
.L_x_187:
        /* <DEDUP_REMOVED lines=14> */
.L_x_191:
[----:B------:R-:W0:Y:S02]  /*6080*/  MUFU.RCP R37, R2 ;  /* 0x0000000200257308 */ /* 0x000e240000001000 */
[----:B0-----:R-:W-:-:S04]  /*6090*/  FFMA R0, R2, R37, -1 ;  /* 0xbf80000002007423 */ /* 0x001fc80000000025 */
[----:B------:R-:W-:-:S04]  /*60a0*/  FADD.FTZ R0, -R0, -RZ ;  /* 0x800000ff00007221 */ /* 0x000fc80000010100 */
[----:B------:R-:W-:-:S07]  /*60b0*/  FFMA R37, R37, R0, R37 ;  /* 0x0000000025257223 */ /* 0x000fce0000000025 */
.L_x_192:
[----:B------:R-:W-:Y:S05]  /*60c0*/  BSYNC.RECONVERGENT B0 ;  /* 0x0000000000007941 */ /* 0x000fea0003800200 */
.L_x_190:
[----:B------:R-:W-:Y:S01]  /*60d0*/  FADD R11, |R45|, |R46| ;  /* 0x4000002e2d0b7221 */ /* 0x000fe20000000200 */
[C---:B------:R-:W-:Y:S01]  /*60e0*/  FMUL R36, R35.reuse, R38 ;  /* 0x0000002623247220 */ /* 0x040fe20000400000 */
[----:B------:R-:W-:Y:S01]  /*60f0*/  FMUL R35, R35, R39 ;  /* 0x0000002723237220 */ /* 0x000fe20000400000 */
[----:B------:R-:W-:Y:S02]  /*6100*/  BSSY.RECONVERGENT B0, `(.L_x_193) ;  /* 0x0000012000007945 */ /* 0x000fe40003800200 */
[----:B------:R-:W-:Y:S01]  /*6110*/  IADD3 R0, PT, PT, R11, 0x1800000, RZ ;  /* 0x018000000b007810 */ /* 0x000fe20007ffe0ff */
[----:B------:R-:W-:-:S03]  /*6120*/  FFMA R10, R38, R40, R35 ;  /* 0x00000028260a7223 */ /* 0x000fc60000000023 */
[----:B------:R-:W-:Y:S01]  /*6130*/  LOP3.LUT R0, R0, 0x7f800000, RZ, 0xc0, !PT ;  /* 0x7f80000000007812 */ /* 0x000fe200078ec0ff */
[----:B------:R-:W-:-:S03]  /*6140*/  FFMA R10, R10, R37, 1 ;  /* 0x3f8000000a0a7423 */ /* 0x000fc60000000025 */
[----:B------:R-:W-:Y:S01]  /*6150*/  ISETP.GT.U32.AND P0, PT, R0, 0x1ffffff, PT ;  /* 0x01ffffff0000780c */ /* 0x000fe20003f04070 */
[----:B------:R-:W-:-:S04]  /*6160*/  FFMA R0, R39, -R40, R36 ;  /* 0x8000002827007223 */ /* 0x000fc80000000024 */
[----:B------:R-:W-:-:S08]  /*6170*/  FMUL R0, R0, R37 ;  /* 0x0000002500007220 */ /* 0x000fd00000400000 */
[----:B------:R-:W-:Y:S05]  /*6180*/  @P0 BRA `(.L_x_194) ;  /* 0x0000000000140947 */ /* 0x000fea0003800000 */
[----:B------:R-:W-:Y:S02]  /*6190*/  MOV R2, R11 ;  /* 0x0000000b00027202 */ /* 0x000fe40000000f00 */
[----:B------:R-:W-:-:S07]  /*61a0*/  MOV R13, 0x61c0 ;  /* 0x000061c0000d7802 */ /* 0x000fce0000000f00 */
[----:B-----5:R-:W-:Y:S05]  /*61b0*/  CALL.REL.NOINC `($__internal_3_$__cuda_sm20_rcp_rn_f32_slowpath) ;  /* 0x0000004c007c7944 */ /* 0x020fea0003c00000 */
[----:B------:R-:W-:Y:S01]  /*61c0*/  MOV R34, R17 ;  /* 0x0000001100227202 */ /* 0x000fe20000000f00 */
[----:B------:R-:W-:Y:S06]  /*61d0*/  BRA `(.L_x_195) ;  /* 0x0000000000107947 */ /* 0x000fec0003800000 */
.L_x_194:
[----:B------:R-:W0:Y:S02]  /*61e0*/  MUFU.RCP R34, R11 ;  /* 0x0000000b00227308 */ /* 0x000e240000001000 */
[----:B0-----:R-:W-:-:S04]  /*61f0*/  FFMA R2, R11, R34, -1 ;  /* 0xbf8000000b027423 */ /* 0x001fc80000000022 */
[----:B------:R-:W-:-:S04]  /*6200*/  FADD.FTZ R3, -R2, -RZ ;  /* 0x800000ff02037221 */ /* 0x000fc80000010100 */
[----:B------:R-:W-:-:S07]  /*6210*/  FFMA R34, R34, R3, R34 ;  /* 0x0000000322227223 */ /* 0x000fce0000000022 */
.L_x_195:
[----:B------:R-:W-:Y:S05]  /*6220*/  BSYNC.RECONVERGENT B0 ;  /* 0x0000000000007941 */ /* 0x000fea0003800200 */
.L_x_193:
        /* <DEDUP_REMOVED lines=13> */
[----:B------:R-:W-:Y:S01]  /*6300*/  MOV R31, R17 ;  /* 0x00000011001f7202 */ /* 0x000fe20000000f00 */
[----:B------:R-:W-:Y:S06]  /*6310*/  BRA `(.L_x_198) ;  /* 0x0000000000107947 */ /* 0x000fec0003800000 */
.L_x_197:
[----:B------:R-:W0:Y:S02]  /*6320*/  MUFU.RCP R31, R14 ;  /* 0x0000000e001f7308 */ /* 0x000e240000001000 */
[----:B0-----:R-:W-:-:S04]  /*6330*/  FFMA R2, R14, R31, -1 ;  /* 0xbf8000000e027423 */ /* 0x001fc8000000001f */
[----:B------:R-:W-:-:S04]  /*6340*/  FADD.FTZ R2, -R2, -RZ ;  /* 0x800000ff02027221 */ /* 0x000fc80000010100 */
[----:B------:R-:W-:-:S07]  /*6350*/  FFMA R31, R31, R2, R31 ;  /* 0x000000021f1f7223 */ /* 0x000fce000000001f */
.L_x_198:
[----:B------:R-:W-:Y:S05]  /*6360*/  BSYNC.RECONVERGENT B0 ;  /* 0x0000000000007941 */ /* 0x000fea0003800200 */
.L_x_196:
[C---:B------:R-:W-:Y:S01]  /*6370*/  FMUL R30, R29.reuse, R32 ;  /* 0x000000201d1e7220 */ /* 0x040fe20000400000 */
[----:B------:R-:W0:Y:S01]  /*6380*/  MUFU.RCP R14, R9 ;  /* 0x00000009000e7308 */ /* 0x000e220000001000 */
[----:B------:R-:W-:Y:S01]  /*6390*/  FMUL R29, R29, R33 ;  /* 0x000000211d1d7220 */ /* 0x000fe20000400000 */
[----:B------:R-:W-:Y:S01]  /*63a0*/  BSSY.RECONVERGENT B2, `(.L_x_199) ;  /* 0x0000015000027945 */ /* 0x000fe20003800200 */
[-C--:B------:R-:W-:Y:S02]  /*63b0*/  FFMA R11, R33, -R34.reuse, R30 ;  /* 0x80000022210b7223 */ /* 0x080fe4000000001e */
[----:B------:R-:W-:Y:S02]  /*63c0*/  FFMA R3, R32, R34, R29 ;  /* 0x0000002220037223 */ /* 0x000fe4000000001d */
[-C--:B------:R-:W-:Y:S02]  /*63d0*/  FFMA R0, -R11, R31.reuse, R0 ;  /* 0x0000001f0b007223 */ /* 0x080fe40000000100 */
[----:B------:R-:W-:-:S02]  /*63e0*/  FFMA R3, -R3, R31, R10 ;  /* 0x0000001f03037223 */ /* 0x000fc4000000010a */
[----:B------:R-:W-:-:S04]  /*63f0*/  FMUL R2, R0, R42 ;  /* 0x0000002a00027220 */ /* 0x000fc80000400000 */
[C---:B------:R-:W-:Y:S01]  /*6400*/  FFMA R13, R3.reuse, R41, -R2 ;  /* 0x00000029030d7223 */ /* 0x040fe20000000802 */
[----:B------:R-:W-:Y:S01]  /*6410*/  FMUL R3, R3, R42 ;  /* 0x0000002a03037220 */ /* 0x000fe20000400000 */
[----:B0-----:R-:W-:Y:S02]  /*6420*/  FFMA R11, R14, -R9, 1 ;  /* 0x3f8000000e0b7423 */ /* 0x001fe40000000809 */
[----:B------:R-:W0:Y:S01]  /*6430*/  FCHK P0, R13, R9 ;  /* 0x000000090d007302 */ /* 0x000e220000000000 */
[----:B------:R-:W-:Y:S01]  /*6440*/  FFMA R0, R0, R41, R3 ;  /* 0x0000002900007223 */ /* 0x000fe20000000003 */
[----:B------:R-:W-:-:S04]  /*6450*/  FFMA R11, R14, R11, R14 ;  /* 0x0000000b0e0b7223 */ /* 0x000fc8000000000e */
[----:B------:R-:W-:-:S04]  /*6460*/  FFMA R2, R11, R13, RZ ;  /* 0x0000000d0b027223 */ /* 0x000fc800000000ff */
[----:B------:R-:W-:-:S04]  /*6470*/  FFMA R10, R2, -R9, R13 ;  /* 0x80000009020a7223 */ /* 0x000fc8000000000d */
[----:B------:R-:W-:Y:S01]  /*6480*/  FFMA R11, R11, R10, R2 ;  /* 0x0000000a0b0b7223 */ /* 0x000fe20000000002 */
[----:B0-----:R-:W-:Y:S06]  /*6490*/  @!P0 BRA `(.L_x_200) ;  /* 0x0000000000148947 */ /* 0x001fec0003800000 */
[----:B------:R-:W-:Y:S02]  /*64a0*/  MOV R3, R13 ;  /* 0x0000000d00037202 */ /* 0x000fe40000000f00 */
[----:B------:R-:W-:Y:S02]  /*64b0*/  MOV R2, R9 ;  /* 0x0000000900027202 */ /* 0x000fe40000000f00 */
[----:B------:R-:W-:-:S07]  /*64c0*/  MOV R60, 0x64e0 ;  /* 0x000064e0003c7802 */ /* 0x000fce0000000f00 */
[----:B-----5:R-:W-:Y:S05]  /*64d0*/  CALL.REL.NOINC `($__internal_5_$__cuda_sm3x_div_rn_noftz_f32_slowpath) ;  /* 0x0000004c00e47944 */ /* 0x020fea0003c00000 */
[----:B------:R-:W-:-:S07]  /*64e0*/  MOV R11, R2 ;  /* 0x00000002000b7202 */ /* 0x000fce0000000f00 */
.L_x_200:
[----:B------:R-:W-:Y:S05]  /*64f0*/  BSYNC.RECONVERGENT B2 ;  /* 0x0000000000027941 */ /* 0x000fea0003800200 */
.L_x_199:
        /* <DEDUP_REMOVED lines=14> */
.L_x_202:
[----:B------:R-:W-:Y:S05]  /*65e0*/  BSYNC.RECONVERGENT B2 ;  /* 0x0000000000027941 */ /* 0x000fea0003800200 */
.L_x_201:
[----:B------:R-:W-:Y:S01]  /*65f0*/  FADD R2, |R27|, |R26| ;  /* 0x4000001a1b027221 */ /* 0x000fe20000000200 */
[----:B------:R-:W-:Y:S04]  /*6600*/  BSSY.RECONVERGENT B0, `(.L_x_203) ;  /* 0x000000d000007945 */ /* 0x000fe80003800200 */
        /* <DEDUP_REMOVED lines=8> */
.L_x_204:
[----:B------:R-:W0:Y:S02]  /*6690*/  MUFU.RCP R28, R2 ;  /* 0x00000002001c7308 */ /* 0x000e240000001000 */
[----:B0-----:R-:W-:-:S04]  /*66a0*/  FFMA R0, R2, R28, -1 ;  /* 0xbf80000002007423 */ /* 0x001fc8000000001c */
[----:B------:R-:W-:-:S04]  /*66b0*/  FADD.FTZ R3, -R0, -RZ ;  /* 0x800000ff00037221 */ /* 0x000fc80000010100 */
[----:B------:R-:W-:-:S07]  /*66c0*/  FFMA R28, R28, R3, R28 ;  /* 0x000000031c1c7223 */ /* 0x000fce000000001c */
.L_x_205:
[----:B------:R-:W-:Y:S05]  /*66d0*/  BSYNC.RECONVERGENT B0 ;  /* 0x0000000000007941 */ /* 0x000fea0003800200 */
.L_x_203:
        /* <DEDUP_REMOVED lines=14> */
.L_x_207:
[----:B------:R-:W0:Y:S02]  /*67c0*/  MUFU.RCP R25, R2 ;  /* 0x0000000200197308 */ /* 0x000e240000001000 */
[----:B0-----:R-:W-:-:S04]  /*67d0*/  FFMA R0, R2, R25, -1 ;  /* 0xbf80000002007423 */ /* 0x001fc80000000019 */
[----:B------:R-:W-:-:S04]  /*67e0*/  FADD.FTZ R0, -R0, -RZ ;  /* 0x800000ff00007221 */ /* 0x000fc80000010100 */
[----:B------:R-:W-:-:S07]  /*67f0*/  FFMA R25, R25, R0, R25 ;  /* 0x0000000019197223 */ /* 0x000fce0000000019 */
.L_x_208:
[----:B------:R-:W-:Y:S05]  /*6800*/  BSYNC.RECONVERGENT B0 ;  /* 0x0000000000007941 */ /* 0x000fea0003800200 */
.L_x_206:
[----:B------:R-:W-:Y:S01]  /*6810*/  FADD R13, |R47|, |R50| ;  /* 0x400000322f0d7221 */ /* 0x000fe20000000200 */
[C---:B------:R-:W-:Y:S01]  /*6820*/  FMUL R24, R23.reuse, R26 ;  /* 0x0000001a17187220 */ /* 0x040fe20000400000 */
[----:B------:R-:W-:Y:S01]  /*6830*/  FMUL R23, R23, R27 ;  /* 0x0000001b17177220 */ /* 0x000fe20000400000 */
[----:B------:R-:W-:Y:S02]  /*6840*/  BSSY.RECONVERGENT B0, `(.L_x_209) ;  /* 0x0000012000007945 */ /* 0x000fe40003800200 */
[----:B------:R-:W-:Y:S01]  /*6850*/  IADD3 R0, PT, PT, R13, 0x1800000, RZ ;  /* 0x018000000d007810 */ /* 0x000fe20007ffe0ff */
[----:B------:R-:W-:-:S03]  /*6860*/  FFMA R10, R26, -R28, R23 ;  /* 0x8000001c1a0a7223 */ /* 0x000fc60000000017 */
[----:B------:R-:W-:Y:S01]  /*6870*/  LOP3.LUT R0, R0, 0x7f800000, RZ, 0xc0, !PT ;  /* 0x7f80000000007812 */ /* 0x000fe200078ec0ff */
[----:B------:R-:W-:-:S03]  /*6880*/  FMUL R10, R10, R25 ;  /* 0x000000190a0a7220 */ /* 0x000fc60000400000 */
[----:B------:R-:W-:Y:S01]  /*6890*/  ISETP.GT.U32.AND P0, PT, R0, 0x1ffffff, PT ;  /* 0x01ffffff0000780c */ /* 0x000fe20003f04070 */
[----:B------:R-:W-:-:S04]  /*68a0*/  FFMA R0, R27, R28, R24 ;  /* 0x0000001c1b007223 */ /* 0x000fc80000000018 */
[----:B------:R-:W-:-:S08]  /*68b0*/  FMUL R0, R0, R25 ;  /* 0x0000001900007220 */ /* 0x000fd00000400000 */
[----:B------:R-:W-:Y:S05]  /*68c0*/  @P0 BRA `(.L_x_210) ;  /* 0x0000000000140947 */ /* 0x000fea0003800000 */
[----:B------:R-:W-:Y:S02]  /*68d0*/  MOV R2, R13 ;  /* 0x0000000d00027202 */ /* 0x000fe40000000f00 */
[----:B------:R-:W-:-:S07]  /*68e0*/  MOV R13, 0x6900 ;  /* 0x00006900000d7802 */ /* 0x000fce0000000f00 */
[----:B-----5:R-:W-:Y:S05]  /*68f0*/  CALL.REL.NOINC `($__internal_3_$__cuda_sm20_rcp_rn_f32_slowpath) ;  /* 0x0000004400ac7944 */ /* 0x020fea0003c00000 */
[----:B------:R-:W-:Y:S01]  /*6900*/  MOV R22, R17 ;  /* 0x0000001100167202 */ /* 0x000fe20000000f00 */
[----:B------:R-:W-:Y:S06]  /*6910*/  BRA `(.L_x_211) ;  /* 0x0000000000107947 */ /* 0x000fec0003800000 */
.L_x_210:
[----:B------:R-:W0:Y:S02]  /*6920*/  MUFU.RCP R22, R13 ;  /* 0x0000000d00167308 */ /* 0x000e240000001000 */
[----:B0-----:R-:W-:-:S04]  /*6930*/  FFMA R2, R13, R22, -1 ;  /* 0xbf8000000d027423 */ /* 0x001fc80000000016 */
[----:B------:R-:W-:-:S04]  /*6940*/  FADD.FTZ R3, -R2, -RZ ;  /* 0x800000ff02037221 */ /* 0x000fc80000010100 */
[----:B------:R-:W-:-:S07]  /*6950*/  FFMA R22, R22, R3, R22 ;  /* 0x0000000316167223 */ /* 0x000fce0000000016 */
.L_x_211:
[----:B------:R-:W-:Y:S05]  /*6960*/  BSYNC.RECONVERGENT B0 ;  /* 0x0000000000007941 */ /* 0x000fea0003800200 */
.L_x_209:
        /* <DEDUP_REMOVED lines=15> */
.L_x_213:
[----:B------:R-:W0:Y:S02]  /*6a60*/  MUFU.RCP R19, R16 ;  /* 0x0000001000137308 */ /* 0x000e240000001000 */
[----:B0-----:R-:W-:-:S04]  /*6a70*/  FFMA R2, R16, R19, -1 ;  /* 0xbf80000010027423 */ /* 0x001fc80000000013 */
[----:B------:R-:W-:-:S04]  /*6a80*/  FADD.FTZ R2, -R2, -RZ ;  /* 0x800000ff02027221 */ /* 0x000fc80000010100 */
[----:B------:R-:W-:-:S07]  /*6a90*/  FFMA R19, R19, R2, R19 ;  /* 0x0000000213137223 */ /* 0x000fce0000000013 */
.L_x_214:
[----:B------:R-:W-:Y:S05]  /*6aa0*/  BSYNC.RECONVERGENT B0 ;  /* 0x0000000000007941 */ /* 0x000fea0003800200 */
.L_x_212:
[C---:B------:R-:W-:Y:S01]  /*6ab0*/  FMUL R18, R14.reuse, R20 ;  /* 0x000000140e127220 */ /* 0x040fe20000400000 */
[----:B------:R-:W-:Y:S01]  /*6ac0*/  FMUL R17, R14, R21 ;  /* 0x000000150e117220 */ /* 0x000fe20000400000 */
[----:B------:R-:W0:Y:S01]  /*6ad0*/  MUFU.RCP R16, R9 ;  /* 0x0000000900107308 */ /* 0x000e220000001000 */
[----:B------:R-:W-:Y:S01]  /*6ae0*/  BSSY.RECONVERGENT B2, `(.L_x_215) ;  /* 0x0000019000027945 */ /* 0x000fe20003800200 */
        /* <DEDUP_REMOVED lines=8> */
[C---:B0-----:R-:W-:Y:S02]  /*6b70*/  FFMA R59, R16.reuse, -R9, 1 ;  /* 0x3f800000103b7423 */ /* 0x041fe40000000809 */
        /* <DEDUP_REMOVED lines=15> */
.L_x_216:
[----:B------:R-:W-:Y:S05]  /*6c70*/  BSYNC.RECONVERGENT B2 ;  /* 0x0000000000027941 */ /* 0x000fea0003800200 */
.L_x_215:
        /* <DEDUP_REMOVED lines=13> */
.L_x_218:
[----:B------:R-:W-:Y:S05]  /*6d50*/  BSYNC.RECONVERGENT B2 ;  /* 0x0000000000027941 */ /* 0x000fea0003800200 */
.L_x_217:
[----:B------:R-:W-:Y:S01]  /*6d60*/  FMUL R0, R40, 3 ;  /* 0x4040000028007820 */ /* 0x000fe20000400000 */
[----:B------:R-:W-:Y:S01]  /*6d70*/  FMUL R3, R34, 3 ;  /* 0x4040000022037820 */ /* 0x000fe20000400000 */
[----:B------:R-:W0:Y:S01]  /*6d80*/  MUFU.RCP R14, R9 ;  /* 0x00000009000e7308 */ /* 0x000e220000001000 */
[----:B------:R-:W-:Y:S01]  /*6d90*/  BSSY.RECONVERGENT B2, `(.L_x_219) ;  /* 0x000001e000027945 */ /* 0x000fe20003800200 */
        /* <DEDUP_REMOVED lines=10> */
[----:B------:R-:W-:Y:S01]  /*6e40*/  FADD R10, R66, -R67 ;  /* 0x80000043420a7221 */ /* 0x000fe20000000000 */
[----:B------:R-:W-:Y:S01]  /*6e50*/  FADD R15, -R2, R15 ;  /* 0x0000000f020f7221 */ /* 0x000fe20000000100 */
[----:B------:R-:W-:-:S02]  /*6e60*/  FADD R0, R0, -R63 ;  /* 0x8000003f00007221 */ /* 0x000fc40000000000 */
[----:B------:R-:W-:Y:S01]  /*6e70*/  FMUL R3, R10, R42 ;  /* 0x0000002a0a037220 */ /* 0x000fe20000400000 */
[----:B0-----:R-:W-:-:S03]  /*6e80*/  FFMA R65, R14, -R9, 1 ;  /* 0x3f8000000e417423 */ /* 0x001fc60000000809 */
[----:B------:R-:W-:Y:S01]  /*6e90*/  FFMA R13, R0, R41, -R3 ;  /* 0x00000029000d7223 */ /* 0x000fe20000000803 */
        /* <DEDUP_REMOVED lines=13> */
.L_x_220:
[----:B------:R-:W-:Y:S05]  /*6f70*/  BSYNC.RECONVERGENT B2 ;  /* 0x0000000000027941 */ /* 0x000fea0003800200 */
.L_x_219:
        /* <DEDUP_REMOVED lines=14> */
.L_x_222:
[----:B------:R-:W-:Y:S05]  /*7060*/  BSYNC.RECONVERGENT B2 ;  /* 0x0000000000027941 */ /* 0x000fea0003800200 */
.L_x_221:
        /* <DEDUP_REMOVED lines=12> */
[----:B------:R-:W-:-:S02]  /*7130*/  FADD R3, R13, 1 ;  /* 0x3f8000000d037421 */ /* 0x000fc40000000000 */
[----:B------:R-:W-:Y:S02]  /*7140*/  FADD R2, R14, -R11 ;  /* 0x8000000b0e027221 */ /* 0x000fe40000000000 */
[----:B------:R-:W-:Y:S02]  /*7150*/  FADD R3, R3, -R10 ;  /* 0x8000000a03037221 */ /* 0x000fe40000000000 */
[----:B------:R-:W-:-:S04]  /*7160*/  FMUL R59, R49, R2 ;  /* 0x00000002313b7220 */ /* 0x000fc80000400000 */
[-C--:B------:R-:W-:Y:S01]  /*7170*/  FFMA R59, R48, R3.reuse, -R59 ;  /* 0x00000003303b7223 */ /* 0x080fe2000000083b */
[----:B------:R-:W-:-:S03]  /*7180*/  FMUL R3, R49, R3 ;  /* 0x0000000331037220 */ /* 0x000fc60000400000 */
[----:B------:R-:W-:Y:S01]  /*7190*/  FMUL R70, R59, R44 ;  /* 0x0000002c3b467220 */ /* 0x000fe20000400000 */
[----:B------:R-:W-:-:S04]  /*71a0*/  FFMA R3, R48, R2, R3 ;  /* 0x0000000230037223 */ /* 0x000fc80000000003 */
[C---:B------:R-:W-:Y:S01]  /*71b0*/  FMUL R2, R3.reuse, R44 ;  /* 0x0000002c03027220 */ /* 0x040fe20000400000 */
[----:B------:R-:W-:Y:S01]  /*71c0*/  FFMA R70, R3, R43, R70 ;  /* 0x0000002b03467223 */ /* 0x000fe20000000046 */
[C---:B0-----:R-:W-:Y:S02]  /*71d0*/  FFMA R3, R64.reuse, -R9, 1 ;  /* 0x3f80000040037423 */ /* 0x041fe40000000809 */
[----:B------:R-:W-:Y:S02]  /*71e0*/  FFMA R59, R59, R43, -R2 ;  /* 0x0000002b3b3b7223 */ /* 0x000fe40000000802 */
[----:B------:R-:W-:Y:S02]  /*71f0*/  FFMA R64, R64, R3, R64 ;  /* 0x0000000340407223 */ /* 0x000fe40000000040 */
[----:B------:R-:W0:Y:S02]  /*7200*/  FCHK P0, R59, R9 ;  /* 0x000000093b007302 */ /* 0x000e240000000000 */
        /* <DEDUP_REMOVED lines=9> */
.L_x_224:
[----:B------:R-:W-:Y:S05]  /*72a0*/  BSYNC.RECONVERGENT B2 ;  /* 0x0000000000027941 */ /* 0x000fea0003800200 */
.L_x_223:
        /* <DEDUP_REMOVED lines=13> */
.L_x_226:
[----:B------:R-:W-:Y:S05]  /*7380*/  BSYNC.RECONVERGENT B2 ;  /* 0x0000000000027941 */ /* 0x000fea0003800200 */
.L_x_225:
[----:B------:R-:W-:Y:S01]  /*7390*/  FADD R60, R45, -2 ;  /* 0xc00000002d3c7421 */ /* 0x000fe20000000000 */
[----:B------:R-:W-:Y:S01]  /*73a0*/  FADD R67, R46, R67 ;  /* 0x000000432e437221 */ /* 0x000fe20000000000 */
[----:B------:R-:W-:Y:S02]  /*73b0*/  BSSY.RECONVERGENT B2, `(.L_x_227) ;  /* 0x0000017000027945 */ /* 0x000fe40003800200 */
[----:B------:R-:W-:Y:S01]  /*73c0*/  FADD R3, R63, R60 ;  /* 0x0000003c3f037221 */ /* 0x000fe20000000000 */
[----:B------:R-:W-:Y:S01]  /*73d0*/  FMUL R63, R9, R9 ;  /* 0x00000009093f7220 */ /* 0x000fe20000400000 */
[----:B------:R-:W-:Y:S01]  /*73e0*/  FADD R67, -R66, R67 ;  /* 0x0000004342437221 */ /* 0x000fe20000000100 */
[----:B------:R-:W-:Y:S01]  /*73f0*/  FADD R66, -R64, R65 ;  /* 0x0000004140427221 */ /* 0x000fe20000000100 */
[----:B------:R-:W-:Y:S01]  /*7400*/  FADD R68, -R68, R3 ;  /* 0x0000000344447221 */ /* 0x000fe20000000100 */
[----:B------:R-:W0:Y:S02]  /*7410*/  MUFU.RCP R60, R63 ;  /* 0x0000003f003c7308 */ /* 0x000e240000001000 */
[----:B0-----:R-:W-:-:S04]  /*7420*/  FFMA R3, -R63, R60, 1 ;  /* 0x3f8000003f037423 */ /* 0x001fc8000000013c */
[----:B------:R-:W-:Y:S01]  /*7430*/  FFMA R60, R60, R3, R60 ;  /* 0x000000033c3c7223 */ /* 0x000fe2000000003c */
[----:B------:R-:W-:-:S04]  /*7440*/  FMUL R3, R67, R42 ;  /* 0x0000002a43037220 */ /* 0x000fc80000400000 */
[----:B------:R-:W-:-:S04]  /*7450*/  FFMA R3, R68, R41, -R3 ;  /* 0x0000002944037223 */ /* 0x000fc80000000803 */
[----:B------:R-:W0:Y:S01]  /*7460*/  FCHK P0, R3, R63 ;  /* 0x0000003f03007302 */ /* 0x000e220000000000 */
[----:B------:R-:W-:-:S04]  /*7470*/  FFMA R59, R3, R60, RZ ;  /* 0x0000003c033b7223 */ /* 0x000fc800000000ff */
[----:B------:R-:W-:-:S04]  /*7480*/  FFMA R64, -R63, R59, R3 ;  /* 0x0000003b3f407223 */ /* 0x000fc80000000103 */
[----:B------:R-:W-:Y:S01]  /*7490*/  FFMA R64, R60, R64, R59 ;  /* 0x000000403c407223 */ /* 0x000fe2000000003b */
[----:B------:R-:W-:Y:S01]  /*74a0*/  FMUL R60, R68, R42 ;  /* 0x0000002a443c7220 */ /* 0x000fe20000400000 */
[----:B------:R-:W-:-:S03]  /*74b0*/  FADD R68, -R2, R0 ;  /* 0x0000000002447221 */ /* 0x000fc60000000100 */
[----:B------:R-:W-:Y:S01]  /*74c0*/  FFMA R0, R67, R41, R60 ;  /* 0x0000002943007223 */ /* 0x000fe2000000003c */
[----:B0-----:R-:W-:Y:S06]  /*74d0*/  @!P0 BRA `(.L_x_228) ;  /* 0x0000000000108947 */ /* 0x001fec0003800000 */
[----:B------:R-:W-:Y:S02]  /*74e0*/  MOV R2, R63 ;  /* 0x0000003f00027202 */ /* 0x000fe40000000f00 */
[----:B------:R-:W-:-:S07]  /*74f0*/  MOV R60, 0x7510 ;  /* 0x00007510003c7802 */ /* 0x000fce0000000f00 */
[----:B-----5:R-:W-:Y:S05]  /*7500*/  CALL.REL.NOINC `($__internal_5_$__cuda_sm3x_div_rn_noftz_f32_slowpath) ;  /* 0x0000003c00d87944 */ /* 0x020fea0003c00000 */
[----:B------:R-:W-:-:S07]  /*7510*/  MOV R64, R2 ;  /* 0x0000000200407202 */ /* 0x000fce0000000f00 */
.L_x_228:
[----:B------:R-:W-:Y:S05]  /*7520*/  BSYNC.RECONVERGENT B2 ;  /* 0x0000000000027941 */ /* 0x000fea0003800200 */
.L_x_227:
[----:B------:R-:W0:Y:S01]  /*7530*/  MUFU.RCP R2, R63 ;  /* 0x0000003f00027308 */ /* 0x000e220000001000 */
[----:B------:R-:W-:Y:S07]  /*7540*/  BSSY.RECONVERGENT B2, `(.L_x_229) ;  /* 0x000000d000027945 */ /* 0x000fee0003800200 */
        /* <DEDUP_REMOVED lines=10> */
[----:B-----5:R-:W-:Y:S05]  /*75f0*/  CALL.REL.NOINC `($__internal_5_$__cuda_sm3x_div_rn_noftz_f32_slowpath) ;  /* 0x0000003c009c7944 */ /* 0x020fea0003c00000 */
[----:B------:R-:W-:-:S07]  /*7600*/  MOV R65, R2 ;  /* 0x0000000200417202 */ /* 0x000fce0000000f00 */
.L_x_230:
[----:B------:R-:W-:Y:S05]  /*7610*/  BSYNC.RECONVERGENT B2 ;  /* 0x0000000000027941 */ /* 0x000fea0003800200 */
.L_x_229:
[----:B------:R-:W0:Y:S01]  /*7620*/  MUFU.RCP R2, R63 ;  /* 0x0000003f00027308 */ /* 0x000e220000001000 */
[----:B------:R-:W-:Y:S01]  /*7630*/  FADD R10, R10, -1 ;  /* 0xbf8000000a0a7421 */ /* 0x000fe20000000000 */
[----:B------:R-:W-:Y:S01]  /*7640*/  FADD R11, -R14, R11 ;  /* 0x0000000b0e0b7221 */ /* 0x000fe20000000100 */
[----:B------:R-:W-:Y:S02]  /*7650*/  BSSY.RECONVERGENT B2, `(.L_x_231) ;  /* 0x0000016000027945 */ /* 0x000fe40003800200 */
[----:B------:R-:W-:Y:S01]  /*7660*/  FADD R10, -R13, R10 ;  /* 0x0000000a0d0a7221 */ /* 0x000fe20000000100 */
[----:B------:R-:W-:-:S03]  /*7670*/  FMUL R3, R49, R11 ;  /* 0x0000000b31037220 */ /* 0x000fc60000400000 */
[-C--:B------:R-:W-:Y:S01]  /*7680*/  FMUL R13, R49, R10.reuse ;  /* 0x0000000a310d7220 */ /* 0x080fe20000400000 */
[----:B------:R-:W-:-:S03]  /*7690*/  FFMA R3, R48, R10, -R3 ;  /* 0x0000000a30037223 */ /* 0x000fc60000000803 */
[----:B------:R-:W-:Y:S01]  /*76a0*/  FFMA R13, R48, R11, R13 ;  /* 0x0000000b300d7223 */ /* 0x000fe2000000000d */
[----:B0-----:R-:W-:-:S03]  /*76b0*/  FFMA R11, -R63, R2, 1 ;  /* 0x3f8000003f0b7423 */ /* 0x001fc60000000102 */
[----:B------:R-:W-:Y:S01]  /*76c0*/  FMUL R0, R13, R44 ;  /* 0x0000002c0d007220 */ /* 0x000fe20000400000 */
[----:B------:R-:W-:-:S03]  /*76d0*/  FFMA R11, R2, R11, R2 ;  /* 0x0000000b020b7223 */ /* 0x000fc60000000002 */
[----:B------:R-:W-:-:S04]  /*76e0*/  FFMA R2, R3, R43, -R0 ;  /* 0x0000002b03027223 */ /* 0x000fc80000000800 */
[----:B------:R-:W0:Y:S01]  /*76f0*/  FCHK P0, R2, R63 ;  /* 0x0000003f02007302 */ /* 0x000e220000000000 */
[----:B------:R-:W-:-:S04]  /*7700*/  FFMA R0, R11, R2, RZ ;  /* 0x000000020b007223 */ /* 0x000fc800000000ff */
[----:B------:R-:W-:-:S04]  /*7710*/  FFMA R59, -R63, R0, R2 ;  /* 0x000000003f3b7223 */ /* 0x000fc80000000102 */
[----:B------:R-:W-:Y:S01]  /*7720*/  FFMA R11, R11, R59, R0 ;  /* 0x0000003b0b0b7223 */ /* 0x000fe20000000000 */
[----:B------:R-:W-:-:S04]  /*7730*/  FMUL R0, R3, R44 ;  /* 0x0000002c03007220 */ /* 0x000fc80000400000 */
[----:B------:R-:W-:Y:S01]  /*7740*/  FFMA R0, R13, R43, R0 ;  /* 0x0000002b0d007223 */ /* 0x000fe20000000000 */
[----:B0-----:R-:W-:Y:S06]  /*7750*/  @!P0 BRA `(.L_x_232) ;  /* 0x0000000000148947 */ /* 0x001fec0003800000 */
[----:B------:R-:W-:Y:S02]  /*7760*/  MOV R3, R2 ;  /* 0x0000000200037202 */ /* 0x000fe40000000f00 */
[----:B------:R-:W-:Y:S02]  /*7770*/  MOV R2, R63 ;  /* 0x0000003f00027202 */ /* 0x000fe40000000f00 */
[----:B------:R-:W-:-:S07]  /*7780*/  MOV R60, 0x77a0 ;  /* 0x000077a0003c7802 */ /* 0x000fce0000000f00 */
[----:B-----5:R-:W-:Y:S05]  /*7790*/  CALL.REL.NOINC `($__internal_5_$__cuda_sm3x_div_rn_noftz_f32_slowpath) ;  /* 0x0000003c00347944 */ /* 0x020fea0003c00000 */
[----:B------:R-:W-:-:S07]  /*77a0*/  MOV R11, R2 ;  /* 0x00000002000b7202 */ /* 0x000fce0000000f00 */
.L_x_232:
[----:B------:R-:W-:Y:S05]  /*77b0*/  BSYNC.RECONVERGENT B2 ;  /* 0x0000000000027941 */ /* 0x000fea0003800200 */
.L_x_231:
        /* <DEDUP_REMOVED lines=13> */
.L_x_234:
[----:B------:R-:W-:Y:S05]  /*7890*/  BSYNC.RECONVERGENT B2 ;  /* 0x0000000000027941 */ /* 0x000fea0003800200 */
.L_x_233:
        /* <DEDUP_REMOVED lines=10> */
[----:B------:R-:W-:Y:S01]  /*7940*/  BSSY.RECONVERGENT B2, `(.L_x_235) ;  /* 0x0000015000027945 */ /* 0x000fe20003800200 */
[----:B------:R-:W-:Y:S01]  /*7950*/  FADD R11, -R11, R64 ;  /* 0x000000400b0b7221 */ /* 0x000fe20000000100 */
[-C--:B------:R-:W-:Y:S01]  /*7960*/  FFMA R10, -R39, R37.reuse, R10 ;  /* 0x00000025270a7223 */ /* 0x080fe2000000010a */
[----:B------:R-:W-:Y:S01]  /*7970*/  FFMA R0, -R35, R37, R0 ;  /* 0x0000002523007223 */ /* 0x000fe20000000100 */
[----:B------:R-:W-:-:S02]  /*7980*/  FADD R65, -R2, R65 ;  /* 0x0000004102417221 */ /* 0x000fc40000000100 */
        /* <DEDUP_REMOVED lines=14> */
[----:B-----5:R-:W-:Y:S05]  /*7a70*/  CALL.REL.NOINC `($__internal_5_$__cuda_sm3x_div_rn_noftz_f32_slowpath) ;  /* 0x00000038007c7944 */ /* 0x020fea0003c00000 */
[----:B------:R-:W-:-:S07]  /*7a80*/  MOV R13, R2 ;  /* 0x00000002000d7202 */ /* 0x000fce0000000f00 */
.L_x_236:
[----:B------:R-:W-:Y:S05]  /*7a90*/  BSYNC.RECONVERGENT B2 ;  /* 0x0000000000027941 */ /* 0x000fea0003800200 */
.L_x_235:
        /* <DEDUP_REMOVED lines=14> */
.L_x_238:
[----:B------:R-:W-:Y:S05]  /*7b80*/  BSYNC.RECONVERGENT B2 ;  /* 0x0000000000027941 */ /* 0x000fea0003800200 */
.L_x_237:
        /* <DEDUP_REMOVED lines=9> */
[----:B------:R-:W-:Y:S01]  /*7c20*/  FFMA R2, R17, R19, R50 ;  /* 0x0000001311027223 */ /* 0x000fe20000000032 */
[----:B------:R-:W-:Y:S02]  /*7c30*/  BSSY.RECONVERGENT B2, `(.L_x_239) ;  /* 0x0000017000027945 */ /* 0x000fe40003800200 */
        /* <DEDUP_REMOVED lines=8> */
[----:B------:R-:W-:Y:S02]  /*7cc0*/  FFMA R14, R14, R17, R14 ;  /* 0x000000110e0e7223 */ /* 0x000fe4000000000e */
[C---:B------:R-:W-:Y:S01]  /*7cd0*/  FFMA R18, R49.reuse, R43, -R0 ;  /* 0x0000002b31127223 */ /* 0x040fe20000000800 */
[----:B------:R-:W-:-:S03]  /*7ce0*/  FMUL R0, R49, R44 ;  /* 0x0000002c31007220 */ /* 0x000fc60000400000 */
[----:B------:R-:W0:Y:S01]  /*7cf0*/  FCHK P0, R18, R63 ;  /* 0x0000003f12007302 */ /* 0x000e220000000000 */
[----:B------:R-:W-:Y:S01]  /*7d00*/  FFMA R17, R14, R18, RZ ;  /* 0x000000120e117223 */ /* 0x000fe200000000ff */
[----:B------:R-:W-:-:S03]  /*7d10*/  FFMA R0, R3, R43, R0 ;  /* 0x0000002b03007223 */ /* 0x000fc60000000000 */
        /* <DEDUP_REMOVED lines=8> */
.L_x_240:
[----:B------:R-:W-:Y:S05]  /*7da0*/  BSYNC.RECONVERGENT B2 ;  /* 0x0000000000027941 */ /* 0x000fea0003800200 */
.L_x_239:
        /* <DEDUP_REMOVED lines=13> */
.L_x_242:
[----:B------:R-:W-:Y:S05]  /*7e80*/  BSYNC.RECONVERGENT B2 ;  /* 0x0000000000027941 */ /* 0x000fea0003800200 */
.L_x_241:
[----:B------:R-:W0:Y:S01]  /*7e90*/  MUFU.RCP R0, R9 ;  /* 0x0000000900007308 */ /* 0x000e220000001000 */
[----:B------:R-:W-:Y:S01]  /*7ea0*/  BSSY.RECONVERGENT B2, `(.L_x_243) ;  /* 0x000000f000027945 */ /* 0x000fe20003800200 */
[----:B------:R-:W-:Y:S01]  /*7eb0*/  FADD R13, -R14, R13 ;  /* 0x0000000d0e0d7221 */ /* 0x000fe20000000100 */
[----:B------:R-:W-:-:S05]  /*7ec0*/  FADD R10, -R2, R10 ;  /* 0x0000000a020a7221 */ /* 0x000fca0000000100 */
        /* <DEDUP_REMOVED lines=12> */
.L_x_244:
[----:B------:R-:W-:Y:S05]  /*7f90*/  BSYNC.RECONVERGENT B2 ;  /* 0x0000000000027941 */ /* 0x000fea0003800200 */
.L_x_243:
        /* <DEDUP_REMOVED lines=13> */
.L_x_246:
[----:B------:R-:W-:Y:S05]  /*8070*/  BSYNC.RECONVERGENT B2 ;  /* 0x0000000000027941 */ /* 0x000fea0003800200 */
.L_x_245:
[----:B------:R-:W0:Y:S01]  /*8080*/  MUFU.RCP R14, R9 ;  /* 0x00000009000e7308 */ /* 0x000e220000001000 */
[----:B------:R-:W-:Y:S01]  /*8090*/  FMUL R18, R66, 4 ;  /* 0x4080000042127820 */ /* 0x000fe20000400000 */
[----:B------:R-:W-:Y:S01]  /*80a0*/  BSSY.RECONVERGENT B2, `(.L_x_247) ;  /* 0x0000010000027945 */ /* 0x000fe20003800200 */
[----:B------:R-:W-:Y:S01]  /*80b0*/  FADD R11, R11, -R0 ;  /* 0x800000000b0b7221 */ /* 0x000fe20000000000 */
[----:B------:R-:W-:Y:S01]  /*80c0*/  FADD R65, R65, -R2 ;  /* 0x8000000241417221 */ /* 0x000fe20000000000 */
[----:B------:R-:W-:-:S03]  /*80d0*/  FMUL R0, R68, 4 ;  /* 0x4080000044007820 */ /* 0x000fc60000400000 */
        /* <DEDUP_REMOVED lines=12> */
.L_x_248:
[----:B------:R-:W-:Y:S05]  /*81a0*/  BSYNC.RECONVERGENT B2 ;  /* 0x0000000000027941 */ /* 0x000fea0003800200 */
.L_x_247:
        /* <DEDUP_REMOVED lines=14> */
.L_x_250:
[----:B------:R-:W-:Y:S05]  /*8290*/  BSYNC.RECONVERGENT B2 ;  /* 0x0000000000027941 */ /* 0x000fea0003800200 */
.L_x_249:
[----:B------:R-:W0:Y:S01]  /*82a0*/  MUFU.RCP R2, R9 ;  /* 0x0000000900027308 */ /* 0x000e220000001000 */
[----:B------:R-:W-:Y:S01]  /*82b0*/  FMUL R20, R66, 3 ;  /* 0x4040000042147820 */ /* 0x000fe20000400000 */
[----:B------:R-:W-:Y:S01]  /*82c0*/  FADD R13, R13, R13 ;  /* 0x0000000d0d0d7221 */ /* 0x000fe20000000000 */
[----:B------:R-:W-:Y:S01]  /*82d0*/  FADD R10, R10, R10 ;  /* 0x0000000a0a0a7221 */ /* 0x000fe20000000000 */
[----:B------:R-:W-:Y:S01]  /*82e0*/  BSSY.RECONVERGENT B2, `(.L_x_251) ;  /* 0x0000013000027945 */ /* 0x000fe20003800200 */
[----:B------:R-:W-:Y:S01]  /*82f0*/  FADD R51, R51, -2 ;  /* 0xc000000033337421 */ /* 0x000fe20000000000 */
[----:B------:R-:W-:Y:S01]  /*8300*/  FADD R0, -R13, R14 ;  /* 0x0000000e0d007221 */ /* 0x000fe20000000100 */
[----:B------:R-:W-:Y:S01]  /*8310*/  FADD R10, -R10, R3 ;  /* 0x000000030a0a7221 */ /* 0x000fe20000000100 */
[----:B------:R-:W1:Y:S01]  /*8320*/  FCHK P0, R20, R9 ;  /* 0x0000000914007302 */ /* 0x000e620000000000 */
[----:B------:R-:W-:Y:S01]  /*8330*/  FMUL R14, R68, 3 ;  /* 0x40400000440e7820 */ /* 0x000fe20000400000 */
[----:B0-----:R-:W-:-:S04]  /*8340*/  FFMA R17, R2, -R9, 1 ;  /* 0x3f80000002117423 */ /* 0x001fc80000000809 */
[----:B------:R-:W-:-:S04]  /*8350*/  FFMA R2, R2, R17, R2 ;  /* 0x0000001102027223 */ /* 0x000fc80000000002 */
[----:B------:R-:W-:-:S04]  /*8360*/  FFMA R17, R2, R20, RZ ;  /* 0x0000001402117223 */ /* 0x000fc800000000ff */
        /* <DEDUP_REMOVED lines=8> */
[----:B-----5:R-:W-:Y:S05]  /*83f0*/  CALL.REL.NOINC `($__internal_5_$__cuda_sm3x_div_rn_noftz_f32_slowpath) ;  /* 0x00000030001c7944 */ /* 0x020fea0003c00000 */
[----:B------:R-:W-:-:S07]  /*8400*/  MOV R13, R2 ;  /* 0x00000002000d7202 */ /* 0x000fce0000000f00 */
.L_x_252:
[----:B------:R-:W-:Y:S05]  /*8410*/  BSYNC.RECONVERGENT B2 ;  /* 0x0000000000027941 */ /* 0x000fea0003800200 */
.L_x_251:
        /* <DEDUP_REMOVED lines=14> */
.L_x_254:
[----:B------:R-:W-:Y:S05]  /*8500*/  BSYNC.RECONVERGENT B2 ;  /* 0x0000000000027941 */ /* 0x000fea0003800200 */
.L_x_253:
[----:B------:R-:W0:Y:S01]  /*8510*/  MUFU.RCP R2, R9 ;  /* 0x0000000900027308 */ /* 0x000e220000001000 */
[----:B------:R-:W-:Y:S01]  /*8520*/  FADD R22, R66, R66 ;  /* 0x0000004242167221 */ /* 0x000fe20000000000 */
[----:B------:R-:W-:Y:S01]  /*8530*/  FADD R17, R17, -R20 ;  /* 0x8000001411117221 */ /* 0x000fe20000000000 */
[----:B------:R-:W-:Y:S01]  /*8540*/  FADD R13, R18, -R13 ;  /* 0x8000000d120d7221 */ /* 0x000fe20000000000 */
[----:B------:R-:W-:Y:S02]  /*8550*/  BSSY.RECONVERGENT B2, `(.L_x_255) ;  /* 0x0000012000027945 */ /* 0x000fe40003800200 */
        /* <DEDUP_REMOVED lines=17> */
.L_x_256:
[----:B------:R-:W-:Y:S05]  /*8670*/  BSYNC.RECONVERGENT B2 ;  /* 0x0000000000027941 */ /* 0x000fea0003800200 */
.L_x_255:
        /* <DEDUP_REMOVED lines=13> */
.L_x_258:
[----:B------:R-:W-:Y:S05]  /*8750*/  BSYNC.RECONVERGENT B2 ;  /* 0x0000000000027941 */ /* 0x000fea0003800200 */
.L_x_257:
[----:B------:R-:W0:Y:S02]  /*8760*/  LDC R3, c[0x0][0x3f0] ;  /* 0x0000fc00ff037b82 */ /* 0x000e240000000800 */
[----:B0-----:R-:W-:-:S05]  /*8770*/  FMUL R17, R3, 4 ;  /* 0x4080000003117820 */ /* 0x001fca0000400000 */
[----:B------:R-:W-:-:S04]  /*8780*/  IADD3 R3, PT, PT, R17, 0x1800000, RZ ;  /* 0x0180000011037810 */ /* 0x000fc80007ffe0ff */
[----:B------:R-:W-:-:S04]  /*8790*/  LOP3.LUT R3, R3, 0x7f800000, RZ, 0xc0, !PT ;  /* 0x7f80000003037812 */ /* 0x000fc800078ec0ff */
[----:B------:R-:W-:Y:S01]  /*87a0*/  ISETP.GT.U32.AND P0, PT, R3, 0x1ffffff, PT ;  /* 0x01ffffff0300780c */ /* 0x000fe20003f04070 */
[----:B-----5:R-:W-:Y:S01]  /*87b0*/  FMUL R3, R6, R7 ;  /* 0x0000000706037220 */ /* 0x020fe20000400000 */
[----:B------:R-:W-:Y:S01]  /*87c0*/  FADD R7, R13, -R18 ;  /* 0x800000120d077221 */ /* 0x000fe20000000000 */
[----:B------:R-:W-:Y:S02]  /*87d0*/  FADD R6, R51, -R2 ;  /* 0x8000000233067221 */ /* 0x000fe40000000000 */
[----:B------:R-:W-:-:S08]  /*87e0*/  FMUL R14, R3, R8 ;  /* 0x00000008030e7220 */ /* 0x000fd00000400000 */
[----:B------:R-:W-:Y:S05]  /*87f0*/  @P0 BRA `(.L_x_259) ;  /* 0x0000000000140947 */ /* 0x000fea0003800000 */
[----:B------:R-:W-:Y:S02]  /*8800*/  MOV R2, R17 ;  /* 0x0000001100027202 */ /* 0x000fe40000000f00 */
[----:B------:R-:W-:-:S07]  /*8810*/  MOV R13, 0x8830 ;  /* 0x00008830000d7802 */ /* 0x000fce0000000f00 */
[----:B------:R-:W-:Y:S05]  /*8820*/  CALL.REL.NOINC `($__internal_3_$__cuda_sm20_rcp_rn_f32_slowpath) ;  /* 0x0000002400e07944 */ /* 0x000fea0003c00000 */
[----:B------:R-:W-:Y:S01]  /*8830*/  MOV R18, R17 ;  /* 0x0000001100127202 */ /* 0x000fe20000000f00 */
[----:B------:R-:W-:Y:S06]  /*8840*/  BRA `(.L_x_260) ;  /* 0x0000000000107947 */ /* 0x000fec0003800000 */
.L_x_259:
[----:B------:R-:W0:Y:S02]  /*8850*/  MUFU.RCP R18, R17 ;  /* 0x0000001100127308 */ /* 0x000e240000001000 */
[----:B0-----:R-:W-:-:S04]  /*8860*/  FFMA R2, R17, R18, -1 ;  /* 0xbf80000011027423 */ /* 0x001fc80000000012 */
[----:B------:R-:W-:-:S04]  /*8870*/  FADD.FTZ R3, -R2, -RZ ;  /* 0x800000ff02037221 */ /* 0x000fc80000010100 */
[----:B------:R-:W-:-:S07]  /*8880*/  FFMA R18, R18, R3, R18 ;  /* 0x0000000312127223 */ /* 0x000fce0000000012 */
.L_x_260:
[----:B------:R-:W0:Y:S01]  /*8890*/  LDCU UR4, c[0x0][0x408] ;  /* 0x00008100ff0477ac */ /* 0x000e220008000800 */
[----:B------:R-:W1:Y:S01]  /*88a0*/  MUFU.RCP R2, R9 ;  /* 0x0000000900027308 */ /* 0x000e620000001000 */
[----:B------:R-:W2:Y:S01]  /*88b0*/  S2R R13, SR_CTAID.Y ;  /* 0x00000000000d7919 */ /* 0x000ea20000002600 */
[----:B------:R-:W-:Y:S01]  /*88c0*/  BSSY.RECONVERGENT B2, `(.L_x_261) ;  /* 0x0000011000027945 */ /* 0x000fe20003800200 */
[----:B------:R-:W2:Y:S01]  /*88d0*/  S2R R8, SR_CTAID.X ;  /* 0x0000000000087919 */ /* 0x000ea20000002500 */
[----:B0-----:R-:W-:Y:S01]  /*88e0*/  MOV R20, UR4 ;  /* 0x0000000400147c02 */ /* 0x001fe20008000f00 */
[----:B-1----:R-:W-:-:S03]  /*88f0*/  FFMA R17, R2, -R9, 1 ;  /* 0x3f80000002117423 */ /* 0x002fc60000000809 */
[----:B------:R-:W0:Y:S01]  /*8900*/  FCHK P0, R20, R9 ;  /* 0x0000000914007302 */ /* 0x000e220000000000 */
[----:B------:R-:W-:-:S04]  /*8910*/  FFMA R17, R2, R17, R2 ;  /* 0x0000001102117223 */ /* 0x000fc80000000002 */
[----:B------:R-:W-:-:S04]  /*8920*/  FFMA R2, R17, UR4, RZ ;  /* 0x0000000411027c23 */ /* 0x000fc800080000ff */
[----:B------:R-:W-:-:S04]  /*8930*/  FFMA R3, R2, -R9, UR4 ;  /* 0x0000000402037e23 */ /* 0x000fc80008000809 */
[----:B------:R-:W-:Y:S01]  /*8940*/  FFMA R17, R17, R3, R2 ;  /* 0x0000000311117223 */ /* 0x000fe20000000002 */
[----:B--2---:R-:W-:Y:S01]  /*8950*/  ISETP.NE.AND P3, PT, R13, R8, PT ;  /* 0x000000080d00720c */ /* 0x004fe20003f65270 */
[----:B0-----:R-:W-:-:S12]  /*8960*/  @!P0 BRA `(.L_x_262) ;  /* 0x0000000000188947 */ /* 0x001fd80003800000 */
[----:B------:R-:W0:Y:S01]  /*8970*/  LDCU UR4, c[0x0][0x408] ;  /* 0x00008100ff0477ac */ /* 0x000e220008000800 */
[----:B------:R-:W-:Y:S02]  /*8980*/  MOV R2, R9 ;  /* 0x0000000900027202 */ /* 0x000fe40000000f00 */
[----:B------:R-:W-:Y:S02]  /*8990*/  MOV R60, 0x89c0 ;  /* 0x000089c0003c7802 */ /* 0x000fe40000000f00 */
[----:B0-----:R-:W-:-:S07]  /*89a0*/  MOV R3, UR4 ;  /* 0x0000000400037c02 */ /* 0x001fce0008000f00 */
[----:B------:R-:W-:Y:S05]  /*89b0*/  CALL.REL.NOINC `($__internal_5_$__cuda_sm3x_div_rn_noftz_f32_slowpath) ;  /* 0x0000002800ac7944 */ /* 0x000fea0003c00000 */
[----:B------:R-:W-:-:S07]  /*89c0*/  MOV R17, R2 ;  /* 0x0000000200117202 */ /* 0x000fce0000000f00 */
.L_x_262:
[----:B------:R-:W-:Y:S05]  /*89d0*/  BSYNC.RECONVERGENT B2 ;  /* 0x0000000000027941 */ /* 0x000fea0003800200 */
.L_x_261:
[----:B------:R-:W0:Y:S01]  /*89e0*/  LDCU UR4, c[0x0][0x410] ;  /* 0x00008200ff0477ac */ /* 0x000e220008000800 */
[----:B------:R-:W1:Y:S01]  /*89f0*/  MUFU.RCP R2, R63 ;  /* 0x0000003f00027308 */ /* 0x000e620000001000 */
[----:B------:R-:W-:Y:S01]  /*8a00*/  BSSY.RECONVERGENT B2, `(.L_x_263) ;  /* 0x000000f000027945 */ /* 0x000fe20003800200 */
[----:B0-----:R-:W-:Y:S01]  /*8a10*/  MOV R22, UR4 ;  /* 0x0000000400167c02 */ /* 0x001fe20008000f00 */
[----:B-1----:R-:W-:-:S05]  /*8a20*/  FFMA R3, -R63, R2, 1 ;  /* 0x3f8000003f037423 */ /* 0x002fca0000000102 */
[----:B------:R-:W0:Y:S01]  /*8a30*/  FCHK P0, R22, R63 ;  /* 0x0000003f16007302 */ /* 0x000e220000000000 */
[----:B------:R-:W-:-:S04]  /*8a40*/  FFMA R2, R2, R3, R2 ;  /* 0x0000000302027223 */ /* 0x000fc80000000002 */
[----:B------:R-:W-:-:S04]  /*8a50*/  FFMA R9, R2, UR4, RZ ;  /* 0x0000000402097c23 */ /* 0x000fc800080000ff */
[----:B------:R-:W-:-:S04]  /*8a60*/  FFMA R20, -R63, R9, UR4 ;  /* 0x000000043f147e23 */ /* 0x000fc80008000109 */
[----:B------:R-:W-:Y:S01]  /*8a70*/  FFMA R9, R2, R20, R9 ;  /* 0x0000001402097223 */ /* 0x000fe20000000009 */
[----:B0-----:R-:W-:Y:S06]  /*8a80*/  @!P0 BRA `(.L_x_264) ;  /* 0x0000000000188947 */ /* 0x001fec0003800000 */
[----:B------:R-:W0:Y:S01]  /*8a90*/  LDCU UR4, c[0x0][0x410] ;  /* 0x00008200ff0477ac */ /* 0x000e220008000800 */
[----:B------:R-:W-:Y:S02]  /*8aa0*/  MOV R2, R63 ;  /* 0x0000003f00027202 */ /* 0x000fe40000000f00 */
[----:B------:R-:W-:Y:S02]  /*8ab0*/  MOV R60, 0x8ae0 ;  /* 0x00008ae0003c7802 */ /* 0x000fe40000000f00 */
[----:B0-----:R-:W-:-:S07]  /*8ac0*/  MOV R3, UR4 ;  /* 0x0000000400037c02 */ /* 0x001fce0008000f00 */
[----:B------:R-:W-:Y:S05]  /*8ad0*/  CALL.REL.NOINC `($__internal_5_$__cuda_sm3x_div_rn_noftz_f32_slowpath) ;  /* 0x0000002800647944 */ /* 0x000fea0003c00000 */
[----:B------:R-:W-:-:S07]  /*8ae0*/  MOV R9, R2 ;  /* 0x0000000200097202 */ /* 0x000fce0000000f00 */
.L_x_264:
[----:B------:R-:W-:Y:S05]  /*8af0*/  BSYNC.RECONVERGENT B2 ;  /* 0x0000000000027941 */ /* 0x000fea0003800200 */
.L_x_263:
[----:B------:R-:W0:Y:S02]  /*8b00*/  LDC.64 R2, c[0x0][0x3e8] ;  /* 0x0000fa00ff027b82 */ /* 0x000e240000000a00 */
[----:B0-----:R-:W2:Y:S01]  /*8b10*/  LDG.E R19, desc[UR6][R2.64] ;  /* 0x0000000602137981 */ /* 0x001ea2000c1e1900 */
[-C--:B------:R-:W-:Y:S01]  /*8b20*/  FMUL R20, R68, R56.reuse ;  /* 0x0000003844147220 */ /* 0x080fe20000400000 */
[-C--:B------:R-:W-:Y:S01]  /*8b30*/  FMUL R31, R56, R56.reuse ;  /* 0x00000038381f7220 */ /* 0x080fe20000400000 */
[-C--:B------:R-:W-:Y:S01]  /*8b40*/  FMUL R22, R66, R56.reuse ;  /* 0x0000003842167220 */ /* 0x080fe20000400000 */
[----:B------:R-:W0:Y:S01]  /*8b50*/  S2R R33, SR_CgaCtaId ;  /* 0x0000000000217919 */ /* 0x000e220000008800 */
[----:B------:R-:W-:Y:S01]  /*8b60*/  FMUL R24, R20, R56 ;  /* 0x0000003814187220 */ /* 0x000fe20000400000 */
[----:B------:R-:W-:Y:S01]  /*8b70*/  FMUL R23, R31, R58 ;  /* 0x0000003a1f177220 */ /* 0x000fe20000400000 */
[-C--:B------:R-:W-:Y:S01]  /*8b80*/  FMUL R30, R12, R56.reuse ;  /* 0x000000380c1e7220 */ /* 0x080fe20000400000 */
[----:B------:R-:W-:Y:S01]  /*8b90*/  FMUL R21, R22, R56 ;  /* 0x0000003816157220 */ /* 0x000fe20000400000 */
[----:B------:R-:W-:Y:S01]  /*8ba0*/  ISETP.NE.AND P0, PT, R13, R8, PT ;  /* 0x000000080d00720c */ /* 0x000fe20003f05270 */
[-C--:B------:R-:W-:Y:S01]  /*8bb0*/  FMUL R26, R0, R23.reuse ;  /* 0x00000017001a7220 */ /* 0x080fe20000400000 */
[----:B------:R-:W-:Y:S01]  /*8bc0*/  FMUL R28, R10, R23 ;  /* 0x000000170a1c7220 */ /* 0x000fe20000400000 */
[-C--:B--2---:R-:W-:Y:S01]  /*8bd0*/  FFMA R24, R15, R19.reuse, -R24 ;  /* 0x000000130f187223 */ /* 0x084fe20000000818 */
[----:B------:R-:W-:Y:S01]  /*8be0*/  FFMA R12, R19, R58, R30 ;  /* 0x0000003a130c7223 */ /* 0x000fe2000000001e */
[----:B------:R-:W-:-:S02]  /*8bf0*/  FFMA R21, R16, R19, -R21 ;  /* 0x0000001310157223 */ /* 0x000fc40000000815 */
[----:B------:R-:W-:Y:S01]  /*8c00*/  FMUL R23, R53, R24 ;  /* 0x0000001835177220 */ /* 0x000fe20000400000 */
[-C--:B------:R-:W-:Y:S01]  /*8c10*/  FFMA R26, R11, R12.reuse, R26 ;  /* 0x0000000c0b1a7223 */ /* 0x080fe2000000001a */
[----:B------:R-:W-:Y:S01]  /*8c20*/  FFMA R25, R65, R12, R28 ;  /* 0x0000000c41197223 */ /* 0x000fe2000000001c */
[----:B------:R-:W-:Y:S01]  /*8c30*/  MOV R28, 0x400 ;  /* 0x00000400001c7802 */ /* 0x000fe20000000f00 */
[-C--:B------:R-:W-:Y:S01]  /*8c40*/  FFMA R27, R54, R21.reuse, -R23 ;  /* 0x00000015361b7223 */ /* 0x080fe20000000817 */
[----:B------:R-:W-:Y:S01]  /*8c50*/  FMUL R21, R53, R21 ;  /* 0x0000001535157220 */ /* 0x000fe20000400000 */
[-C--:B------:R-:W-:Y:S01]  /*8c60*/  FFMA R25, R6, R30.reuse, R25 ;  /* 0x0000001e06197223 */ /* 0x080fe20000000019 */
[----:B------:R-:W-:Y:S01]  /*8c70*/  FFMA R23, R7, R30, R26 ;  /* 0x0000001e07177223 */ /* 0x000fe2000000001a */
[----:B------:R-:W-:Y:S01]  /*8c80*/  IADD3 R26, PT, PT, R28, 0x88, RZ ;  /* 0x000000881c1a7810 */ /* 0x000fe20007ffe0ff */
[----:B------:R-:W-:Y:S01]  /*8c90*/  FFMA R29, R54, R24, R21 ;  /* 0x00000018361d7223 */ /* 0x000fe20000000015 */
[-C--:B------:R-:W-:Y:S01]  /*8ca0*/  FMUL R25, R25, R18.reuse ;  /* 0x0000001219197220 */ /* 0x080fe20000400000 */
[----:B------:R-:W-:Y:S01]  /*8cb0*/  FMUL R23, R23, R18 ;  /* 0x0000001217177220 */ /* 0x000fe20000400000 */
[----:B0-----:R-:W-:Y:S06]  /*8cc0*/  @P3 BRA `(.L_x_265) ;  /* 0x00000000002c3947 */ /* 0x001fec0003800000 */
[----:B------:R-:W0:Y:S01]  /*8cd0*/  LDCU UR5, c[0x0][0x414] ;  /* 0x00008280ff0577ac */ /* 0x000e220008000800 */
[----:B------:R-:W-:Y:S01]  /*8ce0*/  FMUL R21, R56, 3 ;  /* 0x4040000038157820 */ /* 0x000fe20000400000 */
[----:B------:R-:W-:Y:S01]  /*8cf0*/  FADD R24, R30, -R30 ;  /* 0x8000001e1e187221 */ /* 0x000fe20000000000 */
[----:B------:R-:W1:Y:S02]  /*8d00*/  LDCU UR4, c[0x0][0x40c] ;  /* 0x00008180ff0477ac */ /* 0x000e640008000800 */
[----:B------:R-:W-:Y:S01]  /*8d10*/  FMUL R12, R21, R56 ;  /* 0x00000038150c7220 */ /* 0x000fe20000400000 */
[----:B0-----:R-:W-:-:S03]  /*8d20*/  FMUL R24, R24, UR5 ;  /* 0x0000000518187c20 */ /* 0x001fc60008400000 */
[C---:B------:R-:W-:Y:S01]  /*8d30*/  FFMA R21, R19.reuse, UR5, R12 ;  /* 0x0000000513157c23 */ /* 0x040fe2000800000c */
[----:B-1----:R-:W-:-:S03]  /*8d40*/  FFMA R12, R19, UR4, R31 ;  /* 0x00000004130c7c23 */ /* 0x002fc6000800001f */
[----:B------:R-:W-:Y:S01]  /*8d50*/  FFMA R24, R21, R58, R24 ;  /* 0x0000003a15187223 */ /* 0x000fe20000000018 */
[----:B------:R-:W-:-:S03]  /*8d60*/  FFMA R27, R12, -R17, R27 ;  /* 0x800000110c1b7223 */ /* 0x000fc6000000001b */
[----:B------:R-:W-:-:S07]  /*8d70*/  FFMA R23, R24, -R9, R23 ;  /* 0x8000000918177223 */ /* 0x000fce0000000017 */
.L_x_265:
[----:B------:R-:W-:Y:S01]  /*8d80*/  BSSY.RECONVERGENT B0, `(.L_x_266) ;  /* 0x000000a000007945 */ /* 0x000fe20003800200 */
[----:B------:R-:W-:Y:S01]  /*8d90*/  LEA R12, R33, R26, 0x18 ;  /* 0x0000001a210c7211 */ /* 0x000fe200078ec0ff */
[C---:B------:R-:W-:Y:S01]  /*8da0*/  FMUL R29, R14.reuse, R29 ;  /* 0x0000001d0e1d7220 */ /* 0x040fe20000400000 */
[C---:B------:R-:W-:Y:S01]  /*8db0*/  FMUL R19, R14.reuse, R25 ;  /* 0x000000190e137220 */ /* 0x040fe20000400000 */
[C---:B------:R-:W-:Y:S01]  /*8dc0*/  FMUL R27, R14.reuse, R27 ;  /* 0x0000001b0e1b7220 */ /* 0x040fe20000400000 */
[----:B------:R-:W-:-:S07]  /*8dd0*/  FMUL R23, R14, R23 ;  /* 0x000000170e177220 */ /* 0x000fce0000400000 */
.L_x_267:
[----:B------:R-:W0:Y:S02]  /*8de0*/  LDS R24, [R12] ;  /* 0x000000000c187984 */ /* 0x000e240000000800 */
[----:B0-----:R-:W-:-:S05]  /*8df0*/  FADD R25, R27, R24 ;  /* 0x000000181b197221 */ /* 0x001fca0000000000 */
[----:B------:R-:W0:Y:S02]  /*8e00*/  ATOMS.CAST.SPIN P1, [R12], R24, R25 ;  /* 0x000000180c00758d */ /* 0x000e240001820019 */
[----:B0-----:R-:W-:Y:S05]  /*8e10*/  @!P1 BRA `(.L_x_267) ;  /* 0xfffffffc00f09947 */ /* 0x001fea000383ffff */
[----:B------:R-:W-:Y:S05]  /*8e20*/  BSYNC.RECONVERGENT B0 ;  /* 0x0000000000007941 */ /* 0x000fea0003800200 */
.L_x_266:
[----:B------:R-:W-:Y:S01]  /*8e30*/  BSSY.RECONVERGENT B0, `(.L_x_268) ;  /* 0x0000005000007945 */ /* 0x000fe20003800200 */
.L_x_269:
[----:B------:R-:W0:Y:S02]  /*8e40*/  LDS R24, [R12+0x4] ;  /* 0x000004000c187984 */ /* 0x000e240000000800 */
[----:B0-----:R-:W-:-:S05]  /*8e50*/  FADD R25, R29, R24 ;  /* 0x000000181d197221 */ /* 0x001fca0000000000 */
[----:B------:R-:W0:Y:S02]  /*8e60*/  ATOMS.CAST.SPIN P1, [R12+0x4], R24, R25 ;  /* 0x000004180c00758d */ /* 0x000e240001820019 */
[----:B0-----:R-:W-:Y:S05]  /*8e70*/  @!P1 BRA `(.L_x_269) ;  /* 0xfffffffc00f09947 */ /* 0x001fea000383ffff */
[----:B------:R-:W-:Y:S05]  /*8e80*/  BSYNC.RECONVERGENT B0 ;  /* 0x0000000000007941 */ /* 0x000fea0003800200 */
.L_x_268:
[----:B------:R-:W-:Y:S01]  /*8e90*/  IADD3 R24, PT, PT, R28, 0x40, RZ ;  /* 0x000000401c187810 */ /* 0x000fe20007ffe0ff */
[----:B------:R-:W-:Y:S03]  /*8ea0*/  BSSY.RECONVERGENT B0, `(.L_x_270) ;  /* 0x0000006000007945 */ /* 0x000fe60003800200 */
[----:B------:R-:W-:-:S07]  /*8eb0*/  LEA R24, R33, R24, 0x18 ;  /* 0x0000001821187211 */ /* 0x000fce00078ec0ff */
.L_x_271:
[----:B------:R-:W0:Y:S02]  /*8ec0*/  LDS R26, [R24] ;  /* 0x00000000181a7984 */ /* 0x000e240000000800 */
[----:B0-----:R-:W-:-:S05]  /*8ed0*/  FADD R27, R23, R26 ;  /* 0x0000001a171b7221 */ /* 0x001fca0000000000 */
[----:B------:R-:W0:Y:S02]  /*8ee0*/  ATOMS.CAST.SPIN P1, [R24], R26, R27 ;  /* 0x0000001a1800758d */ /* 0x000e24000182001b */
[----:B0-----:R-:W-:Y:S05]  /*8ef0*/  @!P1 BRA `(.L_x_271) ;  /* 0xfffffffc00f09947 */ /* 0x001fea000383ffff */
[----:B------:R-:W-:Y:S05]  /*8f00*/  BSYNC.RECONVERGENT B0 ;  /* 0x0000000000007941 */ /* 0x000fea0003800200 */
.L_x_270:
[----:B------:R-:W-:Y:S01]  /*8f10*/  BSSY.RECONVERGENT B0, `(.L_x_272) ;  /* 0x0000005000007945 */ /* 0x000fe20003800200 */
.L_x_273:
[----:B------:R-:W0:Y:S02]  /*8f20*/  LDS R26, [R24+0x4] ;  /* 0x00000400181a7984 */ /* 0x000e240000000800 */
[----:B0-----:R-:W-:-:S05]  /*8f30*/  FADD R27, R19, R26 ;  /* 0x0000001a131b7221 */ /* 0x001fca0000000000 */
[----:B------:R-:W0:Y:S02]  /*8f40*/  ATOMS.CAST.SPIN P1, [R24+0x4], R26, R27 ;  /* 0x0000041a1800758d */ /* 0x000e24000182001b */
[----:B0-----:R-:W-:Y:S05]  /*8f50*/  @!P1 BRA `(.L_x_273) ;  /* 0xfffffffc00f09947 */ /* 0x001fea000383ffff */
[----:B------:R-:W-:Y:S05]  /*8f60*/  BSYNC.RECONVERGENT B0 ;  /* 0x0000000000007941 */ /* 0x000fea0003800200 */
.L_x_272:
[----:B------:R-:W2:Y:S01]  /*8f70*/  LDG.E R23, desc[UR6][R2.64+0x4] ;  /* 0x0000040602177981 */ /* 0x000ea2000c1e1900 */
[----:B------:R-:W-:Y:S01]  /*8f80*/  LEA R19, R33, R28, 0x18 ;  /* 0x0000001c21137211 */ /* 0x000fe200078ec0ff */
[----:B------:R-:W-:Y:S01]  /*8f90*/  FMUL R21, R57, R56 ;  /* 0x0000003839157220 */ /* 0x000fe20000400000 */
[-C--:B------:R-:W-:Y:S01]  /*8fa0*/  FMUL R25, R22, R57.reuse ;  /* 0x0000003916197220 */ /* 0x080fe20000400000 */
[----:B------:R-:W-:Y:S02]  /*8fb0*/  FMUL R30, R20, R57 ;  /* 0x00000039141e7220 */ /* 0x000fe40000400000 */
[----:B------:R-:W0:Y:S01]  /*8fc0*/  LDS.64 R28, [R19+0x30] ;  /* 0x00003000131c7984 */ /* 0x000e220000000a00 */
[----:B------:R-:W-:-:S04]  /*8fd0*/  FMUL R27, R21, R58 ;  /* 0x0000003a151b7220 */ /* 0x000fc80000400000 */
[-C--:B------:R-:W-:Y:S01]  /*8fe0*/  FMUL R26, R10, R27.reuse ;  /* 0x0000001b0a1a7220 */ /* 0x080fe20000400000 */
[----:B0-----:R-:W-:Y:S01]  /*8ff0*/  FMUL R36, R29, R56 ;  /* 0x000000381d247220 */ /* 0x001fe20000400000 */
[----:B------:R-:W-:Y:S01]  /*9000*/  FMUL R33, R57, R28 ;  /* 0x0000001c39217220 */ /* 0x000fe20000400000 */
[----:B------:R-:W-:Y:S02]  /*9010*/  FMUL R28, R0, R27 ;  /* 0x0000001b001c7220 */ /* 0x000fe40000400000 */
[----:B--2---:R-:W-:Y:S01]  /*9020*/  FFMA R29, R23, R58, R36 ;  /* 0x0000003a171d7223 */ /* 0x004fe20000000024 */
[-C--:B------:R-:W-:Y:S01]  /*9030*/  FFMA R25, R16, R23.reuse, -R25 ;  /* 0x0000001710197223 */ /* 0x080fe20000000819 */
[----:B------:R-:W-:Y:S02]  /*9040*/  FFMA R30, R15, R23, -R30 ;  /* 0x000000170f1e7223 */ /* 0x000fe4000000081e */
[----:B------:R-:W-:Y:S01]  /*9050*/  FFMA R31, R65, R29, R26 ;  /* 0x0000001d411f7223 */ /* 0x000fe2000000001a */
[----:B------:R-:W-:Y:S01]  /*9060*/  FMUL R27, R53, R25 ;  /* 0x00000019351b7220 */ /* 0x000fe20000400000 */
[----:B------:R-:W-:Y:S01]  /*9070*/  FFMA R34, R11, R29, R28 ;  /* 0x0000001d0b227223 */ /* 0x000fe2000000001c */
[-C--:B------:R-:W-:Y:S01]  /*9080*/  FMUL R32, R53, R30.reuse ;  /* 0x0000001e35207220 */ /* 0x080fe20000400000 */
[-C--:B------:R-:W-:Y:S01]  /*9090*/  FFMA R35, R6, R33.reuse, R31 ;  /* 0x0000002106237223 */ /* 0x080fe2000000001f */
[C---:B------:R-:W-:Y:S01]  /*90a0*/  FFMA R31, R54.reuse, R30, R27 ;  /* 0x0000001e361f7223 */ /* 0x040fe2000000001b */
[----:B------:R-:W-:Y:S01]  /*90b0*/  FFMA R27, R7, R33, R34 ;  /* 0x00000021071b7223 */ /* 0x000fe20000000022 */
[----:B------:R-:W-:Y:S01]  /*90c0*/  FFMA R25, R54, R25, -R32 ;  /* 0x0000001936197223 */ /* 0x000fe20000000820 */
[-C--:B------:R-:W-:Y:S01]  /*90d0*/  FMUL R29, R35, R18.reuse ;  /* 0x00000012231d7220 */ /* 0x080fe20000400000 */
[----:B------:R-:W-:Y:S01]  /*90e0*/  FMUL R35, R14, R31 ;  /* 0x0000001f0e237220 */ /* 0x000fe20000400000 */
[----:B------:R-:W-:-:S02]  /*90f0*/  FMUL R27, R27, R18 ;  /* 0x000000121b1b7220 */ /* 0x000fc40000400000 */
[----:B------:R-:W-:Y:S01]  /*9100*/  FMUL R37, R14, R29 ;  /* 0x0000001d0e257220 */ /* 0x000fe20000400000 */
[----:B------:R-:W-:Y:S06]  /*9110*/  @P0 BRA `(.L_x_274) ;  /* 0x00000000002c0947 */ /* 0x000fec0003800000 */
        /* <DEDUP_REMOVED lines=11> */
.L_x_274:
[----:B------:R-:W-:Y:S01]  /*91d0*/  BSSY.RECONVERGENT B0, `(.L_x_275) ;  /* 0x0000007000007945 */ /* 0x000fe20003800200 */
[C---:B------:R-:W-:Y:S01]  /*91e0*/  FMUL R25, R14.reuse, R25 ;  /* 0x000000190e197220 */ /* 0x040fe20000400000 */
[----:B------:R-:W-:-:S07]  /*91f0*/  FMUL R27, R14, R27 ;  /* 0x0000001b0e1b7220 */ /* 0x000fce0000400000 */
.L_x_276:
[----:B------:R-:W0:Y:S02]  /*9200*/  LDS R30, [R12+0x8] ;  /* 0x000008000c1e7984 */ /* 0x000e240000000800 */
[----:B0-----:R-:W-:-:S05]  /*9210*/  FADD R31, R25, R30 ;  /* 0x0000001e191f7221 */ /* 0x001fca0000000000 */
[----:B------:R-:W0:Y:S02]  /*9220*/  ATOMS.CAST.SPIN P1, [R12+0x8], R30, R31 ;  /* 0x0000081e0c00758d */ /* 0x000e24000182001f */
[----:B0-----:R-:W-:Y:S05]  /*9230*/  @!P1 BRA `(.L_x_276) ;  /* 0xfffffffc00f09947 */ /* 0x001fea000383ffff */
[----:B------:R-:W-:Y:S05]  /*9240*/  BSYNC.RECONVERGENT B0 ;  /* 0x0000000000007941 */ /* 0x000fea0003800200 */
.L_x_275:
[----:B------:R-:W-:Y:S01]  /*9250*/  BSSY.RECONVERGENT B0, `(.L_x_277) ;  /* 0x0000005000007945 */ /* 0x000fe20003800200 */
.L_x_278:
[----:B------:R-:W0:Y:S02]  /*9260*/  LDS R30, [R12+0xc] ;  /* 0x00000c000c1e7984 */ /* 0x000e240000000800 */
[----:B0-----:R-:W-:-:S05]  /*9270*/  FADD R31, R35, R30 ;  /* 0x0000001e231f7221 */ /* 0x001fca0000000000 */
[----:B------:R-:W0:Y:S02]  /*9280*/  ATOMS.CAST.SPIN P1, [R12+0xc], R30, R31 ;  /* 0x00000c1e0c00758d */ /* 0x000e24000182001f */
[----:B0-----:R-:W-:Y:S05]  /*9290*/  @!P1 BRA `(.L_x_278) ;  /* 0xfffffffc00f09947 */ /* 0x001fea000383ffff */
[----:B------:R-:W-:Y:S05]  /*92a0*/  BSYNC.RECONVERGENT B0 ;  /* 0x0000000000007941 */ /* 0x000fea0003800200 */
.L_x_277:
[----:B------:R-:W-:Y:S01]  /*92b0*/  BSSY.RECONVERGENT B0, `(.L_x_279) ;  /* 0x0000005000007945 */ /* 0x000fe20003800200 */
.L_x_280:
[----:B------:R-:W0:Y:S02]  /*92c0*/  LDS R30, [R24+0x8] ;  /* 0x00000800181e7984 */ /* 0x000e240000000800 */
[----:B0-----:R-:W-:-:S05]  /*92d0*/  FADD R31, R27, R30 ;  /* 0x0000001e1b1f7221 */ /* 0x001fca0000000000 */
[----:B------:R-:W0:Y:S02]  /*92e0*/  ATOMS.CAST.SPIN P1, [R24+0x8], R30, R31 ;  /* 0x0000081e1800758d */ /* 0x000e24000182001f */
[----:B0-----:R-:W-:Y:S05]  /*92f0*/  @!P1 BRA `(.L_x_280) ;  /* 0xfffffffc00f09947 */ /* 0x001fea000383ffff */
[----:B------:R-:W-:Y:S05]  /*9300*/  BSYNC.RECONVERGENT B0 ;  /* 0x0000000000007941 */ /* 0x000fea0003800200 */
.L_x_279:
[----:B------:R-:W-:Y:S01]  /*9310*/  BSSY.RECONVERGENT B0, `(.L_x_281) ;  /* 0x0000005000007945 */ /* 0x000fe20003800200 */
.L_x_282:
[----:B------:R-:W0:Y:S02]  /*9320*/  LDS R30, [R24+0xc] ;  /* 0x00000c00181e7984 */ /* 0x000e240000000800 */
[----:B0-----:R-:W-:-:S05]  /*9330*/  FADD R31, R37, R30 ;  /* 0x0000001e251f7221 */ /* 0x001fca0000000000 */
[----:B------:R-:W0:Y:S02]  /*9340*/  ATOMS.CAST.SPIN P1, [R24+0xc], R30, R31 ;  /* 0x00000c1e1800758d */ /* 0x000e24000182001f */
[----:B0-----:R-:W-:Y:S05]  /*9350*/  @!P1 BRA `(.L_x_282) ;  /* 0xfffffffc00f09947 */ /* 0x001fea000383ffff */
[----:B------:R-:W-:Y:S05]  /*9360*/  BSYNC.RECONVERGENT B0 ;  /* 0x0000000000007941 */ /* 0x000fea0003800200 */
.L_x_281:
[----:B------:R-:W2:Y:S01]  /*9370*/  LDG.E R23, desc[UR6][R2.64+0x8] ;  /* 0x0000080602177981 */ /* 0x000ea2000c1e1900 */
[----:B------:R-:W-:-:S03]  /*9380*/  FMUL R25, R55, R56 ;  /* 0x0000003837197220 */ /* 0x000fc60000400000 */
[----:B------:R-:W0:Y:S01]  /*9390*/  LDS R27, [R19+0x38] ;  /* 0x00003800131b7984 */ /* 0x000e220000000800 */
[----:B------:R-:W-:-:S03]  /*93a0*/  FMUL R29, R25, R58 ;  /* 0x0000003a191d7220 */ /* 0x000fc60000400000 */
[----:B------:R-:W1:Y:S01]  /*93b0*/  LDS R32, [R19+0x30] ;  /* 0x0000300013207984 */ /* 0x000e620000000800 */
[----:B------:R-:W-:Y:S01]  /*93c0*/  FMUL R30, R10, R29 ;  /* 0x0000001d0a1e7220 */ /* 0x000fe20000400000 */
[----:B0-----:R-:W-:Y:S01]  /*93d0*/  FMUL R36, R27, R56 ;  /* 0x000000381b247220 */ /* 0x001fe20000400000 */
[-C--:B------:R-:W-:Y:S01]  /*93e0*/  FMUL R27, R22, R55.reuse ;  /* 0x00000037161b7220 */ /* 0x080fe20000400000 */
[----:B------:R-:W-:Y:S01]  /*93f0*/  FMUL R22, R20, R55 ;  /* 0x0000003714167220 */ /* 0x000fe20000400000 */
[----:B------:R-:W-:Y:S01]  /*9400*/  FMUL R20, R0, R29 ;  /* 0x0000001d00147220 */ /* 0x000fe20000400000 */
[----:B-1----:R-:W-:Y:S01]  /*9410*/  FMUL R35, R55, R32 ;  /* 0x0000002037237220 */ /* 0x002fe20000400000 */
        /* <DEDUP_REMOVED lines=27> */
.L_x_283:
[----:B------:R-:W-:Y:S01]  /*95d0*/  BSSY.RECONVERGENT B0, `(.L_x_284) ;  /* 0x0000007000007945 */ /* 0x000fe20003800200 */
[C---:B------:R-:W-:Y:S01]  /*95e0*/  FMUL R27, R14.reuse, R27 ;  /* 0x0000001b0e1b7220 */ /* 0x040fe20000400000 */
[----:B------:R-:W-:-:S07]  /*95f0*/  FMUL R29, R14, R29 ;  /* 0x0000001d0e1d7220 */ /* 0x000fce0000400000 */
.L_x_285:
[----:B------:R-:W0:Y:S02]  /*9600*/  LDS R22, [R12+0x10] ;  /* 0x000010000c167984 */ /* 0x000e240000000800 */
[----:B0-----:R-:W-:-:S05]  /*9610*/  FADD R23, R27, R22 ;  /* 0x000000161b177221 */ /* 0x001fca0000000000 */
[----:B------:R-:W0:Y:S02]  /*9620*/  ATOMS.CAST.SPIN P1, [R12+0x10], R22, R23 ;  /* 0x000010160c00758d */ /* 0x000e240001820017 */
[----:B0-----:R-:W-:Y:S05]  /*9630*/  @!P1 BRA `(.L_x_285) ;  /* 0xfffffffc00f09947 */ /* 0x001fea000383ffff */
[----:B------:R-:W-:Y:S05]  /*9640*/  BSYNC.RECONVERGENT B0 ;  /* 0x0000000000007941 */ /* 0x000fea0003800200 */
.L_x_284:
[----:B------:R-:W-:Y:S01]  /*9650*/  BSSY.RECONVERGENT B0, `(.L_x_286) ;  /* 0x0000005000007945 */ /* 0x000fe20003800200 */
.L_x_287:
[----:B------:R-:W0:Y:S02]  /*9660*/  LDS R22, [R12+0x14] ;  /* 0x000014000c167984 */ /* 0x000e240000000800 */
[----:B0-----:R-:W-:-:S05]  /*9670*/  FADD R23, R33, R22 ;  /* 0x0000001621177221 */ /* 0x001fca0000000000 */
[----:B------:R-:W0:Y:S02]  /*9680*/  ATOMS.CAST.SPIN P1, [R12+0x14], R22, R23 ;  /* 0x000014160c00758d */ /* 0x000e240001820017 */
[----:B0-----:R-:W-:Y:S05]  /*9690*/  @!P1 BRA `(.L_x_287) ;  /* 0xfffffffc00f09947 */ /* 0x001fea000383ffff */
[----:B------:R-:W-:Y:S05]  /*96a0*/  BSYNC.RECONVERGENT B0 ;  /* 0x0000000000007941 */ /* 0x000fea0003800200 */
.L_x_286:
[----:B------:R-:W-:Y:S01]  /*96b0*/  BSSY.RECONVERGENT B0, `(.L_x_288) ;  /* 0x0000005000007945 */ /* 0x000fe20003800200 */
.L_x_289:
[----:B------:R-:W0:Y:S02]  /*96c0*/  LDS R22, [R24+0x10] ;  /* 0x0000100018167984 */ /* 0x000e240000000800 */
[----:B0-----:R-:W-:-:S05]  /*96d0*/  FADD R23, R29, R22 ;  /* 0x000000161d177221 */ /* 0x001fca0000000000 */
[----:B------:R-:W0:Y:S02]  /*96e0*/  ATOMS.CAST.SPIN P1, [R24+0x10], R22, R23 ;  /* 0x000010161800758d */ /* 0x000e240001820017 */
[----:B0-----:R-:W-:Y:S05]  /*96f0*/  @!P1 BRA `(.L_x_289) ;  /* 0xfffffffc00f09947 */ /* 0x001fea000383ffff */
[----:B------:R-:W-:Y:S05]  /*9700*/  BSYNC.RECONVERGENT B0 ;  /* 0x0000000000007941 */ /* 0x000fea0003800200 */
.L_x_288:
[----:B------:R-:W-:Y:S01]  /*9710*/  BSSY.RECONVERGENT B0, `(.L_x_290) ;  /* 0x0000005000007945 */ /* 0x000fe20003800200 */
.L_x_291:
[----:B------:R-:W0:Y:S02]  /*9720*/  LDS R22, [R24+0x14] ;  /* 0x0000140018167984 */ /* 0x000e240000000800 */
[----:B0-----:R-:W-:-:S05]  /*9730*/  FADD R23, R37, R22 ;  /* 0x0000001625177221 */ /* 0x001fca0000000000 */
[----:B------:R-:W0:Y:S02]  /*9740*/  ATOMS.CAST.SPIN P1, [R24+0x14], R22, R23 ;  /* 0x000014161800758d */ /* 0x000e240001820017 */
[----:B0-----:R-:W-:Y:S05]  /*9750*/  @!P1 BRA `(.L_x_291) ;  /* 0xfffffffc00f09947 */ /* 0x001fea000383ffff */
[----:B------:R-:W-:Y:S05]  /*9760*/  BSYNC.RECONVERGENT B0 ;  /* 0x0000000000007941 */ /* 0x000fea0003800200 */
.L_x_290:
[----:B------:R-:W2:Y:S01]  /*9770*/  LDG.E R27, desc[UR6][R2.64+0xc] ;  /* 0x00000c06021b7981 */ /* 0x000ea2000c1e1900 */
[----:B------:R-:W-:-:S03]  /*9780*/  FMUL R32, R66, R57 ;  /* 0x0000003942207220 */ /* 0x000fc60000400000 */
[----:B------:R-:W0:Y:S01]  /*9790*/  LDS.64 R22, [R19+0x30] ;  /* 0x0000300013167984 */ /* 0x000e220000000a00 */
[----:B------:R-:W-:Y:S01]  /*97a0*/  FMUL R29, R32, R56 ;  /* 0x00000038201d7220 */ /* 0x000fe20000400000 */
[-C--:B0-----:R-:W-:Y:S01]  /*97b0*/  FMUL R36, R22, R57.reuse ;  /* 0x0000003916247220 */ /* 0x081fe20000400000 */
[----:B------:R-:W-:Y:S01]  /*97c0*/  FMUL R22, R68, R57 ;  /* 0x0000003944167220 */ /* 0x000fe20000400000 */
[----:B------:R-:W-:-:S03]  /*97d0*/  FMUL R35, R56, R23 ;  /* 0x0000001738237220 */ /* 0x000fc60000400000 */
[----:B------:R-:W-:Y:S01]  /*97e0*/  FMUL R34, R22, R56 ;  /* 0x0000003816227220 */ /* 0x000fe20000400000 */
[----:B--2---:R-:W-:Y:S01]  /*97f0*/  FFMA R31, R27, R58, R36 ;  /* 0x0000003a1b1f7223 */ /* 0x004fe20000000024 */
[-C--:B------:R-:W-:Y:S02]  /*9800*/  FFMA R29, R16, R27.reuse, -R29 ;  /* 0x0000001b101d7223 */ /* 0x080fe4000000081d */
[----:B------:R-:W-:Y:S01]  /*9810*/  FFMA R34, R15, R27, -R34 ;  /* 0x0000001b0f227223 */ /* 0x000fe20000000822 */
        /* <DEDUP_REMOVED lines=24> */
.L_x_292:
[----:B------:R-:W-:Y:S01]  /*99a0*/  BSSY.RECONVERGENT B0, `(.L_x_293) ;  /* 0x0000007000007945 */ /* 0x000fe20003800200 */
[C---:B------:R-:W-:Y:S01]  /*99b0*/  FMUL R21, R14.reuse, R26 ;  /* 0x0000001a0e157220 */ /* 0x040fe20000400000 */
[----:B------:R-:W-:-:S07]  /*99c0*/  FMUL R23, R14, R23 ;  /* 0x000000170e177220 */ /* 0x000fce0000400000 */
.L_x_294:
[----:B------:R-:W0:Y:S02]  /*99d0*/  LDS R26, [R12+0x18] ;  /* 0x000018000c1a7984 */ /* 0x000e240000000800 */
[----:B0-----:R-:W-:-:S05]  /*99e0*/  FADD R27, R21, R26 ;  /* 0x0000001a151b7221 */ /* 0x001fca0000000000 */
[----:B------:R-:W0:Y:S02]  /*99f0*/  ATOMS.CAST.SPIN P1, [R12+0x18], R26, R27 ;  /* 0x0000181a0c00758d */ /* 0x000e24000182001b */
[----:B0-----:R-:W-:Y:S05]  /*9a00*/  @!P1 BRA `(.L_x_294) ;  /* 0xfffffffc00f09947 */ /* 0x001fea000383ffff */
[----:B------:R-:W-:Y:S05]  /*9a10*/  BSYNC.RECONVERGENT B0 ;  /* 0x0000000000007941 */ /* 0x000fea0003800200 */
.L_x_293:
[----:B------:R-:W-:Y:S01]  /*9a20*/  BSSY.RECONVERGENT B0, `(.L_x_295) ;  /* 0x0000005000007945 */ /* 0x000fe20003800200 */
.L_x_296:
[----:B------:R-:W0:Y:S02]  /*9a30*/  LDS R26, [R12+0x1c] ;  /* 0x00001c000c1a7984 */ /* 0x000e240000000800 */
[----:B0-----:R-:W-:-:S05]  /*9a40*/  FADD R27, R33, R26 ;  /* 0x0000001a211b7221 */ /* 0x001fca0000000000 */
[----:B------:R-:W0:Y:S02]  /*9a50*/  ATOMS.CAST.SPIN P1, [R12+0x1c], R26, R27 ;  /* 0x00001c1a0c00758d */ /* 0x000e24000182001b */
[----:B0-----:R-:W-:Y:S05]  /*9a60*/  @!P1 BRA `(.L_x_296) ;  /* 0xfffffffc00f09947 */ /* 0x001fea000383ffff */
[----:B------:R-:W-:Y:S05]  /*9a70*/  BSYNC.RECONVERGENT B0 ;  /* 0x0000000000007941 */ /* 0x000fea0003800200 */
.L_x_295:
[----:B------:R-:W-:Y:S01]  /*9a80*/  BSSY.RECONVERGENT B0, `(.L_x_297) ;  /* 0x0000005000007945 */ /* 0x000fe20003800200 */
.L_x_298:
[----:B------:R-:W0:Y:S02]  /*9a90*/  LDS R26, [R24+0x18] ;  /* 0x00001800181a7984 */ /* 0x000e240000000800 */
[----:B0-----:R-:W-:-:S05]  /*9aa0*/  FADD R27, R23, R26 ;  /* 0x0000001a171b7221 */ /* 0x001fca0000000000 */
[----:B------:R-:W0:Y:S02]  /*9ab0*/  ATOMS.CAST.SPIN P1, [R24+0x18], R26, R27 ;  /* 0x0000181a1800758d */ /* 0x000e24000182001b */
[----:B0-----:R-:W-:Y:S05]  /*9ac0*/  @!P1 BRA `(.L_x_298) ;  /* 0xfffffffc00f09947 */ /* 0x001fea000383ffff */
[----:B------:R-:W-:Y:S05]  /*9ad0*/  BSYNC.RECONVERGENT B0 ;  /* 0x0000000000007941 */ /* 0x000fea0003800200 */
.L_x_297:
[----:B------:R-:W-:Y:S01]  /*9ae0*/  BSSY.RECONVERGENT B0, `(.L_x_299) ;  /* 0x0000005000007945 */ /* 0x000fe20003800200 */
.L_x_300:
[----:B------:R-:W0:Y:S02]  /*9af0*/  LDS R26, [R24+0x1c] ;  /* 0x00001c00181a7984 */ /* 0x000e240000000800 */
[----:B0-----:R-:W-:-:S05]  /*9b00*/  FADD R27, R31, R26 ;  /* 0x0000001a1f1b7221 */ /* 0x001fca0000000000 */
[----:B------:R-:W0:Y:S02]  /*9b10*/  ATOMS.CAST.SPIN P1, [R24+0x1c], R26, R27 ;  /* 0x00001c1a1800758d */ /* 0x000e24000182001b */
[----:B0-----:R-:W-:Y:S05]  /*9b20*/  @!P1 BRA `(.L_x_300) ;  /* 0xfffffffc00f09947 */ /* 0x001fea000383ffff */
[----:B------:R-:W-:Y:S05]  /*9b30*/  BSYNC.RECONVERGENT B0 ;  /* 0x0000000000007941 */ /* 0x000fea0003800200 */
.L_x_299:
[----:B------:R-:W2:Y:S01]  /*9b40*/  LDG.E R21, desc[UR6][R2.64+0x10] ;  /* 0x0000100602157981 */ /* 0x000ea2000c1e1900 */
[-C--:B------:R-:W-:Y:S01]  /*9b50*/  FMUL R33, R57, R57.reuse ;  /* 0x0000003939217220 */ /* 0x080fe20000400000 */
[----:B------:R-:W-:Y:S02]  /*9b60*/  FMUL R23, R32, R57 ;  /* 0x0000003920177220 */ /* 0x000fe40000400000 */
[----:B------:R-:W0:Y:S01]  /*9b70*/  LDS R26, [R19+0x34] ;  /* 0x00003400131a7984 */ /* 0x000e220000000800 */
[----:B------:R-:W-:-:S04]  /*9b80*/  FMUL R27, R33, R58 ;  /* 0x0000003a211b7220 */ /* 0x000fc80000400000 */
[----:B------:R-:W-:Y:S01]  /*9b90*/  FMUL R34, R10, R27 ;  /* 0x0000001b0a227220 */ /* 0x000fe20000400000 */
[-C--:B0-----:R-:W-:Y:S01]  /*9ba0*/  FMUL R36, R26, R57.reuse ;  /* 0x000000391a247220 */ /* 0x081fe20000400000 */
[----:B------:R-:W-:-:S03]  /*9bb0*/  FMUL R26, R22, R57 ;  /* 0x00000039161a7220 */ /* 0x000fc60000400000 */
[----:B--2---:R-:W-:Y:S01]  /*9bc0*/  FFMA R28, R21, R58, R36 ;  /* 0x0000003a151c7223 */ /* 0x004fe20000000024 */
[-C--:B------:R-:W-:Y:S01]  /*9bd0*/  FFMA R23, R16, R21.reuse, -R23 ;  /* 0x0000001510177223 */ /* 0x080fe20000000817 */
[----:B------:R-:W-:Y:S02]  /*9be0*/  FFMA R26, R15, R21, -R26 ;  /* 0x000000150f1a7223 */ /* 0x000fe4000000081a */
[----:B------:R-:W-:Y:S01]  /*9bf0*/  FFMA R29, R65, R28, R34 ;  /* 0x0000001c411d7223 */ /* 0x000fe20000000022 */
[----:B------:R-:W-:Y:S01]  /*9c00*/  FMUL R34, R0, R27 ;  /* 0x0000001b00227220 */ /* 0x000fe20000400000 */
[----:B------:R-:W-:Y:S02]  /*9c10*/  FMUL R27, R53, R23 ;  /* 0x00000017351b7220 */ /* 0x000fe40000400000 */
[----:B------:R-:W-:Y:S01]  /*9c20*/  FFMA R29, R6, R36, R29 ;  /* 0x00000024061d7223 */ /* 0x000fe2000000001d */
[----:B------:R-:W-:Y:S01]  /*9c30*/  FFMA R34, R11, R28, R34 ;  /* 0x0000001c0b227223 */ /* 0x000fe20000000022 */
[-C--:B------:R-:W-:Y:S01]  /*9c40*/  FFMA R31, R54, R26.reuse, R27 ;  /* 0x0000001a361f7223 */ /* 0x080fe2000000001b */
[----:B------:R-:W-:Y:S01]  /*9c50*/  FMUL R28, R53, R26 ;  /* 0x0000001a351c7220 */ /* 0x000fe20000400000 */
[----:B------:R-:W-:Y:S01]  /*9c60*/  FMUL R29, R29, R18 ;  /* 0x000000121d1d7220 */ /* 0x000fe20000400000 */
[----:B------:R-:W-:Y:S01]  /*9c70*/  FFMA R27, R7, R36, R34 ;  /* 0x00000024071b7223 */ /* 0x000fe20000000022 */
[----:B------:R-:W-:Y:S01]  /*9c80*/  FMUL R31, R14, R31 ;  /* 0x0000001f0e1f7220 */ /* 0x000fe20000400000 */
[----:B------:R-:W-:Y:S01]  /*9c90*/  FFMA R23, R54, R23, -R28 ;  /* 0x0000001736177223 */ /* 0x000fe2000000081c */
[----:B------:R-:W-:Y:S01]  /*9ca0*/  FMUL R35, R14, R29 ;  /* 0x0000001d0e237220 */ /* 0x000fe20000400000 */
        /* <DEDUP_REMOVED lines=13> */
.L_x_301:
[----:B------:R-:W-:Y:S01]  /*9d80*/  BSSY.RECONVERGENT B0, `(.L_x_302) ;  /* 0x0000007000007945 */ /* 0x000fe20003800200 */
[C---:B------:R-:W-:Y:S01]  /*9d90*/  FMUL R23, R14.reuse, R23 ;  /* 0x000000170e177220 */ /* 0x040fe20000400000 */
[----:B------:R-:W-:-:S07]  /*9da0*/  FMUL R21, R14, R27 ;  /* 0x0000001b0e157220 */ /* 0x000fce0000400000 */
.L_x_303:
[----:B------:R-:W0:Y:S02]  /*9db0*/  LDS R26, [R12+0x20] ;  /* 0x000020000c1a7984 */ /* 0x000e240000000800 */
[----:B0-----:R-:W-:-:S05]  /*9dc0*/  FADD R27, R23, R26 ;  /* 0x0000001a171b7221 */ /* 0x001fca0000000000 */
[----:B------:R-:W0:Y:S02]  /*9dd0*/  ATOMS.CAST.SPIN P1, [R12+0x20], R26, R27 ;  /* 0x0000201a0c00758d */ /* 0x000e24000182001b */
[----:B0-----:R-:W-:Y:S05]  /*9de0*/  @!P1 BRA `(.L_x_303) ;  /* 0xfffffffc00f09947 */ /* 0x001fea000383ffff */
[----:B------:R-:W-:Y:S05]  /*9df0*/  BSYNC.RECONVERGENT B0 ;  /* 0x0000000000007941 */ /* 0x000fea0003800200 */
.L_x_302:
[----:B------:R-:W-:Y:S01]  /*9e00*/  BSSY.RECONVERGENT B0, `(.L_x_304) ;  /* 0x0000005000007945 */ /* 0x000fe20003800200 */
.L_x_305:
[----:B------:R-:W0:Y:S02]  /*9e10*/  LDS R26, [R12+0x24] ;  /* 0x000024000c1a7984 */ /* 0x000e240000000800 */
[----:B0-----:R-:W-:-:S05]  /*9e20*/  FADD R27, R31, R26 ;  /* 0x0000001a1f1b7221 */ /* 0x001fca0000000000 */
[----:B------:R-:W0:Y:S02]  /*9e30*/  ATOMS.CAST.SPIN P1, [R12+0x24], R26, R27 ;  /* 0x0000241a0c00758d */ /* 0x000e24000182001b */
[----:B0-----:R-:W-:Y:S05]  /*9e40*/  @!P1 BRA `(.L_x_305) ;  /* 0xfffffffc00f09947 */ /* 0x001fea000383ffff */
[----:B------:R-:W-:Y:S05]  /*9e50*/  BSYNC.RECONVERGENT B0 ;  /* 0x0000000000007941 */ /* 0x000fea0003800200 */
.L_x_304:
[----:B------:R-:W-:Y:S01]  /*9e60*/  BSSY.RECONVERGENT B0, `(.L_x_306) ;  /* 0x0000005000007945 */ /* 0x000fe20003800200 */
.L_x_307:
[----:B------:R-:W0:Y:S02]  /*9e70*/  LDS R26, [R24+0x20] ;  /* 0x00002000181a7984 */ /* 0x000e240000000800 */
[----:B0-----:R-:W-:-:S05]  /*9e80*/  FADD R27, R21, R26 ;  /* 0x0000001a151b7221 */ /* 0x001fca0000000000 */
[----:B------:R-:W0:Y:S02]  /*9e90*/  ATOMS.CAST.SPIN P1, [R24+0x20], R26, R27 ;  /* 0x0000201a1800758d */ /* 0x000e24000182001b */
[----:B0-----:R-:W-:Y:S05]  /*9ea0*/  @!P1 BRA `(.L_x_307) ;  /* 0xfffffffc00f09947 */ /* 0x001fea000383ffff */
[----:B------:R-:W-:Y:S05]  /*9eb0*/  BSYNC.RECONVERGENT B0 ;  /* 0x0000000000007941 */ /* 0x000fea0003800200 */
.L_x_306:
[----:B------:R-:W-:Y:S01]  /*9ec0*/  BSSY.RECONVERGENT B0, `(.L_x_308) ;  /* 0x0000005000007945 */ /* 0x000fe20003800200 */
.L_x_309:
[----:B------:R-:W0:Y:S02]  /*9ed0*/  LDS R26, [R24+0x24] ;  /* 0x00002400181a7984 */ /* 0x000e240000000800 */
[----:B0-----:R-:W-:-:S05]  /*9ee0*/  FADD R27, R35, R26 ;  /* 0x0000001a231b7221 */ /* 0x001fca0000000000 */
[----:B------:R-:W0:Y:S02]  /*9ef0*/  ATOMS.CAST.SPIN P1, [R24+0x24], R26, R27 ;  /* 0x0000241a1800758d */ /* 0x000e24000182001b */
[----:B0-----:R-:W-:Y:S05]  /*9f00*/  @!P1 BRA `(.L_x_309) ;  /* 0xfffffffc00f09947 */ /* 0x001fea000383ffff */
[----:B------:R-:W-:Y:S05]  /*9f10*/  BSYNC.RECONVERGENT B0 ;  /* 0x0000000000007941 */ /* 0x000fea0003800200 */
.L_x_308:
[----:B------:R-:W2:Y:S01]  /*9f20*/  LDG.E R23, desc[UR6][R2.64+0x14] ;  /* 0x0000140602177981 */ /* 0x000ea2000c1e1900 */
[----:B------:R-:W-:Y:S01]  /*9f30*/  FMUL R21, R55, R57 ;  /* 0x0000003937157220 */ /* 0x000fe20000400000 */
[-C--:B------:R-:W-:Y:S01]  /*9f40*/  FMUL R27, R32, R55.reuse ;  /* 0x00000037201b7220 */ /* 0x080fe20000400000 */
[----:B------:R-:W-:Y:S01]  /*9f50*/  FMUL R28, R22, R55 ;  /* 0x00000037161c7220 */ /* 0x000fe20000400000 */
[----:B------:R-:W0:Y:S01]  /*9f60*/  LDS R26, [R19+0x38] ;  /* 0x00003800131a7984 */ /* 0x000e220000000800 */
[----:B------:R-:W-:-:S03]  /*9f70*/  FMUL R29, R21, R58 ;  /* 0x0000003a151d7220 */ /* 0x000fc60000400000 */
[----:B------:R-:W1:Y:S01]  /*9f80*/  LDS R34, [R19+0x34] ;  /* 0x0000340013227984 */ /* 0x000e620000000800 */
[----:B------:R-:W-:Y:S01]  /*9f90*/  FMUL R22, R0, R29 ;  /* 0x0000001d00167220 */ /* 0x000fe20000400000 */
[----:B0-----:R-:W-:Y:S01]  /*9fa0*/  FMUL R36, R26, R57 ;  /* 0x000000391a247220 */ /* 0x001fe20000400000 */
[----:B------:R-:W-:Y:S01]  /*9fb0*/  FMUL R26, R10, R29 ;  /* 0x0000001d0a1a7220 */ /* 0x000fe20000400000 */
[----:B-1----:R-:W-:Y:S02]  /*9fc0*/  FMUL R35, R55, R34 ;  /* 0x0000002237237220 */ /* 0x002fe40000400000 */
        /* <DEDUP_REMOVED lines=27> */
.L_x_310:
[----:B------:R-:W-:Y:S01]  /*a180*/  BSSY.RECONVERGENT B0, `(.L_x_311) ;  /* 0x0000007000007945 */ /* 0x000fe20003800200 */
[C---:B------:R-:W-:Y:S01]  /*a190*/  FMUL R27, R14.reuse, R27 ;  /* 0x0000001b0e1b7220 */ /* 0x040fe20000400000 */
[----:B------:R-:W-:-:S07]  /*a1a0*/  FMUL R23, R14, R29 ;  /* 0x0000001d0e177220 */ /* 0x000fce0000400000 */
.L_x_312:
[----:B------:R-:W0:Y:S02]  /*a1b0*/  LDS R28, [R12+0x28] ;  /* 0x000028000c1c7984 */ /* 0x000e240000000800 */
[----:B0-----:R-:W-:-:S05]  /*a1c0*/  FADD R29, R27, R28 ;  /* 0x0000001c1b1d7221 */ /* 0x001fca0000000000 */
[----:B------:R-:W0:Y:S02]  /*a1d0*/  ATOMS.CAST.SPIN P1, [R12+0x28], R28, R29 ;  /* 0x0000281c0c00758d */ /* 0x000e24000182001d */
[----:B0-----:R-:W-:Y:S05]  /*a1e0*/  @!P1 BRA `(.L_x_312) ;  /* 0xfffffffc00f09947 */ /* 0x001fea000383ffff */
[----:B------:R-:W-:Y:S05]  /*a1f0*/  BSYNC.RECONVERGENT B0 ;  /* 0x0000000000007941 */ /* 0x000fea0003800200 */
.L_x_311:
[----:B------:R-:W-:Y:S01]  /*a200*/  BSSY.RECONVERGENT B0, `(.L_x_313) ;  /* 0x0000005000007945 */ /* 0x000fe20003800200 */
.L_x_314:
[----:B------:R-:W0:Y:S02]  /*a210*/  LDS R28, [R12+0x2c] ;  /* 0x00002c000c1c7984 */ /* 0x000e240000000800 */
[----:B0-----:R-:W-:-:S05]  /*a220*/  FADD R29, R33, R28 ;  /* 0x0000001c211d7221 */ /* 0x001fca0000000000 */
[----:B------:R-:W0:Y:S02]  /*a230*/  ATOMS.CAST.SPIN P1, [R12+0x2c], R28, R29 ;  /* 0x00002c1c0c00758d */ /* 0x000e24000182001d */
[----:B0-----:R-:W-:Y:S05]  /*a240*/  @!P1 BRA `(.L_x_314) ;  /* 0xfffffffc00f09947 */ /* 0x001fea000383ffff */
[----:B------:R-:W-:Y:S05]  /*a250*/  BSYNC.RECONVERGENT B0 ;  /* 0x0000000000007941 */ /* 0x000fea0003800200 */
.L_x_313:
[----:B------:R-:W-:Y:S01]  /*a260*/  BSSY.RECONVERGENT B0, `(.L_x_315) ;  /* 0x0000005000007945 */ /* 0x000fe20003800200 */
.L_x_316:
[----:B------:R-:W0:Y:S02]  /*a270*/  LDS R28, [R24+0x28] ;  /* 0x00002800181c7984 */ /* 0x000e240000000800 */
[----:B0-----:R-:W-:-:S05]  /*a280*/  FADD R29, R23, R28 ;  /* 0x0000001c171d7221 */ /* 0x001fca0000000000 */
[----:B------:R-:W0:Y:S02]  /*a290*/  ATOMS.CAST.SPIN P1, [R24+0x28], R28, R29 ;  /* 0x0000281c1800758d */ /* 0x000e24000182001d */
[----:B0-----:R-:W-:Y:S05]  /*a2a0*/  @!P1 BRA `(.L_x_316) ;  /* 0xfffffffc00f09947 */ /* 0x001fea000383ffff */
[----:B------:R-:W-:Y:S05]  /*a2b0*/  BSYNC.RECONVERGENT B0 ;  /* 0x0000000000007941 */ /* 0x000fea0003800200 */
.L_x_315:
[----:B------:R-:W-:Y:S01]  /*a2c0*/  BSSY.RECONVERGENT B0, `(.L_x_317) ;  /* 0x0000005000007945 */ /* 0x000fe20003800200 */
.L_x_318:
[----:B------:R-:W0:Y:S02]  /*a2d0*/  LDS R28, [R24+0x2c] ;  /* 0x00002c00181c7984 */ /* 0x000e240000000800 */
[----:B0-----:R-:W-:-:S05]  /*a2e0*/  FADD R29, R37, R28 ;  /* 0x0000001c251d7221 */ /* 0x001fca0000000000 */
[----:B------:R-:W0:Y:S02]  /*a2f0*/  ATOMS.CAST.SPIN P1, [R24+0x2c], R28, R29 ;  /* 0x00002c1c1800758d */ /* 0x000e24000182001d */
[----:B0-----:R-:W-:Y:S05]  /*a300*/  @!P1 BRA `(.L_x_318) ;  /* 0xfffffffc00f09947 */ /* 0x001fea000383ffff */
[----:B------:R-:W-:Y:S05]  /*a310*/  BSYNC.RECONVERGENT B0 ;  /* 0x0000000000007941 */ /* 0x000fea0003800200 */
.L_x_317:
[----:B------:R-:W2:Y:S01]  /*a320*/  LDG.E R23, desc[UR6][R2.64+0x18] ;  /* 0x0000180602177981 */ /* 0x000ea2000c1e1900 */
[-C--:B------:R-:W-:Y:S01]  /*a330*/  FMUL R66, R66, R55.reuse ;  /* 0x0000003742427220 */ /* 0x080fe20000400000 */
[----:B------:R-:W-:Y:S02]  /*a340*/  FMUL R68, R68, R55 ;  /* 0x0000003744447220 */ /* 0x000fe40000400000 */
[----:B------:R-:W0:Y:S01]  /*a350*/  LDS R28, [R19+0x30] ;  /* 0x00003000131c7984 */ /* 0x000e220000000800 */
[----:B------:R-:W-:-:S03]  /*a360*/  FMUL R27, R66, R56 ;  /* 0x00000038421b7220 */ /* 0x000fc60000400000 */
[----:B------:R-:W1:Y:S01]  /*a370*/  LDS R29, [R19+0x38] ;  /* 0x00003800131d7984 */ /* 0x000e620000000800 */
        /* <DEDUP_REMOVED lines=30> */
.L_x_319:
[----:B------:R-:W-:Y:S01]  /*a560*/  BSSY.RECONVERGENT B0, `(.L_x_320) ;  /* 0x0000007000007945 */ /* 0x000fe20003800200 */
[C---:B------:R-:W-:Y:S01]  /*a570*/  FMUL R23, R14.reuse, R20 ;  /* 0x000000140e177220 */ /* 0x040fe20000400000 */
[----:B------:R-:W-:-:S07]  /*a580*/  FMUL R25, R14, R29 ;  /* 0x0000001d0e197220 */ /* 0x000fce0000400000 */
.L_x_321:
[----:B------:R-:W0:Y:S02]  /*a590*/  LDS R28, [R12+0x30] ;  /* 0x000030000c1c7984 */ /* 0x000e240000000800 */
[----:B0-----:R-:W-:-:S05]  /*a5a0*/  FADD R29, R23, R28 ;  /* 0x0000001c171d7221 */ /* 0x001fca0000000000 */
[----:B------:R-:W0:Y:S02]  /*a5b0*/  ATOMS.CAST.SPIN P1, [R12+0x30], R28, R29 ;  /* 0x0000301c0c00758d */ /* 0x000e24000182001d */
[----:B0-----:R-:W-:Y:S05]  /*a5c0*/  @!P1 BRA `(.L_x_321) ;  /* 0xfffffffc00f09947 */ /* 0x001fea000383ffff */
[----:B------:R-:W-:Y:S05]  /*a5d0*/  BSYNC.RECONVERGENT B0 ;  /* 0x0000000000007941 */ /* 0x000fea0003800200 */
.L_x_320:
[----:B------:R-:W-:Y:S01]  /*a5e0*/  BSSY.RECONVERGENT B0, `(.L_x_322) ;  /* 0x0000005000007945 */ /* 0x000fe20003800200 */
.L_x_323:
[----:B------:R-:W0:Y:S02]  /*a5f0*/  LDS R28, [R12+0x34] ;  /* 0x000034000c1c7984 */ /* 0x000e240000000800 */
[----:B0-----:R-:W-:-:S05]  /*a600*/  FADD R29, R33, R28 ;  /* 0x0000001c211d7221 */ /* 0x001fca0000000000 */
[----:B------:R-:W0:Y:S02]  /*a610*/  ATOMS.CAST.SPIN P1, [R12+0x34], R28, R29 ;  /* 0x0000341c0c00758d */ /* 0x000e24000182001d */
[----:B0-----:R-:W-:Y:S05]  /*a620*/  @!P1 BRA `(.L_x_323) ;  /* 0xfffffffc00f09947 */ /* 0x001fea000383ffff */
[----:B------:R-:W-:Y:S05]  /*a630*/  BSYNC.RECONVERGENT B0 ;  /* 0x0000000000007941 */ /* 0x000fea0003800200 */
.L_x_322:
[----:B------:R-:W-:Y:S01]  /*a640*/  BSSY.RECONVERGENT B0, `(.L_x_324) ;  /* 0x0000005000007945 */ /* 0x000fe20003800200 */
.L_x_325:
[----:B------:R-:W0:Y:S02]  /*a650*/  LDS R28, [R24+0x30] ;  /* 0x00003000181c7984 */ /* 0x000e240000000800 */
[----:B0-----:R-:W-:-:S05]  /*a660*/  FADD R29, R25, R28 ;  /* 0x0000001c191d7221 */ /* 0x001fca0000000000 */
[----:B------:R-:W0:Y:S02]  /*a670*/  ATOMS.CAST.SPIN P1, [R24+0x30], R28, R29 ;  /* 0x0000301c1800758d */ /* 0x000e24000182001d */
[----:B0-----:R-:W-:Y:S05]  /*a680*/  @!P1 BRA `(.L_x_325) ;  /* 0xfffffffc00f09947 */ /* 0x001fea000383ffff */
[----:B------:R-:W-:Y:S05]  /*a690*/  BSYNC.RECONVERGENT B0 ;  /* 0x0000000000007941 */ /* 0x000fea0003800200 */
.L_x_324:
[----:B------:R-:W-:Y:S01]  /*a6a0*/  BSSY.RECONVERGENT B0, `(.L_x_326) ;  /* 0x0000005000007945 */ /* 0x000fe20003800200 */
.L_x_327:
[----:B------:R-:W0:Y:S02]  /*a6b0*/  LDS R28, [R24+0x34] ;  /* 0x00003400181c7984 */ /* 0x000e240000000800 */
[----:B0-----:R-:W-:-:S05]  /*a6c0*/  FADD R29, R31, R28 ;  /* 0x0000001c1f1d7221 */ /* 0x001fca0000000000 */
[----:B------:R-:W0:Y:S02]  /*a6d0*/  ATOMS.CAST.SPIN P1, [R24+0x34], R28, R29 ;  /* 0x0000341c1800758d */ /* 0x000e24000182001d */
[----:B0-----:R-:W-:Y:S05]  /*a6e0*/  @!P1 BRA `(.L_x_327) ;  /* 0xfffffffc00f09947 */ /* 0x001fea000383ffff */
[----:B------:R-:W-:Y:S05]  /*a6f0*/  BSYNC.RECONVERGENT B0 ;  /* 0x0000000000007941 */ /* 0x000fea0003800200 */
.L_x_326:
[----:B------:R-:W2:Y:S01]  /*a700*/  LDG.E R20, desc[UR6][R2.64+0x1c] ;  /* 0x00001c0602147981 */ /* 0x000ea2000c1e1900 */
[----:B------:R-:W0:Y:S01]  /*a710*/  @!P0 LDC R33, c[0x0][0x414] ;  /* 0x00010500ff218b82 */ /* 0x000e220000000800 */
[----:B------:R-:W-:Y:S02]  /*a720*/  BSSY.RECONVERGENT B0, `(.L_x_328) ;  /* 0x0000026000007945 */ /* 0x000fe40003800200 */
[----:B------:R-:W1:Y:S04]  /*a730*/  LDS R28, [R19+0x34] ;  /* 0x00003400131c7984 */ /* 0x000e680000000800 */
[----:B------:R-:W3:Y:S01]  /*a740*/  LDS R30, [R19+0x38] ;  /* 0x00003800131e7984 */ /* 0x000ee20000000800 */
[----:B------:R-:W4:Y:S01]  /*a750*/  @!P0 LDC R32, c[0x0][0x40c] ;  /* 0x00010300ff208b82 */ /* 0x000f220000000800 */
[----:B-1----:R-:W-:Y:S01]  /*a760*/  FMUL R29, R28, R55 ;  /* 0x000000371c1d7220 */ /* 0x002fe20000400000 */
[----:B------:R-:W-:Y:S01]  /*a770*/  FMUL R28, R68, R57 ;  /* 0x00000039441c7220 */ /* 0x000fe20000400000 */
[----:B---3--:R-:W-:-:S02]  /*a780*/  FMUL R30, R57, R30 ;  /* 0x0000001e391e7220 */ /* 0x008fc40000400000 */
[----:B--2---:R-:W-:Y:S01]  /*a790*/  FFMA R23, R20, R58, R29 ;  /* 0x0000003a14177223 */ /* 0x004fe2000000001d */
[----:B------:R-:W-:-:S03]  /*a7a0*/  FFMA R28, R15, R20, -R28 ;  /* 0x000000140f1c7223 */ /* 0x000fc6000000081c */
[-C--:B------:R-:W-:Y:S01]  /*a7b0*/  FFMA R27, R65, R23.reuse, R26 ;  /* 0x00000017411b7223 */ /* 0x080fe2000000001a */
[----:B------:R-:W-:Y:S01]  /*a7c0*/  @!P0 FMUL R26, R57, 3 ;  /* 0x40400000391a8820 */ /* 0x000fe20000400000 */
[----:B------:R-:W-:Y:S01]  /*a7d0*/  FFMA R22, R11, R23, R22 ;  /* 0x000000170b167223 */ /* 0x000fe20000000016 */
[----:B------:R-:W-:Y:S01]  /*a7e0*/  FMUL R23, R66, R57 ;  /* 0x0000003942177220 */ /* 0x000fe20000400000 */
[----:B------:R-:W-:Y:S01]  /*a7f0*/  FMUL R25, R53, R28 ;  /* 0x0000001c35197220 */ /* 0x000fe20000400000 */
[----:B------:R-:W-:Y:S01]  /*a800*/  @!P0 FMUL R31, R26, R55 ;  /* 0x000000371a1f8220 */ /* 0x000fe20000400000 */
[----:B------:R-:W-:Y:S01]  /*a810*/  @!P0 FADD R26, R29, -R30 ;  /* 0x8000001e1d1a8221 */ /* 0x000fe20000000000 */
[----:B------:R-:W-:Y:S01]  /*a820*/  FFMA R23, R16, R20, -R23 ;  /* 0x0000001410177223 */ /* 0x000fe20000000817 */
[-C--:B------:R-:W-:Y:S01]  /*a830*/  FFMA R29, R7, R30.reuse, R22 ;  /* 0x0000001e071d7223 */ /* 0x080fe20000000016 */
[-C--:B0-----:R-:W-:Y:S01]  /*a840*/  @!P0 FFMA R31, R20, R33.reuse, R31 ;  /* 0x00000021141f8223 */ /* 0x081fe2000000001f */
[----:B------:R-:W-:Y:S01]  /*a850*/  @!P0 FMUL R26, R26, R33 ;  /* 0x000000211a1a8220 */ /* 0x000fe20000400000 */
[-C--:B------:R-:W-:Y:S01]  /*a860*/  FFMA R25, R54, R23.reuse, -R25 ;  /* 0x0000001736197223 */ /* 0x080fe20000000819 */
[----:B------:R-:W-:Y:S01]  /*a870*/  FFMA R27, R6, R30, R27 ;  /* 0x0000001e061b7223 */ /* 0x000fe2000000001b */
[----:B------:R-:W-:Y:S01]  /*a880*/  FMUL R23, R53, R23 ;  /* 0x0000001735177220 */ /* 0x000fe20000400000 */
[----:B----4-:R-:W-:Y:S01]  /*a890*/  @!P0 FFMA R20, R20, R32, R21 ;  /* 0x0000002014148223 */ /* 0x010fe20000000015 */
[----:B------:R-:W-:Y:S01]  /*a8a0*/  @!P0 FFMA R26, R31, R58, R26 ;  /* 0x0000003a1f1a8223 */ /* 0x000fe2000000001a */
[----:B------:R-:W-:Y:S01]  /*a8b0*/  FMUL R29, R29, R18 ;  /* 0x000000121d1d7220 */ /* 0x000fe20000400000 */
[----:B------:R-:W-:Y:S01]  /*a8c0*/  FFMA R23, R54, R28, R23 ;  /* 0x0000001c36177223 */ /* 0x000fe20000000017 */
[----:B------:R-:W-:Y:S01]  /*a8d0*/  @!P0 FFMA R25, R20, -R17, R25 ;  /* 0x8000001114198223 */ /* 0x000fe20000000019 */
[----:B------:R-:W-:Y:S01]  /*a8e0*/  FMUL R21, R27, R18 ;  /* 0x000000121b157220 */ /* 0x000fe20000400000 */
[----:B------:R-:W-:Y:S01]  /*a8f0*/  @!P0 FFMA R29, R26, -R9, R29 ;  /* 0x800000091a1d8223 */ /* 0x000fe2000000001d */
[C---:B------:R-:W-:Y:S01]  /*a900*/  FMUL R23, R14.reuse, R23 ;  /* 0x000000170e177220 */ /* 0x040fe20000400000 */
[C---:B------:R-:W-:Y:S01]  /*a910*/  FMUL R25, R14.reuse, R25 ;  /* 0x000000190e197220 */ /* 0x040fe20000400000 */
[C---:B------:R-:W-:Y:S01]  /*a920*/  FMUL R27, R14.reuse, R21 ;  /* 0x000000150e1b7220 */ /* 0x040fe20000400000 */
[----:B------:R-:W-:-:S07]  /*a930*/  FMUL R29, R14, R29 ;  /* 0x0000001d0e1d7220 */ /* 0x000fce0000400000 */
.L_x_329:
[----:B------:R-:W0:Y:S02]  /*a940*/  LDS R20, [R12+0x38] ;  /* 0x000038000c147984 */ /* 0x000e240000000800 */
[----:B0-----:R-:W-:-:S05]  /*a950*/  FADD R21, R25, R20 ;  /* 0x0000001419157221 */ /* 0x001fca0000000000 */
[----:B------:R-:W0:Y:S02]  /*a960*/  ATOMS.CAST.SPIN P1, [R12+0x38], R20, R21 ;  /* 0x000038140c00758d */ /* 0x000e240001820015 */
[----:B0-----:R-:W-:Y:S05]  /*a970*/  @!P1 BRA `(.L_x_329) ;  /* 0xfffffffc00f09947 */ /* 0x001fea000383ffff */
[----:B------:R-:W-:Y:S05]  /*a980*/  BSYNC.RECONVERGENT B0 ;  /* 0x0000000000007941 */ /* 0x000fea0003800200 */
.L_x_328:
[----:B------:R-:W-:Y:S01]  /*a990*/  BSSY.RECONVERGENT B0, `(.L_x_330) ;  /* 0x0000005000007945 */ /* 0x000fe20003800200 */
.L_x_331:
[----:B------:R-:W0:Y:S02]  /*a9a0*/  LDS R20, [R12+0x3c] ;  /* 0x00003c000c147984 */ /* 0x000e240000000800 */
[----:B0-----:R-:W-:-:S05]  /*a9b0*/  FADD R21, R23, R20 ;  /* 0x0000001417157221 */ /* 0x001fca0000000000 */
[----:B------:R-:W0:Y:S02]  /*a9c0*/  ATOMS.CAST.SPIN P1, [R12+0x3c], R20, R21 ;  /* 0x00003c140c00758d */ /* 0x000e240001820015 */
[----:B0-----:R-:W-:Y:S05]  /*a9d0*/  @!P1 BRA `(.L_x_331) ;  /* 0xfffffffc00f09947 */ /* 0x001fea000383ffff */
[----:B------:R-:W-:Y:S05]  /*a9e0*/  BSYNC.RECONVERGENT B0 ;  /* 0x0000000000007941 */ /* 0x000fea0003800200 */
.L_x_330:
[----:B------:R-:W-:Y:S01]  /*a9f0*/  BSSY.RECONVERGENT B0, `(.L_x_332) ;  /* 0x0000005000007945 */ /* 0x000fe20003800200 */
.L_x_333:
[----:B------:R-:W0:Y:S02]  /*aa00*/  LDS R20, [R24+0x38] ;  /* 0x0000380018147984 */ /* 0x000e240000000800 */
[----:B0-----:R-:W-:-:S05]  /*aa10*/  FADD R21, R29, R20 ;  /* 0x000000141d157221 */ /* 0x001fca0000000000 */
[----:B------:R-:W0:Y:S02]  /*aa20*/  ATOMS.CAST.SPIN P1, [R24+0x38], R20, R21 ;  /* 0x000038141800758d */ /* 0x000e240001820015 */
[----:B0-----:R-:W-:Y:S05]  /*aa30*/  @!P1 BRA `(.L_x_333) ;  /* 0xfffffffc00f09947 */ /* 0x001fea000383ffff */
[----:B------:R-:W-:Y:S05]  /*aa40*/  BSYNC.RECONVERGENT B0 ;  /* 0x0000000000007941 */ /* 0x000fea0003800200 */
.L_x_332:
[----:B------:R-:W-:Y:S01]  /*aa50*/  BSSY.RECONVERGENT B0, `(.L_x_334) ;  /* 0x0000005000007945 */ /* 0x000fe20003800200 */
.L_x_335:
[----:B------:R-:W0:Y:S02]  /*aa60*/  LDS R20, [R24+0x3c] ;  /* 0x00003c0018147984 */ /* 0x000e240000000800 */
[----:B0-----:R-:W-:-:S05]  /*aa70*/  FADD R21, R27, R20 ;  /* 0x000000141b157221 */ /* 0x001fca0000000000 */
[----:B------:R-:W0:Y:S02]  /*aa80*/  ATOMS.CAST.SPIN P1, [R24+0x3c], R20, R21 ;  /* 0x00003c141800758d */ /* 0x000e240001820015 */
[----:B0-----:R-:W-:Y:S05]  /*aa90*/  @!P1 BRA `(.L_x_335) ;  /* 0xfffffffc00f09947 */ /* 0x001fea000383ffff */
[----:B------:R-:W-:Y:S05]  /*aaa0*/  BSYNC.RECONVERGENT B0 ;  /* 0x0000000000007941 */ /* 0x000fea0003800200 */
.L_x_334:
[----:B------:R-:W2:Y:S01]  /*aab0*/  LDG.E R3, desc[UR6][R2.64+0x20] ;  /* 0x0000200602037981 */ /* 0x000ea2000c1e1900 */
[-C--:B------:R-:W-:Y:S01]  /*aac0*/  FMUL R25, R55, R55.reuse ;  /* 0x0000003737197220 */ /* 0x080fe20000400000 */
[-C--:B------:R-:W-:Y:S01]  /*aad0*/  FMUL R21, R66, R55.reuse ;  /* 0x0000003742157220 */ /* 0x080fe20000400000 */
[----:B------:R-:W-:Y:S01]  /*aae0*/  FMUL R68, R68, R55 ;  /* 0x0000003744447220 */ /* 0x000fe20000400000 */
[----:B------:R-:W0:Y:S01]  /*aaf0*/  LDS R20, [R19+0x38] ;  /* 0x0000380013147984 */ /* 0x000e220000000800 */
[----:B------:R-:W-:-:S04]  /*ab00*/  FMUL R23, R25, R58 ;  /* 0x0000003a19177220 */ /* 0x000fc80000400000 */
[----:B------:R-:W-:Y:S01]  /*ab10*/  FMUL R0, R0, R23 ;  /* 0x0000001700007220 */ /* 0x000fe20000400000 */
[----:B0-----:R-:W-:Y:S01]  /*ab20*/  FMUL R22, R20, R55 ;  /* 0x0000003714167220 */ /* 0x001fe20000400000 */
[----:B------:R-:W-:-:S03]  /*ab30*/  FMUL R20, R10, R23 ;  /* 0x000000170a147220 */ /* 0x000fc60000400000 */
[----:B--2---:R-:W-:Y:S01]  /*ab40*/  FFMA R10, R3, R58, R22 ;  /* 0x0000003a030a7223 */ /* 0x004fe20000000016 */
[-C--:B------:R-:W-:Y:S01]  /*ab50*/  FFMA R21, R16, R3.reuse, -R21 ;  /* 0x0000000310157223 */ /* 0x080fe20000000815 */
[----:B------:R-:W-:Y:S02]  /*ab60*/  FFMA R68, R15, R3, -R68 ;  /* 0x000000030f447223 */ /* 0x000fe40000000844 */
[-C--:B------:R-:W-:Y:S01]  /*ab70*/  FFMA R65, R65, R10.reuse, R20 ;  /* 0x0000000a41417223 */ /* 0x080fe20000000014 */
[-C--:B------:R-:W-:Y:S01]  /*ab80*/  FMUL R15, R53, R21.reuse ;  /* 0x00000015350f7220 */ /* 0x080fe20000400000 */
[----:B------:R-:W-:Y:S01]  /*ab90*/  FFMA R10, R11, R10, R0 ;  /* 0x0000000a0b0a7223 */ /* 0x000fe20000000000 */
[----:B------:R-:W-:Y:S01]  /*aba0*/  FMUL R0, R53, R68 ;  /* 0x0000004435007220 */ /* 0x000fe20000400000 */
[----:B------:R-:W-:Y:S01]  /*abb0*/  FFMA R65, R6, R22, R65 ;  /* 0x0000001606417223 */ /* 0x000fe20000000041 */
        /* <DEDUP_REMOVED lines=19> */
.L_x_336:
[----:B------:R-:W-:Y:S01]  /*acf0*/  BSSY.RECONVERGENT B0, `(.L_x_337) ;  /* 0x0000007000007945 */ /* 0x000fe20003800200 */
[C---:B------:R-:W-:Y:S01]  /*ad00*/  FMUL R9, R14.reuse, R0 ;  /* 0x000000000e097220 */ /* 0x040fe20000400000 */
[----:B------:R-:W-:-:S07]  /*ad10*/  FMUL R7, R14, R7 ;  /* 0x000000070e077220 */ /* 0x000fce0000400000 */
.L_x_338:
[----:B------:R-:W0:Y:S02]  /*ad20*/  LDS R2, [R12+0x40] ;  /* 0x000040000c027984 */ /* 0x000e240000000800 */
[----:B0-----:R-:W-:-:S05]  /*ad30*/  FADD R3, R9, R2 ;  /* 0x0000000209037221 */ /* 0x001fca0000000000 */
[----:B------:R-:W0:Y:S02]  /*ad40*/  ATOMS.CAST.SPIN P0, [R12+0x40], R2, R3 ;  /* 0x000040020c00758d */ /* 0x000e240001800003 */
[----:B0-----:R-:W-:Y:S05]  /*ad50*/  @!P0 BRA `(.L_x_338) ;  /* 0xfffffffc00f08947 */ /* 0x001fea000383ffff */
[----:B------:R-:W-:Y:S05]  /*ad60*/  BSYNC.RECONVERGENT B0 ;  /* 0x0000000000007941 */ /* 0x000fea0003800200 */
.L_x_337:
[----:B------:R-:W-:Y:S01]  /*ad70*/  BSSY.RECONVERGENT B0, `(.L_x_339) ;  /* 0x0000005000007945 */ /* 0x000fe20003800200 */
.L_x_340:
[----:B------:R-:W0:Y:S02]  /*ad80*/  LDS R2, [R12+0x44] ;  /* 0x000044000c027984 */ /* 0x000e240000000800 */
[----:B0-----:R-:W-:-:S05]  /*ad90*/  FADD R3, R15, R2 ;  /* 0x000000020f037221 */ /* 0x001fca0000000000 */
[----:B------:R-:W0:Y:S02]  /*ada0*/  ATOMS.CAST.SPIN P0, [R12+0x44], R2, R3 ;  /* 0x000044020c00758d */ /* 0x000e240001800003 */
[----:B0-----:R-:W-:Y:S05]  /*adb0*/  @!P0 BRA `(.L_x_340) ;  /* 0xfffffffc00f08947 */ /* 0x001fea000383ffff */
[----:B------:R-:W-:Y:S05]  /*adc0*/  BSYNC.RECONVERGENT B0 ;  /* 0x0000000000007941 */ /* 0x000fea0003800200 */
.L_x_339:
[----:B------:R-:W-:Y:S01]  /*add0*/  BSSY.RECONVERGENT B0, `(.L_x_341) ;  /* 0x0000005000007945 */ /* 0x000fe20003800200 */
.L_x_342:
[----:B------:R-:W0:Y:S02]  /*ade0*/  LDS R2, [R24+0x40] ;  /* 0x0000400018027984 */ /* 0x000e240000000800 */
[----:B0-----:R-:W-:-:S05]  /*adf0*/  FADD R3, R7, R2 ;  /* 0x0000000207037221 */ /* 0x001fca0000000000 */
[----:B------:R-:W0:Y:S02]  /*ae00*/  ATOMS.CAST.SPIN P0, [R24+0x40], R2, R3 ;  /* 0x000040021800758d */ /* 0x000e240001800003 */
[----:B0-----:R-:W-:Y:S05]  /*ae10*/  @!P0 BRA `(.L_x_342) ;  /* 0xfffffffc00f08947 */ /* 0x001fea000383ffff */
[----:B------:R-:W-:Y:S05]  /*ae20*/  BSYNC.RECONVERGENT B0 ;  /* 0x0000000000007941 */ /* 0x000fea0003800200 */
.L_x_341:
[----:B------:R-:W0:Y:S02]  /*ae30*/  LDS R2, [R24+0x44] ;  /* 0x0000440018027984 */ /* 0x000e240000000800 */
[----:B0-----:R-:W-:-:S05]  /*ae40*/  FADD R3, R65, R2 ;  /* 0x0000000241037221 */ /* 0x001fca0000000000 */
[----:B------:R-:W0:Y:S02]  /*ae50*/  ATOMS.CAST.SPIN P0, [R24+0x44], R2, R3 ;  /* 0x000044021800758d */ /* 0x000e240001800003 */
[----:B0-----:R-:W-:Y:S05]  /*ae60*/  @!P0 BRA `(.L_x_341) ;  /* 0xfffffffc00f08947 */ /* 0x001fea000383ffff */
[----:B------:R-:W-:Y:S05]  /*ae70*/  WARPSYNC.ALL ;  /* 0x0000000000007948 */ /* 0x000fea0003800000 */
[----:B------:R-:W-:Y:S06]  /*ae80*/  BAR.SYNC.DEFER_BLOCKING 0x0 ;  /* 0x0000000000007b1d */ /* 0x000fec0000010000 */
[----:B------:R-:W-:Y:S05]  /*ae90*/  @P2 EXIT ;  /* 0x000000000000294d */ /* 0x000fea0003800000 */
[C---:B------:R-:W-:Y:S01]  /*aea0*/  IMAD R3, R5.reuse, 0x18, R12 ;  /* 0x0000001805037824 */ /* 0x040fe200078e020c */
[----:B------:R-:W0:Y:S01]  /*aeb0*/  LDCU UR4, c[0x0][0x424] ;  /* 0x00008480ff0477ac */ /* 0x000e220008000800 */
[----:B------:R-:W-:Y:S02]  /*aec0*/  IMAD R7, R5, 0x18, R24 ;  /* 0x0000001805077824 */ /* 0x000fe400078e0218 */
[----:B------:R-:W-:Y:S01]  /*aed0*/  IMAD R5, R8, 0x3, R5 ;  /* 0x0000000308057824 */ /* 0x000fe200078e0205 */
[C---:B------:R-:W-:Y:S02]  /*aee0*/  LEA R10, R4.reuse, R3, 0x3 ;  /* 0x00000003040a7211 */ /* 0x040fe400078e18ff */
[----:B------:R-:W-:Y:S01]  /*aef0*/  LEA R0, R4, R7, 0x3 ;  /* 0x0000000704007211 */ /* 0x000fe200078e18ff */
[----:B------:R-:W1:Y:S01]  /*af00*/  LDC.64 R2, c[0x0][0x3c0] ;  /* 0x0000f000ff027b82 */ /* 0x000e620000000a00 */
[----:B------:R-:W-:Y:S02]  /*af10*/  IMAD R4, R13, 0x3, R4 ;  /* 0x000000030d047824 */ /* 0x000fe400078e0204 */
[----:B------:R-:W2:Y:S04]  /*af20*/  LDS.64 R10, [R10] ;  /* 0x000000000a0a7984 */ /* 0x000ea80000000a00 */
[----:B------:R-:W3:Y:S01]  /*af30*/  LDS.64 R14, [R0] ;  /* 0x00000000000e7984 */ /* 0x000ee20000000a00 */
[----:B------:R-:W4:Y:S01]  /*af40*/  LDC.64 R6, c[0x0][0x3b8] ;  /* 0x0000ee00ff067b82 */ /* 0x000f220000000a00 */
[----:B0-----:R-:W-:-:S04]  /*af50*/  IMAD R5, R5, UR4, R4 ;  /* 0x0000000405057c24 */ /* 0x001fc8000f8e0204 */
[----:B-1----:R-:W-:-:S04]  /*af60*/  IMAD.WIDE R2, R5, 0x8, R2 ;  /* 0x0000000805027825 */ /* 0x002fc800078e0202 */
[----:B----4-:R-:W-:Y:S01]  /*af70*/  IMAD.WIDE R4, R5, 0x8, R6 ;  /* 0x0000000805047825 */ /* 0x010fe200078e0206 */
[----:B--2---:R-:W-:Y:S04]  /*af80*/  STG.E.64 desc[UR6][R2.64], R10 ;  /* 0x0000000a02007986 */ /* 0x004fe8000c101b06 */
[----:B---3--:R-:W-:Y:S01]  /*af90*/  STG.E.64 desc[UR6][R4.64], R14 ;  /* 0x0000000e04007986 */ /* 0x008fe2000c101b06 */
[----:B------:R-:W-:Y:S05]  /*afa0*/  EXIT ;  /* 0x000000000000794d */ /* 0x000fea0003800000 */
        .weak           $__internal_3_$__cuda_sm20_rcp_rn_f32_slowpath
        .type           $__internal_3_$__cuda_sm20_rcp_rn_f32_slowpath,@function
        .size           $__internal_3_$__cuda_sm20_rcp_rn_f32_slowpath,($__internal_4_$__cuda_sm20_sqrt_rn_f32_slowpath - $__internal_3_$__cuda_sm20_rcp_rn_f32_slowpath)
$__internal_3_$__cuda_sm20_rcp_rn_f32_slowpath:
[----:B------:R-:W-:Y:S01]  /*afb0*/  SHF.L.U32 R3, R2, 0x1, RZ ;  /* 0x0000000102037819 */ /* 0x000fe200000006ff */
[----:B------:R-:W-:Y:S03]  /*afc0*/  BSSY.RECONVERGENT B1, `(.L_x_343) ;  /* 0x0000030000017945 */ /* 0x000fe60003800200 */
[----:B------:R-:W-:-:S04]  /*afd0*/  SHF.R.U32.HI R3, RZ, 0x18, R3 ;  /* 0x00000018ff037819 */ /* 0x000fc80000011603 */
[----:B------:R-:W-:-:S13]  /*afe0*/  ISETP.NE.U32.AND P0, PT, R3, RZ, PT ;  /* 0x000000ff0300720c */ /* 0x000fda0003f05070 */
[----:B------:R-:W-:Y:S05]  /*aff0*/  @P0 BRA `(.L_x_344) ;  /* 0x0000000000280947 */ /* 0x000fea0003800000 */
[----:B------:R-:W-:-:S04]  /*b000*/  SHF.L.U32 R3, R2, 0x1, RZ ;  /* 0x0000000102037819 */ /* 0x000fc800000006ff */
[----:B------:R-:W-:-:S13]  /*b010*/  ISETP.NE.AND P0, PT, R3, RZ, PT ;  /* 0x000000ff0300720c */ /* 0x000fda0003f05270 */
[----:B------:R-:W-:Y:S01]  /*b020*/  @P0 FFMA R18, R2, 1.84467440737095516160e+19, RZ ;  /* 0x5f80000002120823 */ /* 0x000fe200000000ff */
[----:B------:R-:W-:Y:S08]  /*b030*/  @!P0 MUFU.RCP R17, R2 ;  /* 0x0000000200118308 */ /* 0x000ff00000001000 */
[----:B------:R-:W0:Y:S02]  /*b040*/  @P0 MUFU.RCP R3, R18 ;  /* 0x0000001200030308 */ /* 0x000e240000001000 */
[----:B0-----:R-:W-:-:S04]  /*b050*/  @P0 FFMA R19, R18, R3, -1 ;  /* 0xbf80000012130423 */ /* 0x001fc80000000003 */
[----:B------:R-:W-:-:S04]  /*b060*/  @P0 FADD.FTZ R60, -R19, -RZ ;  /* 0x800000ff133c0221 */ /* 0x000fc80000010100 */
[----:B------:R-:W-:-:S04]  /*b070*/  @P0 FFMA R3, R3, R60, R3 ;  /* 0x0000003c03030223 */ /* 0x000fc80000000003 */
[----:B------:R-:W-:Y:S01]  /*b080*/  @P0 FFMA R17, R3, 1.84467440737095516160e+19, RZ ;  /* 0x5f80000003110823 */ /* 0x000fe200000000ff */
[----:B------:R-:W-:Y:S06]  /*b090*/  BRA `(.L_x_345) ;  /* 0x0000000000887947 */ /* 0x000fec0003800000 */
.L_x_344:
[----:B------:R-:W-:-:S04]  /*b0a0*/  IADD3 R17, PT, PT, R3, -0xfd, RZ ;  /* 0xffffff0303117810 */ /* 0x000fc80007ffe0ff */
[----:B------:R-:W-:-:S13]  /*b0b0*/  ISETP.GT.U32.AND P0, PT, R17, 0x1, PT ;  /* 0x000000011100780c */ /* 0x000fda0003f04070 */
[----:B------:R-:W-:Y:S05]  /*b0c0*/  @P0 BRA `(.L_x_346) ;  /* 0x0000000000780947 */ /* 0x000fea0003800000 */
[----:B------:R-:W-:Y:S01]  /*b0d0*/  LOP3.LUT R64, R2, 0x7fffff, RZ, 0xc0, !PT ;  /* 0x007fffff02407812 */ /* 0x000fe200078ec0ff */
[----:B------:R-:W-:Y:S01]  /*b0e0*/  HFMA2 R60, -RZ, RZ, 0, 1.78813934326171875e-07 ;  /* 0x00000003ff3c7431 */ /* 0x000fe200000001ff */
[----:B------:R-:W-:Y:S02]  /*b0f0*/  IADD3 R3, PT, PT, R3, -0xfc, RZ ;  /* 0xffffff0403037810 */ /* 0x000fe40007ffe0ff */
[----:B------:R-:W-:-:S04]  /*b100*/  LOP3.LUT R64, R64, 0x3f800000, RZ, 0xfc, !PT ;  /* 0x3f80000040407812 */ /* 0x000fc800078efcff */
[----:B------:R-:W0:Y:S02]  /*b110*/  MUFU.RCP R19, R64 ;  /* 0x0000004000137308 */ /* 0x000e240000001000 */
[----:B0-----:R-:W-:-:S04]  /*b120*/  FFMA R62, R64, R19, -1 ;  /* 0xbf800000403e7423 */ /* 0x001fc80000000013 */
[----:B------:R-:W-:-:S04]  /*b130*/  FADD.FTZ R62, -R62, -RZ ;  /* 0x800000ff3e3e7221 */ /* 0x000fc80000010100 */
[CCC-:B------:R-:W-:Y:S01]  /*b140*/  FFMA.RM R18, R19.reuse, R62.reuse, R19.reuse ;  /* 0x0000003e13127223 */ /* 0x1c0fe20000004013 */
[----:B------:R-:W-:Y:S01]  /*b150*/  FFMA.RP R59, R19, R62, R19 ;  /* 0x0000003e133b7223 */ /* 0x000fe20000008013 */
[----:B------:R-:W-:-:S03]  /*b160*/  SHF.L.U32 R19, R60, R17, RZ ;  /* 0x000000113c137219 */ /* 0x000fc600000006ff */
[C---:B------:R-:W-:Y:S02]  /*b170*/  LOP3.LUT R61, R18.reuse, 0x7fffff, RZ, 0xc0, !PT ;  /* 0x007fffff123d7812 */ /* 0x040fe400078ec0ff */
[----:B------:R-:W-:Y:S02]  /*b180*/  FSETP.NEU.FTZ.AND P0, PT, R18, R59, PT ;  /* 0x0000003b1200720b */ /* 0x000fe40003f1d000 */
[----:B------:R-:W-:Y:S02]  /*b190*/  LOP3.LUT R18, R61, 0x800000, RZ, 0xfc, !PT ;  /* 0x008000003d127812 */ /* 0x000fe400078efcff */
[----:B------:R-:W-:Y:S02]  /*b1a0*/  SEL R59, RZ, 0xffffffff, !P0 ;  /* 0xffffffffff3b7807 */ /* 0x000fe40004000000 */
[----:B------:R-:W-:Y:S02]  /*b1b0*/  LOP3.LUT R60, R19, R18, RZ, 0xc0, !PT ;  /* 0x00000012133c7212 */ /* 0x000fe400078ec0ff */
[----:B------:R-:W-:-:S02]  /*b1c0*/  IADD3 R59, PT, PT, -R59, RZ, RZ ;  /* 0x000000ff3b3b7210 */ /* 0x000fc40007ffe1ff */
[-C--:B------:R-:W-:Y:S02]  /*b1d0*/  SHF.R.U32.HI R60, RZ, R17.reuse, R60 ;  /* 0x00000011ff3c7219 */ /* 0x080fe4000001163c */
[--C-:B------:R-:W-:Y:S02]  /*b1e0*/  LOP3.LUT P1, RZ, R59, R17, R18.reuse, 0xf8, !PT ;  /* 0x000000113bff7212 */ /* 0x100fe4000782f812 */
[C---:B------:R-:W-:Y:S02]  /*b1f0*/  LOP3.LUT P0, RZ, R60.reuse, 0x1, RZ, 0xc0, !PT ;  /* 0x000000013cff7812 */ /* 0x040fe4000780c0ff */
[----:B------:R-:W-:Y:S02]  /*b200*/  LOP3.LUT P3, RZ, R60, 0x2, RZ, 0xc0, !PT ;  /* 0x000000023cff7812 */ /* 0x000fe4000786c0ff */
[----:B------:R-:W-:Y:S02]  /*b210*/  SHF.R.U32.HI R3, RZ, R3, R18 ;  /* 0x00000003ff037219 */ /* 0x000fe40000011612 */
[----:B------:R-:W-:-:S02]  /*b220*/  PLOP3.LUT P0, PT, P0, P1, P3, 0xe0, 0x0 ;  /* 0x000000000000781c */ /* 0x000fc40000703c30 */
[----:B------:R-:W-:Y:S02]  /*b230*/  LOP3.LUT P1, RZ, R2, 0x7fffff, RZ, 0xc0, !PT ;  /* 0x007fffff02ff7812 */ /* 0x000fe4000782c0ff */
[----:B------:R-:W-:-:S04]  /*b240*/  SEL R17, RZ, 0x1, !P0 ;  /* 0x00000001ff117807 */ /* 0x000fc80004000000 */
[----:B------:R-:W-:-:S04]  /*b250*/  IADD3 R17, PT, PT, -R17, RZ, RZ ;  /* 0x000000ff11117210 */ /* 0x000fc80007ffe1ff */
[----:B------:R-:W-:-:S13]  /*b260*/  ISETP.GE.AND P0, PT, R17, RZ, PT ;  /* 0x000000ff1100720c */ /* 0x000fda0003f06270 */
[----:B------:R-:W-:-:S04]  /*b270*/  @!P0 IADD3 R3, PT, PT, R3, 0x1, RZ ;  /* 0x0000000103038810 */ /* 0x000fc80007ffe0ff */
[----:B------:R-:W-:-:S04]  /*b280*/  @!P1 SHF.L.U32 R3, R3, 0x1, RZ ;  /* 0x0000000103039819 */ /* 0x000fc800000006ff */
[----:B------:R-:W-:Y:S01]  /*b290*/  LOP3.LUT R17, R3, 0x80000000, R2, 0xf8, !PT ;  /* 0x8000000003117812 */ /* 0x000fe200078ef802 */
[----:B------:R-:W-:Y:S06]  /*b2a0*/  BRA `(.L_x_345) ;  /* 0x0000000000047947 */ /* 0x000fec0003800000 */
.L_x_346:
[----:B------:R0:W1:Y:S02]  /*b2b0*/  MUFU.RCP R17, R2 ;  /* 0x0000000200117308 */ /* 0x0000640000001000 */
.L_x_345:
[----:B------:R-:W-:Y:S05]  /*b2c0*/  BSYNC.RECONVERGENT B1 ;  /* 0x0000000000017941 */ /* 0x000fea0003800200 */
.L_x_343:
[----:B------:R-:W-:Y:S01]  /*b2d0*/  HFMA2 R3, -RZ, RZ, 0, 0 ;  /* 0x00000000ff037431 */ /* 0x000fe200000001ff */
[----:B0-----:R-:W-:-:S04]  /*b2e0*/  MOV R2, R13 ;  /* 0x0000000d00027202 */ /* 0x001fc80000000f00 */
[----:B-1----:R-:W-:Y:S05]  /*b2f0*/  RET.REL.NODEC R2 `(ghmatecd_kernel) ;  /* 0xffffff4c02407950 */ /* 0x002fea0003c3ffff */
        .weak           $__internal_4_$__cuda_sm20_sqrt_rn_f32_slowpath
        .type           $__internal_4_$__cuda_sm20_sqrt_rn_f32_slowpath,@function
        .size           $__internal_4_$__cuda_sm20_sqrt_rn_f32_slowpath,($__internal_5_$__cuda_sm3x_div_rn_noftz_f32_slowpath - $__internal_4_$__cuda_sm20_sqrt_rn_f32_slowpath)
$__internal_4_$__cuda_sm20_sqrt_rn_f32_slowpath:
        /* <DEDUP_REMOVED lines=10> */
[----:B------:R-:W-:-:S04]  /*b3a0*/  @P0 FFMA R31, R2, 1.84467440737095516160e+19, RZ ;  /* 0x5f800000021f0823 */ /* 0x000fc800000000ff */
[----:B------:R-:W0:Y:S02]  /*b3b0*/  @P0 MUFU.RSQ R30, R31 ;  /* 0x0000001f001e0308 */ /* 0x000e240000001400 */
[----:B0-----:R-:W-:Y:S01]  /*b3c0*/  @P0 FMUL.FTZ R32, R31, R30 ;  /* 0x0000001e1f200220 */ /* 0x001fe20000410000 */
[----:B------:R-:W-:Y:S01]  /*b3d0*/  @P0 FMUL.FTZ R34, R30, 0.5 ;  /* 0x3f0000001e220820 */ /* 0x000fe20000410000 */
[----:B------:R-:W-:Y:S02]  /*b3e0*/  @!P0 MOV R30, R2 ;  /* 0x00000002001e8202 */ /* 0x000fe40000000f00 */
[----:B------:R-:W-:-:S04]  /*b3f0*/  @P0 FADD.FTZ R33, -R32, -RZ ;  /* 0x800000ff20210221 */ /* 0x000fc80000010100 */
[----:B------:R-:W-:-:S04]  /*b400*/  @P0 FFMA R33, R32, R33, R31 ;  /* 0x0000002120210223 */ /* 0x000fc8000000001f */
[----:B------:R-:W-:-:S04]  /*b410*/  @P0 FFMA R33, R33, R34, R32 ;  /* 0x0000002221210223 */ /* 0x000fc80000000020 */
[----:B------:R-:W-:-:S07]  /*b420*/  @P0 FMUL.FTZ R30, R33, 2.3283064365386962891e-10 ;  /* 0x2f800000211e0820 */ /* 0x000fce0000410000 */
.L_x_347:
[----:B------:R-:W-:Y:S01]  /*b430*/  HFMA2 R31, -RZ, RZ, 0, 0 ;  /* 0x00000000ff1f7431 */ /* 0x000fe200000001ff */
[----:B------:R-:W-:Y:S02]  /*b440*/  MOV R2, R30 ;  /* 0x0000001e00027202 */ /* 0x000fe40000000f00 */
[----:B------:R-:W-:-:S04]  /*b450*/  MOV R30, R35 ;  /* 0x00000023001e7202 */ /* 0x000fc80000000f00 */
[----:B------:R-:W-:Y:S05]  /*b460*/  RET.REL.NODEC R30 `(ghmatecd_kernel) ;  /* 0xffffff481ee47950 */ /* 0x000fea0003c3ffff */
        .weak           $__internal_5_$__cuda_sm3x_div_rn_noftz_f32_slowpath
        .type           $__internal_5_$__cuda_sm3x_div_rn_noftz_f32_slowpath,@function
        .size           $__internal_5_$__cuda_sm3x_div_rn_noftz_f32_slowpath,(.L_x_365 - $__internal_5_$__cuda_sm3x_div_rn_noftz_f32_slowpath)
$__internal_5_$__cuda_sm3x_div_rn_noftz_f32_slowpath:
[----:B------:R-:W-:Y:S01]  /*b470*/  SHF.R.U32.HI R59, RZ, 0x17, R2 ;  /* 0x00000017ff3b7819 */ /* 0x000fe20000011602 */
[----:B------:R-:W-:Y:S01]  /*b480*/  BSSY.RECONVERGENT B0, `(.L_x_348) ;  /* 0x0000064000007945 */ /* 0x000fe20003800200 */
[----:B------:R-:W-:Y:S02]  /*b490*/  SHF.R.U32.HI R62, RZ, 0x17, R3 ;  /* 0x00000017ff3e7819 */ /* 0x000fe40000011603 */
[----:B------:R-:W-:Y:S02]  /*b4a0*/  LOP3.LUT R59, R59, 0xff, RZ, 0xc0, !PT ;  /* 0x000000ff3b3b7812 */ /* 0x000fe400078ec0ff */
[----:B------:R-:W-:Y:S02]  /*b4b0*/  LOP3.LUT R62, R62, 0xff, RZ, 0xc0, !PT ;  /* 0x000000ff3e3e7812 */ /* 0x000fe400078ec0ff */
[----:B------:R-:W-:-:S04]  /*b4c0*/  IADD3 R61, PT, PT, R59, -0x1, RZ ;  /* 0xffffffff3b3d7810 */ /* 0x000fc80007ffe0ff */
[----:B------:R-:W-:Y:S02]  /*b4d0*/  ISETP.GT.U32.AND P0, PT, R61, 0xfd, PT ;  /* 0x000000fd3d00780c */ /* 0x000fe40003f04070 */
[----:B------:R-:W-:-:S04]  /*b4e0*/  IADD3 R61, PT, PT, R62, -0x1, RZ ;  /* 0xffffffff3e3d7810 */ /* 0x000fc80007ffe0ff */
        /* <DEDUP_REMOVED lines=19> */
[----:B------:R-:W-:-:S04]  /*b620*/  IADD3 R61, PT, PT, R62, -0x1, RZ ;  /* 0xffffffff3e3d7810 */ /* 0x000fc80007ffe0ff */
[----:B------:R-:W-:Y:S02]  /*b630*/  ISETP.GE.AND P0, PT, R61, RZ, PT ;  /* 0x000000ff3d00720c */ /* 0x000fe40003f06270 */
[----:B------:R-:W-:-:S04]  /*b640*/  IADD3 R61, PT, PT, R59, -0x1, RZ ;  /* 0xffffffff3b3d7810 */ /* 0x000fc80007ffe0ff */
[----:B------:R-:W-:-:S07]  /*b650*/  ISETP.GE.AND P1, PT, R61, RZ, PT ;  /* 0x000000ff3d00720c */ /* 0x000fce0003f26270 */
[----:B------:R-:W-:Y:S01]  /*b660*/  @P0 MOV R61, RZ ;  /* 0x000000ff003d0202 */ /* 0x000fe20000000f00 */
[----:B------:R-:W-:Y:S01]  /*b670*/  @!P0 FFMA R3, R3, 1.84467440737095516160e+19, RZ ;  /* 0x5f80000003038823 */ /* 0x000fe200000000ff */
[----:B------:R-:W-:-:S04]  /*b680*/  @!P0 MOV R61, 0xffffffc0 ;  /* 0xffffffc0003d8802 */ /* 0x000fc80000000f00 */
[----:B------:R-:W-:Y:S01]  /*b690*/  @!P1 FFMA R2, R2, 1.84467440737095516160e+19, RZ ;  /* 0x5f80000002029823 */ /* 0x000fe200000000ff */
[----:B------:R-:W-:-:S07]  /*b6a0*/  @!P1 IADD3 R61, PT, PT, R61, 0x40, RZ ;  /* 0x000000403d3d9810 */ /* 0x000fce0007ffe0ff */
.L_x_349:
[----:B------:R-:W-:Y:S01]  /*b6b0*/  IADD3 R62, PT, PT, R62, -0x7f, RZ ;  /* 0xffffff813e3e7810 */ /* 0x000fe20007ffe0ff */
[----:B------:R-:W-:Y:S01]  /*b6c0*/  BSSY.RECONVERGENT B1, `(.L_x_354) ;  /* 0x0000036000017945 */ /* 0x000fe20003800200 */
[----:B------:R-:W-:-:S04]  /*b6d0*/  LEA R71, R59, 0xc0800000, 0x17 ;  /* 0xc08000003b477811 */ /* 0x000fc800078eb8ff */
[----:B------:R-:W-:Y:S01]  /*b6e0*/  IADD3 R71, PT, PT, -R71, R2, RZ ;  /* 0x0000000247477210 */ /* 0x000fe20007ffe1ff */
[C---:B------:R-:W-:Y:S01]  /*b6f0*/  IMAD R2, R62.reuse, -0x800000, R3 ;  /* 0xff8000003e027824 */ /* 0x040fe200078e0203 */
[----:B------:R-:W-:-:S03]  /*b700*/  IADD3 R62, PT, PT, R62, 0x7f, -R59 ;  /* 0x0000007f3e3e7810 */ /* 0x000fc60007ffe83b */
[----:B------:R-:W-:Y:S01]  /*b710*/  FADD.FTZ R69, -R71, -RZ ;  /* 0x800000ff47457221 */ /* 0x000fe20000010100 */
[----:B------:R-:W-:Y:S02]  /*b720*/  IADD3 R61, PT, PT, R62, R61, RZ ;  /* 0x0000003d3e3d7210 */ /* 0x000fe40007ffe0ff */
[----:B------:R-:W0:Y:S02]  /*b730*/  MUFU.RCP R62, R71 ;  /* 0x00000047003e7308 */ /* 0x000e240000001000 */
        /* <DEDUP_REMOVED lines=9> */
[----:B------:R-:W-:-:S04]  /*b7d0*/  IADD3 R59, PT, PT, R72, R61, RZ ;  /* 0x0000003d483b7210 */ /* 0x000fc80007ffe0ff */
[----:B------:R-:W-:-:S04]  /*b7e0*/  IADD3 R71, PT, PT, R59, -0x1, RZ ;  /* 0xffffffff3b477810 */ /* 0x000fc80007ffe0ff */
        /* <DEDUP_REMOVED lines=13> */
[----:B------:R-:W-:Y:S02]  /*b8c0*/  IADD3 R3, PT, PT, -R59, RZ, RZ ;  /* 0x000000ff3b037210 */ /* 0x000fe40007ffe1ff */
[----:B------:R-:W-:Y:S02]  /*b8d0*/  LOP3.LUT R62, R62, 0x7fffff, RZ, 0xc0, !PT ;  /* 0x007fffff3e3e7812 */ /* 0x000fe400078ec0ff */
[----:B------:R-:W-:Y:S02]  /*b8e0*/  FSETP.NEU.FTZ.AND P0, PT, R61, R72, PT ;  /* 0x000000483d00720b */ /* 0x000fe40003f1d000 */
[----:B------:R-:W-:-:S02]  /*b8f0*/  LOP3.LUT R62, R62, 0x800000, RZ, 0xfc, !PT ;  /* 0x008000003e3e7812 */ /* 0x000fc400078efcff */
[----:B------:R-:W-:Y:S02]  /*b900*/  IADD3 R61, PT, PT, R59, 0x20, RZ ;  /* 0x000000203b3d7810 */ /* 0x000fe40007ffe0ff */
[----:B------:R-:W-:Y:S02]  /*b910*/  SEL R3, R3, RZ, P1 ;  /* 0x000000ff03037207 */ /* 0x000fe40000800000 */
[----:B------:R-:W-:Y:S02]  /*b920*/  SHF.L.U32 R61, R62, R61, RZ ;  /* 0x0000003d3e3d7219 */ /* 0x000fe400000006ff */
[----:B------:R-:W-:Y:S02]  /*b930*/  ISETP.NE.AND P1, PT, R59, RZ, PT ;  /* 0x000000ff3b00720c */ /* 0x000fe40003f25270 */
[----:B------:R-:W-:Y:S02]  /*b940*/  SHF.R.U32.HI R3, RZ, R3, R62 ;  /* 0x00000003ff037219 */ /* 0x000fe4000001163e */
[----:B------:R-:W-:-:S02]  /*b950*/  ISETP.NE.AND P1, PT, R61, RZ, P1 ;  /* 0x000000ff3d00720c */ /* 0x000fc40000f25270 */
[----:B------:R-:W-:Y:S02]  /*b960*/  SHF.R.U32.HI R59, RZ, 0x1, R3 ;  /* 0x00000001ff3b7819 */ /* 0x000fe40000011603 */
[----:B------:R-:W-:-:S04]  /*b970*/  PLOP3.LUT P0, PT, P0, P1, PT, 0xf8, 0x8f ;  /* 0x00000000008f781c */ /* 0x000fc80000703f70 */
[----:B------:R-:W-:-:S04]  /*b980*/  SEL R62, RZ, 0x1, !P0 ;  /* 0x00000001ff3e7807 */ /* 0x000fc80004000000 */
[----:B------:R-:W-:-:S04]  /*b990*/  LOP3.LUT R62, R62, 0x1, R59, 0xf8, !PT ;  /* 0x000000013e3e7812 */ /* 0x000fc800078ef83b */
[----:B------:R-:W-:-:S04]  /*b9a0*/  LOP3.LUT R62, R62, R3, RZ, 0xc0, !PT ;  /* 0x000000033e3e7212 */ /* 0x000fc800078ec0ff */
[----:B------:R-:W-:-:S04]  /*b9b0*/  IADD3 R59, PT, PT, R59, R62, RZ ;  /* 0x0000003e3b3b7210 */ /* 0x000fc80007ffe0ff */
[----:B------:R-:W-:Y:S01]  /*b9c0*/  LOP3.LUT R2, R59, R2, RZ, 0xfc, !PT ;  /* 0x000000023b027212 */ /* 0x000fe200078efcff */
[----:B------:R-:W-:Y:S06]  /*b9d0*/  BRA `(.L_x_357) ;  /* 0x0000000000107947 */ /* 0x000fec0003800000 */
.L_x_356:
[----:B------:R-:W-:-:S04]  /*b9e0*/  LOP3.LUT R2, R2, 0x80000000, RZ, 0xc0, !PT ;  /* 0x8000000002027812 */ /* 0x000fc800078ec0ff */
[----:B------:R-:W-:Y:S01]  /*b9f0*/  LOP3.LUT R2, R2, 0x7f800000, RZ, 0xfc, !PT ;  /* 0x7f80000002027812 */ /* 0x000fe200078efcff */
[----:B------:R-:W-:Y:S06]  /*ba00*/  BRA `(.L_x_357) ;  /* 0x0000000000047947 */ /* 0x000fec0003800000 */
.L_x_355:
[----:B------:R-:W-:-:S07]  /*ba10*/  LEA R2, R61, R2, 0x17 ;  /* 0x000000023d027211 */ /* 0x000fce00078eb8ff */
.L_x_357:
[----:B------:R-:W-:Y:S05]  /*ba20*/  BSYNC.RECONVERGENT B1 ;  /* 0x0000000000017941 */ /* 0x000fea0003800200 */
.L_x_354:
[----:B------:R-:W-:Y:S05]  /*ba30*/  BRA `(.L_x_358) ;  /* 0x0000000000207947 */ /* 0x000fea0003800000 */
.L_x_353:
[----:B------:R-:W-:-:S04]  /*ba40*/  LOP3.LUT R2, R2, 0x80000000, R3, 0x48, !PT ;  /* 0x8000000002027812 */ /* 0x000fc800078e4803 */
[----:B------:R-:W-:Y:S01]  /*ba50*/  LOP3.LUT R2, R2, 0x7f800000, RZ, 0xfc, !PT ;  /* 0x7f80000002027812 */ /* 0x000fe200078efcff */
[----:B------:R-:W-:Y:S06]  /*ba60*/  BRA `(.L_x_358) ;  /* 0x0000000000147947 */ /* 0x000fec0003800000 */
.L_x_352:
[----:B------:R-:W-:Y:S01]  /*ba70*/  LOP3.LUT R2, R2, 0x80000000, R3, 0x48, !PT ;  /* 0x8000000002027812 */ /* 0x000fe200078e4803 */
[----:B------:R-:W-:Y:S06]  /*ba80*/  BRA `(.L_x_358) ;  /* 0x00000000000c7947 */ /* 0x000fec0003800000 */
.L_x_351:
[----:B------:R-:W0:Y:S01]  /*ba90*/  MUFU.RSQ R2, -QNAN ;  /* 0xffc0000000027908 */ /* 0x000e220000001400 */
[----:B------:R-:W-:Y:S05]  /*baa0*/  BRA `(.L_x_358) ;  /* 0x0000000000047947 */ /* 0x000fea0003800000 */
.L_x_350:
[----:B------:R-:W-:-:S07]  /*bab0*/  FADD.FTZ R2, R3, R2 ;  /* 0x0000000203027221 */ /* 0x000fce0000010000 */
.L_x_358:
[----:B------:R-:W-:Y:S05]  /*bac0*/  BSYNC.RECONVERGENT B0 ;  /* 0x0000000000007941 */ /* 0x000fea0003800200 */
.L_x_348:
[----:B------:R-:W-:-:S04]  /*bad0*/  HFMA2 R61, -RZ, RZ, 0, 0 ;  /* 0x00000000ff3d7431 */ /* 0x000fc800000001ff */
[----:B0-----:R-:W-:Y:S05]  /*bae0*/  RET.REL.NODEC R60 `(ghmatecd_kernel) ;  /* 0xffffff443c447950 */ /* 0x001fea0003c3ffff */
.L_x_359:
        /* <DEDUP_REMOVED lines=9> */
.L_x_365:


//--------------------- .nv.global.init           --------------------------
	.section	.nv.global.init,"aw",@progbits
	.align	4
.nv.global.init:
	.type		__cudart_i2opi_f,@object
	.size		__cudart_i2opi_f,(.L_28 - __cudart_i2opi_f)
__cudart_i2opi_f:
        /*0000*/ 	.byte	0x41, 0x90, 0x43, 0x3c, 0x99, 0x95, 0x62, 0xdb, 0xc0, 0xdd, 0x34, 0xf5, 0xd1, 0x57, 0x27, 0xfc
        /*0010*/ 	.byte	0x29, 0x15, 0x44, 0x4e, 0x6e, 0x83, 0xf9, 0xa2
.L_28:


//--------------------- .nv.shared.reserved.0     --------------------------
	.section	.nv.shared.reserved.0,"aw",@nobits
	.weak		__nv_reservedSMEM_offset_0_alias
	.size		__nv_reservedSMEM_offset_0_alias, 0, 64
	.other		__nv_reservedSMEM_offset_0_alias,@"STO_CUDA_RESERVED_SHARED STV_DEFAULT"
__nv_reservedSMEM_offset_0_alias:
	.zero		0
	.zero		64


//--------------------- .nv.global                --------------------------
	.section	.nv.global,"aw",@nobits
.nv.global:
	.type		_ZN34_INTERNAL_5b7fbeca_4_k_cu_7aaf08d24cuda3std3__48in_placeE,@object
	.size		_ZN34_INTERNAL_5b7fbeca_4_k_cu_7aaf08d24cuda3std3__48in_placeE,(_ZN34_INTERNAL_5b7fbeca_4_k_cu_7aaf08d24cuda3std6ranges3__45__cpo8distanceE - _ZN34_INTERNAL_5b7fbeca_4_k_cu_7aaf08d24cuda3std3__48in_placeE)
_ZN34_INTERNAL_5b7fbeca_4_k_cu_7aaf08d24cuda3std3__48in_placeE:
	.zero		1
	.type		_ZN34_INTERNAL_5b7fbeca_4_k_cu_7aaf08d24cuda3std6ranges3__45__cpo8distanceE,@object
	.size		_ZN34_INTERNAL_5b7fbeca_4_k_cu_7aaf08d24cuda3std6ranges3__45__cpo8distanceE,(_ZN34_INTERNAL_5b7fbeca_4_k_cu_7aaf08d24cuda3std3__45__cpo6cbeginE - _ZN34_INTERNAL_5b7fbeca_4_k_cu_7aaf08d24cuda3std6ranges3__45__cpo8distanceE)
_ZN34_INTERNAL_5b7fbeca_4_k_cu_7aaf08d24cuda3std6ranges3__45__cpo8distanceE:
	.zero		1
	.type		_ZN34_INTERNAL_5b7fbeca_4_k_cu_7aaf08d24cuda3std3__45__cpo6cbeginE,@object
	.size		_ZN34_INTERNAL_5b7fbeca_4_k_cu_7aaf08d24cuda3std3__45__cpo6cbeginE,(_ZN34_INTERNAL_5b7fbeca_4_k_cu_7aaf08d24cuda3std6ranges3__45__cpo7advanceE - _ZN34_INTERNAL_5b7fbeca_4_k_cu_7aaf08d24cuda3std3__45__cpo6cbeginE)
_ZN34_INTERNAL_5b7fbeca_4_k_cu_7aaf08d24cuda3std3__45__cpo6cbeginE:
	.zero		1
	.type		_ZN34_INTERNAL_5b7fbeca_4_k_cu_7aaf08d24cuda3std6ranges3__45__cpo7advanceE,@object
	.size		_ZN34_INTERNAL_5b7fbeca_4_k_cu_7aaf08d24cuda3std6ranges3__45__cpo7advanceE,(_ZN34_INTERNAL_5b7fbeca_4_k_cu_7aaf08d24cuda3std3__45__cpo7crbeginE - _ZN34_INTERNAL_5b7fbeca_4_k_cu_7aaf08d24cuda3std6ranges3__45__cpo7advanceE)
_ZN34_INTERNAL_5b7fbeca_4_k_cu_7aaf08d24cuda3std6ranges3__45__cpo7advanceE:
	.zero		1
	.type		_ZN34_INTERNAL_5b7fbeca_4_k_cu_7aaf08d24cuda3std3__45__cpo7crbeginE,@object
	.size		_ZN34_INTERNAL_5b7fbeca_4_k_cu_7aaf08d24cuda3std3__45__cpo7crbeginE,(_ZN34_INTERNAL_5b7fbeca_4_k_cu_7aaf08d24cuda3std6ranges3__45__cpo4dataE - _ZN34_INTERNAL_5b7fbeca_4_k_cu_7aaf08d24cuda3std3__45__cpo7crbeginE)
_ZN34_INTERNAL_5b7fbeca_4_k_cu_7aaf08d24cuda3std3__45__cpo7crbeginE:
	.zero		1
	.type		_ZN34_INTERNAL_5b7fbeca_4_k_cu_7aaf08d24cuda3std6ranges3__45__cpo4dataE,@object
	.size		_ZN34_INTERNAL_5b7fbeca_4_k_cu_7aaf08d24cuda3std6ranges3__45__cpo4dataE,(_ZN34_INTERNAL_5b7fbeca_4_k_cu_7aaf08d24cuda3std6ranges3__45__cpo5beginE - _ZN34_INTERNAL_5b7fbeca_4_k_cu_7aaf08d24cuda3std6ranges3__45__cpo4dataE)
_ZN34_INTERNAL_5b7fbeca_4_k_cu_7aaf08d24cuda3std6ranges3__45__cpo4dataE:
	.zero		1
	.type		_ZN34_INTERNAL_5b7fbeca_4_k_cu_7aaf08d24cuda3std6ranges3__45__cpo5beginE,@object
	.size		_ZN34_INTERNAL_5b7fbeca_4_k_cu_7aaf08d24cuda3std6ranges3__45__cpo5beginE,(_ZN34_INTERNAL_5b7fbeca_4_k_cu_7aaf08d24cuda3std3__436_GLOBAL__N__5b7fbeca_4_k_cu_7aaf08d26ignoreE - _ZN34_INTERNAL_5b7fbeca_4_k_cu_7aaf08d24cuda3std6ranges3__45__cpo5beginE)
_ZN34_INTERNAL_5b7fbeca_4_k_cu_7aaf08d24cuda3std6ranges3__45__cpo5beginE:
	.zero		1
	.type		_ZN34_INTERNAL_5b7fbeca_4_k_cu_7aaf08d24cuda3std3__436_GLOBAL__N__5b7fbeca_4_k_cu_7aaf08d26ignoreE,@object
	.size		_ZN34_INTERNAL_5b7fbeca_4_k_cu_7aaf08d24cuda3std3__436_GLOBAL__N__5b7fbeca_4_k_cu_7aaf08d26ignoreE,(_ZN34_INTERNAL_5b7fbeca_4_k_cu_7aaf08d24cuda3std6ranges3__45__cpo4sizeE - _ZN34_INTERNAL_5b7fbeca_4_k_cu_7aaf08d24cuda3std3__436_GLOBAL__N__5b7fbeca_4_k_cu_7aaf08d26ignoreE)
_ZN34_INTERNAL_5b7fbeca_4_k_cu_7aaf08d24cuda3std3__436_GLOBAL__N__5b7fbeca_4_k_cu_7aaf08d26ignoreE:
	.zero		1
	.type		_ZN34_INTERNAL_5b7fbeca_4_k_cu_7aaf08d24cuda3std6ranges3__45__cpo4sizeE,@object
	.size		_ZN34_INTERNAL_5b7fbeca_4_k_cu_7aaf08d24cuda3std6ranges3__45__cpo4sizeE,(_ZN34_INTERNAL_5b7fbeca_4_k_cu_7aaf08d24cuda3std3__45__cpo5beginE - _ZN34_INTERNAL_5b7fbeca_4_k_cu_7aaf08d24cuda3std6ranges3__45__cpo4sizeE)
_ZN34_INTERNAL_5b7fbeca_4_k_cu_7aaf08d24cuda3std6ranges3__45__cpo4sizeE:
	.zero		1
	.type		_ZN34_INTERNAL_5b7fbeca_4_k_cu_7aaf08d24cuda3std3__45__cpo5beginE,@object
	.size		_ZN34_INTERNAL_5b7fbeca_4_k_cu_7aaf08d24cuda3std3__45__cpo5beginE,(_ZN34_INTERNAL_5b7fbeca_4_k_cu_7aaf08d24cuda3std6ranges3__45__cpo6cbeginE - _ZN34_INTERNAL_5b7fbeca_4_k_cu_7aaf08d24cuda3std3__45__cpo5beginE)
_ZN34_INTERNAL_5b7fbeca_4_k_cu_7aaf08d24cuda3std3__45__cpo5beginE:
	.zero		1
	.type		_ZN34_INTERNAL_5b7fbeca_4_k_cu_7aaf08d24cuda3std6ranges3__45__cpo6cbeginE,@object
	.size		_ZN34_INTERNAL_5b7fbeca_4_k_cu_7aaf08d24cuda3std6ranges3__45__cpo6cbeginE,(_ZN34_INTERNAL_5b7fbeca_4_k_cu_7aaf08d24cuda3std3__45__cpo6rbeginE - _ZN34_INTERNAL_5b7fbeca_4_k_cu_7aaf08d24cuda3std6ranges3__45__cpo6cbeginE)
_ZN34_INTERNAL_5b7fbeca_4_k_cu_7aaf08d24cuda3std6ranges3__45__cpo6cbeginE:
	.zero		1
	.type		_ZN34_INTERNAL_5b7fbeca_4_k_cu_7aaf08d24cuda3std3__45__cpo6rbeginE,@object
	.size		_ZN34_INTERNAL_5b7fbeca_4_k_cu_7aaf08d24cuda3std3__45__cpo6rbeginE,(_ZN34_INTERNAL_5b7fbeca_4_k_cu_7aaf08d24cuda3std6ranges3__45__cpo4nextE - _ZN34_INTERNAL_5b7fbeca_4_k_cu_7aaf08d24cuda3std3__45__cpo6rbeginE)
_ZN34_INTERNAL_5b7fbeca_4_k_cu_7aaf08d24cuda3std3__45__cpo6rbeginE:
	.zero		1
	.type		_ZN34_INTERNAL_5b7fbeca_4_k_cu_7aaf08d24cuda3std6ranges3__45__cpo4nextE,@object
	.size		_ZN34_INTERNAL_5b7fbeca_4_k_cu_7aaf08d24cuda3std6ranges3__45__cpo4nextE,(_ZN34_INTERNAL_5b7fbeca_4_k_cu_7aaf08d24cuda3std6ranges3__45__cpo4swapE - _ZN34_INTERNAL_5b7fbeca_4_k_cu_7aaf08d24cuda3std6ranges3__45__cpo4nextE)
_ZN34_INTERNAL_5b7fbeca_4_k_cu_7aaf08d24cuda3std6ranges3__45__cpo4nextE:
	.zero		1
	.type		_ZN34_INTERNAL_5b7fbeca_4_k_cu_7aaf08d24cuda3std6ranges3__45__cpo4swapE,@object
	.size		_ZN34_INTERNAL_5b7fbeca_4_k_cu_7aaf08d24cuda3std6ranges3__45__cpo4swapE,(_ZN34_INTERNAL_5b7fbeca_4_k_cu_7aaf08d24cuda3std3__420unreachable_sentinelE - _ZN34_INTERNAL_5b7fbeca_4_k_cu_7aaf08d24cuda3std6ranges3__45__cpo4swapE)
_ZN34_INTERNAL_5b7fbeca_4_k_cu_7aaf08d24cuda3std6ranges3__45__cpo4swapE:
	.zero		1
	.type		_ZN34_INTERNAL_5b7fbeca_4_k_cu_7aaf08d24cuda3std3__420unreachable_sentinelE,@object
	.size		_ZN34_INTERNAL_5b7fbeca_4_k_cu_7aaf08d24cuda3std3__420unreachable_sentinelE,(_ZN34_INTERNAL_5b7fbeca_4_k_cu_7aaf08d26thrust24THRUST_300001_SM_1000_NS6system6detail10sequential3seqE - _ZN34_INTERNAL_5b7fbeca_4_k_cu_7aaf08d24cuda3std3__420unreachable_sentinelE)
_ZN34_INTERNAL_5b7fbeca_4_k_cu_7aaf08d24cuda3std3__420unreachable_sentinelE:
	.zero		1
	.type		_ZN34_INTERNAL_5b7fbeca_4_k_cu_7aaf08d26thrust24THRUST_300001_SM_1000_NS6system6detail10sequential3seqE,@object
	.size		_ZN34_INTERNAL_5b7fbeca_4_k_cu_7aaf08d26thrust24THRUST_300001_SM_1000_NS6system6detail10sequential3seqE,(_ZN34_INTERNAL_5b7fbeca_4_k_cu_7aaf08d24cuda3std3__45__cpo4cendE - _ZN34_INTERNAL_5b7fbeca_4_k_cu_7aaf08d26thrust24THRUST_300001_SM_1000_NS6system6detail10sequential3seqE)
_ZN34_INTERNAL_5b7fbeca_4_k_cu_7aaf08d26thrust24THRUST_300001_SM_1000_NS6system6detail10sequential3seqE:
	.zero		1
	.type		_ZN34_INTERNAL_5b7fbeca_4_k_cu_7aaf08d24cuda3std3__45__cpo4cendE,@object
	.size		_ZN34_INTERNAL_5b7fbeca_4_k_cu_7aaf08d24cuda3std3__45__cpo4cendE,(_ZN34_INTERNAL_5b7fbeca_4_k_cu_7aaf08d24cuda3std6ranges3__45__cpo9iter_swapE - _ZN34_INTERNAL_5b7fbeca_4_k_cu_7aaf08d24cuda3std3__45__cpo4cendE)
_ZN34_INTERNAL_5b7fbeca_4_k_cu_7aaf08d24cuda3std3__45__cpo4cendE:
	.zero		1
	.type		_ZN34_INTERNAL_5b7fbeca_4_k_cu_7aaf08d24cuda3std6ranges3__45__cpo9iter_swapE,@object
	.size		_ZN34_INTERNAL_5b7fbeca_4_k_cu_7aaf08d24cuda3std6ranges3__45__cpo9iter_swapE,(_ZN34_INTERNAL_5b7fbeca_4_k_cu_7aaf08d24cuda3std3__45__cpo5crendE - _ZN34_INTERNAL_5b7fbeca_4_k_cu_7aaf08d24cuda3std6ranges3__45__cpo9iter_swapE)
_ZN34_INTERNAL_5b7fbeca_4_k_cu_7aaf08d24cuda3std6ranges3__45__cpo9iter_swapE:
	.zero		1
	.type		_ZN34_INTERNAL_5b7fbeca_4_k_cu_7aaf08d24cuda3std3__45__cpo5crendE,@object
	.size		_ZN34_INTERNAL_5b7fbeca_4_k_cu_7aaf08d24cuda3std3__45__cpo5crendE,(_ZN34_INTERNAL_5b7fbeca_4_k_cu_7aaf08d24cuda3std6ranges3__45__cpo5cdataE - _ZN34_INTERNAL_5b7fbeca_4_k_cu_7aaf08d24cuda3std3__45__cpo5crendE)
_ZN34_INTERNAL_5b7fbeca_4_k_cu_7aaf08d24cuda3std3__45__cpo5crendE:
	.zero		1
	.type		_ZN34_INTERNAL_5b7fbeca_4_k_cu_7aaf08d24cuda3std6ranges3__45__cpo5cdataE,@object
	.size		_ZN34_INTERNAL_5b7fbeca_4_k_cu_7aaf08d24cuda3std6ranges3__45__cpo5cdataE,(_ZN34_INTERNAL_5b7fbeca_4_k_cu_7aaf08d24cuda3std6ranges3__45__cpo3endE - _ZN34_INTERNAL_5b7fbeca_4_k_cu_7aaf08d24cuda3std6ranges3__45__cpo5cdataE)
_ZN34_INTERNAL_5b7fbeca_4_k_cu_7aaf08d24cuda3std6ranges3__45__cpo5cdataE:
	.zero		1
	.type		_ZN34_INTERNAL_5b7fbeca_4_k_cu_7aaf08d24cuda3std6ranges3__45__cpo3endE,@object
	.size		_ZN34_INTERNAL_5b7fbeca_4_k_cu_7aaf08d24cuda3std6ranges3__45__cpo3endE,(_ZN34_INTERNAL_5b7fbeca_4_k_cu_7aaf08d24cuda3std3__419piecewise_constructE - _ZN34_INTERNAL_5b7fbeca_4_k_cu_7aaf08d24cuda3std6ranges3__45__cpo3endE)
_ZN34_INTERNAL_5b7fbeca_4_k_cu_7aaf08d24cuda3std6ranges3__45__cpo3endE:
	.zero		1
	.type		_ZN34_INTERNAL_5b7fbeca_4_k_cu_7aaf08d24cuda3std3__419piecewise_constructE,@object
	.size		_ZN34_INTERNAL_5b7fbeca_4_k_cu_7aaf08d24cuda3std3__419piecewise_constructE,(_ZN34_INTERNAL_5b7fbeca_4_k_cu_7aaf08d24cuda3std6ranges3__45__cpo5ssizeE - _ZN34_INTERNAL_5b7fbeca_4_k_cu_7aaf08d24cuda3std3__419piecewise_constructE)
_ZN34_INTERNAL_5b7fbeca_4_k_cu_7aaf08d24cuda3std3__419piecewise_constructE:
	.zero		1
	.type		_ZN34_INTERNAL_5b7fbeca_4_k_cu_7aaf08d24cuda3std6ranges3__45__cpo5ssizeE,@object
	.size		_ZN34_INTERNAL_5b7fbeca_4_k_cu_7aaf08d24cuda3std6ranges3__45__cpo5ssizeE,(_ZN34_INTERNAL_5b7fbeca_4_k_cu_7aaf08d24cuda3std3__45__cpo3endE - _ZN34_INTERNAL_5b7fbeca_4_k_cu_7aaf08d24cuda3std6ranges3__45__cpo5ssizeE)
_ZN34_INTERNAL_5b7fbeca_4_k_cu_7aaf08d24cuda3std6ranges3__45__cpo5ssizeE:
	.zero		1
	.type		_ZN34_INTERNAL_5b7fbeca_4_k_cu_7aaf08d24cuda3std3__45__cpo3endE,@object
	.size		_ZN34_INTERNAL_5b7fbeca_4_k_cu_7aaf08d24cuda3std3__45__cpo3endE,(_ZN34_INTERNAL_5b7fbeca_4_k_cu_7aaf08d24cuda3std6ranges3__45__cpo4cendE - _ZN34_INTERNAL_5b7fbeca_4_k_cu_7aaf08d24cuda3std3__45__cpo3endE)
_ZN34_INTERNAL_5b7fbeca_4_k_cu_7aaf08d24cuda3std3__45__cpo3endE:
	.zero		1
	.type		_ZN34_INTERNAL_5b7fbeca_4_k_cu_7aaf08d24cuda3std6ranges3__45__cpo4cendE,@object
	.size		_ZN34_INTERNAL_5b7fbeca_4_k_cu_7aaf08d24cuda3std6ranges3__45__cpo4cendE,(_ZN34_INTERNAL_5b7fbeca_4_k_cu_7aaf08d24cuda3std3__45__cpo4rendE - _ZN34_INTERNAL_5b7fbeca_4_k_cu_7aaf08d24cuda3std6ranges3__45__cpo4cendE)
_ZN34_INTERNAL_5b7fbeca_4_k_cu_7aaf08d24cuda3std6ranges3__45__cpo4cendE:
	.zero		1
	.type		_ZN34_INTERNAL_5b7fbeca_4_k_cu_7aaf08d24cuda3std3__45__cpo4rendE,@object
	.size		_ZN34_INTERNAL_5b7fbeca_4_k_cu_7aaf08d24cuda3std3__45__cpo4rendE,(_ZN34_INTERNAL_5b7fbeca_4_k_cu_7aaf08d24cuda3std6ranges3__45__cpo4prevE - _ZN34_INTERNAL_5b7fbeca_4_k_cu_7aaf08d24cuda3std3__45__cpo4rendE)
_ZN34_INTERNAL_5b7fbeca_4_k_cu_7aaf08d24cuda3std3__45__cpo4rendE:
	.zero		1
	.type		_ZN34_INTERNAL_5b7fbeca_4_k_cu_7aaf08d24cuda3std6ranges3__45__cpo4prevE,@object
	.size		_ZN34_INTERNAL_5b7fbeca_4_k_cu_7aaf08d24cuda3std6ranges3__45__cpo4prevE,(_ZN34_INTERNAL_5b7fbeca_4_k_cu_7aaf08d24cuda3std6ranges3__45__cpo9iter_moveE - _ZN34_INTERNAL_5b7fbeca_4_k_cu_7aaf08d24cuda3std6ranges3__45__cpo4prevE)
_ZN34_INTERNAL_5b7fbeca_4_k_cu_7aaf08d24cuda3std6ranges3__45__cpo4prevE:
	.zero		1
	.type		_ZN34_INTERNAL_5b7fbeca_4_k_cu_7aaf08d24cuda3std6ranges3__45__cpo9iter_moveE,@object
	.size		_ZN34_INTERNAL_5b7fbeca_4_k_cu_7aaf08d24cuda3std6ranges3__45__cpo9iter_moveE,(.L_13 - _ZN34_INTERNAL_5b7fbeca_4_k_cu_7aaf08d24cuda3std6ranges3__45__cpo9iter_moveE)
_ZN34_INTERNAL_5b7fbeca_4_k_cu_7aaf08d24cuda3std6ranges3__45__cpo9iter_moveE:
	.zero		1
.L_13:


//--------------------- .nv.shared.ghmatecd_kernel --------------------------
	.section	.nv.shared.ghmatecd_kernel,"aw",@nobits
	.sectionflags	@""
	.align	8
.nv.shared.ghmatecd_kernel:
	.zero		1232


//--------------------- .nv.constant0.nonsingd_kernel --------------------------
	.section	.nv.constant0.nonsingd_kernel,"a",@progbits
	.sectionflags	@""
	.align	4
.nv.constant0.nonsingd_kernel:
	.zero		1004


//--------------------- .nv.constant0.ghmatecd_kernel --------------------------
	.section	.nv.constant0.ghmatecd_kernel,"a",@progbits
	.sectionflags	@""
	.align	4
.nv.constant0.ghmatecd_kernel:
	.zero		1080


//--------------------- SYMBOLS --------------------------

	.type		.nv.reservedSmem.offset0,@object
	.size		.nv.reservedSmem.offset0,0x4
	.type		.nv.reservedSmem.cap,@object
	.size		.nv.reservedSmem.cap,0x4
